//
// Generated by NVIDIA NVVM Compiler
//
// Compiler Build ID: CL-36424714
// Cuda compilation tools, release 13.0, V13.0.88
// Based on NVVM 20.0.0
//

.version 9.0
.target sm_100
.address_size 64

	// .globl	_Z17manage_adj_matrixPfi
// _ZZN3cub18CUB_300001_SM_10006detail6reduce28DeviceReduceSingleTileKernelINS2_10policy_hubIfjN4cuda3std3__44plusIfEEE10Policy1000EPfSC_jS9_ffNS7_10__identityEEEvT0_T1_T2_T3_T4_T6_E12temp_storage has been demoted
// _ZZN3cub18CUB_300001_SM_10006detail6reduce18DeviceReduceKernelINS2_10policy_hubIfjN4cuda3std3__44plusIfEEE10Policy1000EPfjS9_fNS7_10__identityEEEvT0_PT3_T1_NS0_13GridEvenShareISH_EET2_T4_E12temp_storage has been demoted
// _ZZN3cub18CUB_300001_SM_10006detail6reduce28DeviceReduceSingleTileKernelINS2_10policy_hubIfjN4cuda3std3__44plusIfEEE10Policy1000EPfSC_iS9_ffNS7_10__identityEEEvT0_T1_T2_T3_T4_T6_E12temp_storage has been demoted
// _ZZN3cub18CUB_300001_SM_10006detail6reduce28DeviceReduceSingleTileKernelINS2_10policy_hubIfyN4cuda3std3__44plusIfEEE10Policy1000EPfSC_yS9_ffNS7_10__identityEEEvT0_T1_T2_T3_T4_T6_E12temp_storage has been demoted
// _ZZN3cub18CUB_300001_SM_10006detail6reduce18DeviceReduceKernelINS2_10policy_hubIfyN4cuda3std3__44plusIfEEE10Policy1000EPfyS9_fNS7_10__identityEEEvT0_PT3_T1_NS0_13GridEvenShareISH_EET2_T4_E12temp_storage has been demoted
// _ZZN3cub18CUB_300001_SM_10006detail6reduce28DeviceReduceSingleTileKernelINS2_10policy_hubIfyN4cuda3std3__44plusIfEEE10Policy1000EPfSC_iS9_ffNS7_10__identityEEEvT0_T1_T2_T3_T4_T6_E12temp_storage has been demoted
// _ZZN3cub18CUB_300001_SM_10006detail10radix_sort31DeviceRadixSortSingleTileKernelINS1_5radix10policy_hubIfiyE10Policy1000ELNS0_9SortOrderE0EfiyNS1_21identity_decomposer_tEEEvPKT1_PSA_PKT2_PSE_T3_iiT4_E12temp_storage has been demoted
// _ZZN3cub18CUB_300001_SM_10006detail10radix_sort30DeviceRadixSortHistogramKernelINS1_5radix10policy_hubIfiyE10Policy1000ELNS0_9SortOrderE0EfyNS1_21identity_decomposer_tEEEvPT2_PKT1_SA_iiT3_E12temp_storage has been demoted
// _ZZN3cub18CUB_300001_SM_10006detail10radix_sort33DeviceRadixSortExclusiveSumKernelINS1_5radix10policy_hubIfiyE10Policy1000EyEEvPT0_E12temp_storage has been demoted
// _ZZN3cub18CUB_300001_SM_10006detail10radix_sort29DeviceRadixSortOnesweepKernelINS1_5radix10policy_hubIfiyE10Policy1000ELNS0_9SortOrderE0EfiyiiNS1_21identity_decomposer_tEEEvPT5_SB_PT3_PKSC_PT1_PKSG_PT2_PKSK_T4_iiT6_E1s has been demoted
// _ZZN3cub18CUB_300001_SM_10006detail10radix_sort31DeviceRadixSortSingleTileKernelINS1_5radix10policy_hubIffyE10Policy1000ELNS0_9SortOrderE0EffyNS1_21identity_decomposer_tEEEvPKT1_PSA_PKT2_PSE_T3_iiT4_E12temp_storage has been demoted
// _ZZN3cub18CUB_300001_SM_10006detail10radix_sort30DeviceRadixSortHistogramKernelINS1_5radix10policy_hubIffyE10Policy1000ELNS0_9SortOrderE0EfyNS1_21identity_decomposer_tEEEvPT2_PKT1_SA_iiT3_E12temp_storage has been demoted
// _ZZN3cub18CUB_300001_SM_10006detail10radix_sort33DeviceRadixSortExclusiveSumKernelINS1_5radix10policy_hubIffyE10Policy1000EyEEvPT0_E12temp_storage has been demoted
// _ZZN3cub18CUB_300001_SM_10006detail10radix_sort29DeviceRadixSortOnesweepKernelINS1_5radix10policy_hubIffyE10Policy1000ELNS0_9SortOrderE0EffyiiNS1_21identity_decomposer_tEEEvPT5_SB_PT3_PKSC_PT1_PKSG_PT2_PKSK_T4_iiT6_E1s has been demoted
.global .align 1 .b8 _ZN34_INTERNAL_60632b56_4_k_cu_2456629e4cuda3std3__45__cpo5beginE[1];
.global .align 1 .b8 _ZN34_INTERNAL_60632b56_4_k_cu_2456629e4cuda3std3__45__cpo3endE[1];
.global .align 1 .b8 _ZN34_INTERNAL_60632b56_4_k_cu_2456629e4cuda3std3__45__cpo6cbeginE[1];
.global .align 1 .b8 _ZN34_INTERNAL_60632b56_4_k_cu_2456629e4cuda3std3__45__cpo4cendE[1];
.global .align 1 .b8 _ZN34_INTERNAL_60632b56_4_k_cu_2456629e4cuda3std3__45__cpo6rbeginE[1];
.global .align 1 .b8 _ZN34_INTERNAL_60632b56_4_k_cu_2456629e4cuda3std3__45__cpo4rendE[1];
.global .align 1 .b8 _ZN34_INTERNAL_60632b56_4_k_cu_2456629e4cuda3std3__45__cpo7crbeginE[1];
.global .align 1 .b8 _ZN34_INTERNAL_60632b56_4_k_cu_2456629e4cuda3std3__45__cpo5crendE[1];
.global .align 1 .b8 _ZN34_INTERNAL_60632b56_4_k_cu_2456629e4cuda3std3__436_GLOBAL__N__60632b56_4_k_cu_2456629e6ignoreE[1];
.global .align 1 .b8 _ZN34_INTERNAL_60632b56_4_k_cu_2456629e4cuda3std3__419piecewise_constructE[1];
.global .align 1 .b8 _ZN34_INTERNAL_60632b56_4_k_cu_2456629e4cuda3std3__48in_placeE[1];
.global .align 1 .b8 _ZN34_INTERNAL_60632b56_4_k_cu_2456629e4cuda3std3__420unreachable_sentinelE[1];
.global .align 1 .b8 _ZN34_INTERNAL_60632b56_4_k_cu_2456629e4cuda3std3__47nulloptE[1];
.global .align 1 .b8 _ZN34_INTERNAL_60632b56_4_k_cu_2456629e4cuda3std3__48unexpectE[1];
.global .align 1 .b8 _ZN34_INTERNAL_60632b56_4_k_cu_2456629e4cuda3std6ranges3__45__cpo4swapE[1];
.global .align 1 .b8 _ZN34_INTERNAL_60632b56_4_k_cu_2456629e4cuda3std6ranges3__45__cpo9iter_moveE[1];
.global .align 1 .b8 _ZN34_INTERNAL_60632b56_4_k_cu_2456629e4cuda3std6ranges3__45__cpo5beginE[1];
.global .align 1 .b8 _ZN34_INTERNAL_60632b56_4_k_cu_2456629e4cuda3std6ranges3__45__cpo3endE[1];
.global .align 1 .b8 _ZN34_INTERNAL_60632b56_4_k_cu_2456629e4cuda3std6ranges3__45__cpo6cbeginE[1];
.global .align 1 .b8 _ZN34_INTERNAL_60632b56_4_k_cu_2456629e4cuda3std6ranges3__45__cpo4cendE[1];
.global .align 1 .b8 _ZN34_INTERNAL_60632b56_4_k_cu_2456629e4cuda3std6ranges3__45__cpo7advanceE[1];
.global .align 1 .b8 _ZN34_INTERNAL_60632b56_4_k_cu_2456629e4cuda3std6ranges3__45__cpo9iter_swapE[1];
.global .align 1 .b8 _ZN34_INTERNAL_60632b56_4_k_cu_2456629e4cuda3std6ranges3__45__cpo4nextE[1];
.global .align 1 .b8 _ZN34_INTERNAL_60632b56_4_k_cu_2456629e4cuda3std6ranges3__45__cpo4prevE[1];
.global .align 1 .b8 _ZN34_INTERNAL_60632b56_4_k_cu_2456629e4cuda3std6ranges3__45__cpo4dataE[1];
.global .align 1 .b8 _ZN34_INTERNAL_60632b56_4_k_cu_2456629e4cuda3std6ranges3__45__cpo5cdataE[1];
.global .align 1 .b8 _ZN34_INTERNAL_60632b56_4_k_cu_2456629e4cuda3std6ranges3__45__cpo4sizeE[1];
.global .align 1 .b8 _ZN34_INTERNAL_60632b56_4_k_cu_2456629e4cuda3std6ranges3__45__cpo5ssizeE[1];
.global .align 1 .b8 _ZN34_INTERNAL_60632b56_4_k_cu_2456629e4cuda3std6ranges3__45__cpo8distanceE[1];
.global .align 1 .b8 _ZN34_INTERNAL_60632b56_4_k_cu_2456629e6thrust24THRUST_300001_SM_1000_NS8cuda_cub3parE[1];
.global .align 1 .b8 _ZN34_INTERNAL_60632b56_4_k_cu_2456629e6thrust24THRUST_300001_SM_1000_NS8cuda_cub10par_nosyncE[1];
.global .align 1 .b8 _ZN34_INTERNAL_60632b56_4_k_cu_2456629e6thrust24THRUST_300001_SM_1000_NS6system6detail10sequential3seqE[1];
.global .align 1 .b8 _ZN34_INTERNAL_60632b56_4_k_cu_2456629e6thrust24THRUST_300001_SM_1000_NS6system3cpp3parE[1];
.global .align 1 .b8 _ZN34_INTERNAL_60632b56_4_k_cu_2456629e6thrust24THRUST_300001_SM_1000_NS12placeholders2_1E[1];
.global .align 1 .b8 _ZN34_INTERNAL_60632b56_4_k_cu_2456629e6thrust24THRUST_300001_SM_1000_NS12placeholders2_2E[1];
.global .align 1 .b8 _ZN34_INTERNAL_60632b56_4_k_cu_2456629e6thrust24THRUST_300001_SM_1000_NS12placeholders2_3E[1];
.global .align 1 .b8 _ZN34_INTERNAL_60632b56_4_k_cu_2456629e6thrust24THRUST_300001_SM_1000_NS12placeholders2_4E[1];
.global .align 1 .b8 _ZN34_INTERNAL_60632b56_4_k_cu_2456629e6thrust24THRUST_300001_SM_1000_NS12placeholders2_5E[1];
.global .align 1 .b8 _ZN34_INTERNAL_60632b56_4_k_cu_2456629e6thrust24THRUST_300001_SM_1000_NS12placeholders2_6E[1];
.global .align 1 .b8 _ZN34_INTERNAL_60632b56_4_k_cu_2456629e6thrust24THRUST_300001_SM_1000_NS12placeholders2_7E[1];
.global .align 1 .b8 _ZN34_INTERNAL_60632b56_4_k_cu_2456629e6thrust24THRUST_300001_SM_1000_NS12placeholders2_8E[1];
.global .align 1 .b8 _ZN34_INTERNAL_60632b56_4_k_cu_2456629e6thrust24THRUST_300001_SM_1000_NS12placeholders2_9E[1];
.global .align 1 .b8 _ZN34_INTERNAL_60632b56_4_k_cu_2456629e6thrust24THRUST_300001_SM_1000_NS12placeholders3_10E[1];
.global .align 1 .b8 _ZN34_INTERNAL_60632b56_4_k_cu_2456629e6thrust24THRUST_300001_SM_1000_NS3seqE[1];
.global .align 1 .b8 _ZN34_INTERNAL_60632b56_4_k_cu_2456629e6thrust24THRUST_300001_SM_1000_NS6deviceE[1];

.visible .entry _Z17manage_adj_matrixPfi(
	.param .u64 .ptr .align 1 _Z17manage_adj_matrixPfi_param_0,
	.param .u32 _Z17manage_adj_matrixPfi_param_1
)
{
	.reg .pred 	%p<35>;
	.reg .b32 	%r<110>;
	.reg .b32 	%f<114>;
	.reg .b64 	%rd<99>;
	.reg .b64 	%fd<3>;

	ld.param.u64 	%rd2, [_Z17manage_adj_matrixPfi_param_0];
	ld.param.u32 	%r64, [_Z17manage_adj_matrixPfi_param_1];
	cvta.to.global.u64 	%rd1, %rd2;
	mov.u32 	%r65, %ctaid.x;
	mov.u32 	%r66, %ntid.x;
	mul.lo.s32 	%r1, %r65, %r66;
	mov.u32 	%r2, %tid.x;
	add.s32 	%r3, %r1, %r2;
	setp.ge.s32 	%p1, %r3, %r64;
	@%p1 bra 	$L__BB0_70;
	setp.lt.s32 	%p2, %r64, 1;
	mov.f32 	%f112, 0f00000000;
	@%p2 bra 	$L__BB0_14;
	add.s32 	%r68, %r64, -1;
	and.b32  	%r4, %r64, 15;
	setp.lt.u32 	%p3, %r68, 15;
	mov.f32 	%f112, 0f00000000;
	mov.b32 	%r91, 0;
	@%p3 bra 	$L__BB0_5;
	and.b32  	%r91, %r64, 2147483632;
	neg.s32 	%r97, %r91;
	shl.b32 	%r7, %r64, 4;
	mov.f32 	%f112, 0f00000000;
	mul.wide.u32 	%rd5, %r64, 4;
	mov.u32 	%r96, %r3;
$L__BB0_4:
	.pragma "nounroll";
	mul.wide.s32 	%rd3, %r96, 4;
	add.s64 	%rd4, %rd1, %rd3;
	ld.global.f32 	%f19, [%rd4];
	add.f32 	%f20, %f112, %f19;
	add.s64 	%rd6, %rd4, %rd5;
	ld.global.f32 	%f21, [%rd6];
	add.f32 	%f22, %f20, %f21;
	add.s64 	%rd7, %rd6, %rd5;
	ld.global.f32 	%f23, [%rd7];
	add.f32 	%f24, %f22, %f23;
	add.s64 	%rd8, %rd7, %rd5;
	ld.global.f32 	%f25, [%rd8];
	add.f32 	%f26, %f24, %f25;
	add.s64 	%rd9, %rd8, %rd5;
	ld.global.f32 	%f27, [%rd9];
	add.f32 	%f28, %f26, %f27;
	add.s64 	%rd10, %rd9, %rd5;
	ld.global.f32 	%f29, [%rd10];
	add.f32 	%f30, %f28, %f29;
	add.s64 	%rd11, %rd10, %rd5;
	ld.global.f32 	%f31, [%rd11];
	add.f32 	%f32, %f30, %f31;
	add.s64 	%rd12, %rd11, %rd5;
	ld.global.f32 	%f33, [%rd12];
	add.f32 	%f34, %f32, %f33;
	add.s64 	%rd13, %rd12, %rd5;
	ld.global.f32 	%f35, [%rd13];
	add.f32 	%f36, %f34, %f35;
	add.s64 	%rd14, %rd13, %rd5;
	ld.global.f32 	%f37, [%rd14];
	add.f32 	%f38, %f36, %f37;
	add.s64 	%rd15, %rd14, %rd5;
	ld.global.f32 	%f39, [%rd15];
	add.f32 	%f40, %f38, %f39;
	add.s64 	%rd16, %rd15, %rd5;
	ld.global.f32 	%f41, [%rd16];
	add.f32 	%f42, %f40, %f41;
	add.s64 	%rd17, %rd16, %rd5;
	ld.global.f32 	%f43, [%rd17];
	add.f32 	%f44, %f42, %f43;
	add.s64 	%rd18, %rd17, %rd5;
	ld.global.f32 	%f45, [%rd18];
	add.f32 	%f46, %f44, %f45;
	add.s64 	%rd19, %rd18, %rd5;
	ld.global.f32 	%f47, [%rd19];
	add.f32 	%f48, %f46, %f47;
	add.s64 	%rd20, %rd19, %rd5;
	ld.global.f32 	%f49, [%rd20];
	add.f32 	%f112, %f48, %f49;
	add.s32 	%r97, %r97, 16;
	add.s32 	%r96, %r96, %r7;
	setp.eq.s32 	%p4, %r97, 0;
	@%p4 bra 	$L__BB0_5;
	bra.uni 	$L__BB0_4;
$L__BB0_5:
	setp.eq.s32 	%p5, %r4, 0;
	@%p5 bra 	$L__BB0_14;
	and.b32  	%r9, %r64, 7;
	setp.lt.u32 	%p6, %r4, 8;
	@%p6 bra 	$L__BB0_8;
	mad.lo.s32 	%r69, %r91, %r64, %r3;
	mul.wide.s32 	%rd21, %r69, 4;
	add.s64 	%rd22, %rd1, %rd21;
	ld.global.f32 	%f51, [%rd22];
	add.f32 	%f52, %f112, %f51;
	mul.wide.u32 	%rd23, %r64, 4;
	add.s64 	%rd24, %rd22, %rd23;
	ld.global.f32 	%f53, [%rd24];
	add.f32 	%f54, %f52, %f53;
	add.s64 	%rd25, %rd24, %rd23;
	ld.global.f32 	%f55, [%rd25];
	add.f32 	%f56, %f54, %f55;
	add.s64 	%rd26, %rd25, %rd23;
	ld.global.f32 	%f57, [%rd26];
	add.f32 	%f58, %f56, %f57;
	add.s64 	%rd27, %rd26, %rd23;
	ld.global.f32 	%f59, [%rd27];
	add.f32 	%f60, %f58, %f59;
	add.s64 	%rd28, %rd27, %rd23;
	ld.global.f32 	%f61, [%rd28];
	add.f32 	%f62, %f60, %f61;
	add.s64 	%rd29, %rd28, %rd23;
	ld.global.f32 	%f63, [%rd29];
	add.f32 	%f64, %f62, %f63;
	add.s64 	%rd30, %rd29, %rd23;
	ld.global.f32 	%f65, [%rd30];
	add.f32 	%f112, %f64, %f65;
	add.s32 	%r91, %r91, 8;
$L__BB0_8:
	setp.eq.s32 	%p7, %r9, 0;
	@%p7 bra 	$L__BB0_14;
	and.b32  	%r12, %r64, 3;
	setp.lt.u32 	%p8, %r9, 4;
	@%p8 bra 	$L__BB0_11;
	mad.lo.s32 	%r70, %r91, %r64, %r3;
	mul.wide.s32 	%rd31, %r70, 4;
	add.s64 	%rd32, %rd1, %rd31;
	ld.global.f32 	%f67, [%rd32];
	add.f32 	%f68, %f112, %f67;
	mul.wide.u32 	%rd33, %r64, 4;
	add.s64 	%rd34, %rd32, %rd33;
	ld.global.f32 	%f69, [%rd34];
	add.f32 	%f70, %f68, %f69;
	add.s64 	%rd35, %rd34, %rd33;
	ld.global.f32 	%f71, [%rd35];
	add.f32 	%f72, %f70, %f71;
	add.s64 	%rd36, %rd35, %rd33;
	ld.global.f32 	%f73, [%rd36];
	add.f32 	%f112, %f72, %f73;
	add.s32 	%r91, %r91, 4;
$L__BB0_11:
	setp.eq.s32 	%p9, %r12, 0;
	@%p9 bra 	$L__BB0_14;
	mad.lo.s32 	%r95, %r91, %r64, %r3;
	neg.s32 	%r94, %r12;
$L__BB0_13:
	.pragma "nounroll";
	mul.wide.s32 	%rd37, %r95, 4;
	add.s64 	%rd38, %rd1, %rd37;
	ld.global.f32 	%f74, [%rd38];
	add.f32 	%f112, %f112, %f74;
	add.s32 	%r95, %r95, %r64;
	add.s32 	%r94, %r94, 1;
	setp.ne.s32 	%p10, %r94, 0;
	@%p10 bra 	$L__BB0_13;
$L__BB0_14:
	setp.lt.s32 	%p11, %r64, 1;
	@%p11 bra 	$L__BB0_70;
	cvt.rn.f64.u32 	%fd1, %r64;
	rcp.rn.f64 	%fd2, %fd1;
	cvt.rn.f32.f64 	%f12, %fd2;
	add.s32 	%r72, %r64, -1;
	and.b32  	%r21, %r64, 7;
	setp.lt.u32 	%p12, %r72, 7;
	mov.b32 	%r107, 0;
	@%p12 bra 	$L__BB0_42;
	and.b32  	%r107, %r64, 2147483640;
	neg.s32 	%r106, %r107;
	mad.lo.s32 	%r105, %r64, 7, %r3;
	shl.b32 	%r25, %r64, 3;
	mad.lo.s32 	%r104, %r64, 6, %r3;
	mad.lo.s32 	%r103, %r64, 5, %r3;
	shl.b32 	%r73, %r64, 2;
	add.s32 	%r102, %r3, %r73;
	mad.lo.s32 	%r101, %r64, 3, %r3;
	shl.b32 	%r74, %r64, 1;
	add.s32 	%r100, %r3, %r74;
	add.s32 	%r75, %r2, %r64;
	add.s32 	%r98, %r75, %r1;
	mov.u32 	%r99, %r3;
$L__BB0_17:
	.pragma "nounroll";
	setp.eq.f32 	%p13, %f112, 0f00000000;
	@%p13 bra 	$L__BB0_19;
	mul.wide.s32 	%rd41, %r99, 4;
	add.s64 	%rd42, %rd1, %rd41;
	ld.global.f32 	%f75, [%rd42];
	div.rn.f32 	%f76, %f75, %f112;
	st.global.f32 	[%rd42], %f76;
	bra.uni 	$L__BB0_20;
$L__BB0_19:
	mul.wide.s32 	%rd39, %r99, 4;
	add.s64 	%rd40, %rd1, %rd39;
	st.global.f32 	[%rd40], %f12;
$L__BB0_20:
	setp.neu.f32 	%p14, %f112, 0f00000000;
	@%p14 bra 	$L__BB0_22;
	mul.wide.s32 	%rd43, %r98, 4;
	add.s64 	%rd44, %rd1, %rd43;
	st.global.f32 	[%rd44], %f12;
	bra.uni 	$L__BB0_23;
$L__BB0_22:
	mul.wide.s32 	%rd45, %r98, 4;
	add.s64 	%rd46, %rd1, %rd45;
	ld.global.f32 	%f77, [%rd46];
	div.rn.f32 	%f78, %f77, %f112;
	st.global.f32 	[%rd46], %f78;
$L__BB0_23:
	setp.neu.f32 	%p15, %f112, 0f00000000;
	@%p15 bra 	$L__BB0_25;
	mul.wide.s32 	%rd47, %r100, 4;
	add.s64 	%rd48, %rd1, %rd47;
	st.global.f32 	[%rd48], %f12;
	bra.uni 	$L__BB0_26;
$L__BB0_25:
	mul.wide.s32 	%rd49, %r100, 4;
	add.s64 	%rd50, %rd1, %rd49;
	ld.global.f32 	%f79, [%rd50];
	div.rn.f32 	%f80, %f79, %f112;
	st.global.f32 	[%rd50], %f80;
$L__BB0_26:
	setp.neu.f32 	%p16, %f112, 0f00000000;
	@%p16 bra 	$L__BB0_28;
	mul.wide.s32 	%rd51, %r101, 4;
	add.s64 	%rd52, %rd1, %rd51;
	st.global.f32 	[%rd52], %f12;
	bra.uni 	$L__BB0_29;
$L__BB0_28:
	mul.wide.s32 	%rd53, %r101, 4;
	add.s64 	%rd54, %rd1, %rd53;
	ld.global.f32 	%f81, [%rd54];
	div.rn.f32 	%f82, %f81, %f112;
	st.global.f32 	[%rd54], %f82;
$L__BB0_29:
	setp.neu.f32 	%p17, %f112, 0f00000000;
	@%p17 bra 	$L__BB0_31;
	mul.wide.s32 	%rd55, %r102, 4;
	add.s64 	%rd56, %rd1, %rd55;
	st.global.f32 	[%rd56], %f12;
	bra.uni 	$L__BB0_32;
$L__BB0_31:
	mul.wide.s32 	%rd57, %r102, 4;
	add.s64 	%rd58, %rd1, %rd57;
	ld.global.f32 	%f83, [%rd58];
	div.rn.f32 	%f84, %f83, %f112;
	st.global.f32 	[%rd58], %f84;
$L__BB0_32:
	setp.neu.f32 	%p18, %f112, 0f00000000;
	@%p18 bra 	$L__BB0_34;
	mul.wide.s32 	%rd59, %r103, 4;
	add.s64 	%rd60, %rd1, %rd59;
	st.global.f32 	[%rd60], %f12;
	bra.uni 	$L__BB0_35;
$L__BB0_34:
	mul.wide.s32 	%rd61, %r103, 4;
	add.s64 	%rd62, %rd1, %rd61;
	ld.global.f32 	%f85, [%rd62];
	div.rn.f32 	%f86, %f85, %f112;
	st.global.f32 	[%rd62], %f86;
$L__BB0_35:
	setp.neu.f32 	%p19, %f112, 0f00000000;
	@%p19 bra 	$L__BB0_37;
	mul.wide.s32 	%rd63, %r104, 4;
	add.s64 	%rd64, %rd1, %rd63;
	st.global.f32 	[%rd64], %f12;
	bra.uni 	$L__BB0_38;
$L__BB0_37:
	mul.wide.s32 	%rd65, %r104, 4;
	add.s64 	%rd66, %rd1, %rd65;
	ld.global.f32 	%f87, [%rd66];
	div.rn.f32 	%f88, %f87, %f112;
	st.global.f32 	[%rd66], %f88;
$L__BB0_38:
	setp.neu.f32 	%p20, %f112, 0f00000000;
	@%p20 bra 	$L__BB0_40;
	mul.wide.s32 	%rd67, %r105, 4;
	add.s64 	%rd68, %rd1, %rd67;
	st.global.f32 	[%rd68], %f12;
	bra.uni 	$L__BB0_41;
$L__BB0_40:
	mul.wide.s32 	%rd69, %r105, 4;
	add.s64 	%rd70, %rd1, %rd69;
	ld.global.f32 	%f89, [%rd70];
	div.rn.f32 	%f90, %f89, %f112;
	st.global.f32 	[%rd70], %f90;
$L__BB0_41:
	add.s32 	%r106, %r106, 8;
	add.s32 	%r105, %r105, %r25;
	add.s32 	%r104, %r104, %r25;
	add.s32 	%r103, %r103, %r25;
	add.s32 	%r102, %r102, %r25;
	add.s32 	%r101, %r101, %r25;
	add.s32 	%r100, %r100, %r25;
	add.s32 	%r99, %r99, %r25;
	add.s32 	%r98, %r98, %r25;
	setp.ne.s32 	%p21, %r106, 0;
	@%p21 bra 	$L__BB0_17;
$L__BB0_42:
	setp.eq.s32 	%p22, %r21, 0;
	@%p22 bra 	$L__BB0_70;
	and.b32  	%r55, %r64, 3;
	setp.lt.u32 	%p23, %r21, 4;
	@%p23 bra 	$L__BB0_57;
	setp.neu.f32 	%p24, %f112, 0f00000000;
	@%p24 bra 	$L__BB0_46;
	mad.lo.s32 	%r76, %r107, %r64, %r3;
	mul.wide.s32 	%rd71, %r76, 4;
	add.s64 	%rd72, %rd1, %rd71;
	st.global.f32 	[%rd72], %f12;
	bra.uni 	$L__BB0_47;
$L__BB0_46:
	mad.lo.s32 	%r77, %r107, %r64, %r3;
	mul.wide.s32 	%rd73, %r77, 4;
	add.s64 	%rd74, %rd1, %rd73;
	ld.global.f32 	%f91, [%rd74];
	div.rn.f32 	%f92, %f91, %f112;
	st.global.f32 	[%rd74], %f92;
$L__BB0_47:
	setp.neu.f32 	%p25, %f112, 0f00000000;
	add.s32 	%r56, %r107, 1;
	@%p25 bra 	$L__BB0_49;
	mad.lo.s32 	%r78, %r56, %r64, %r3;
	mul.wide.s32 	%rd75, %r78, 4;
	add.s64 	%rd76, %rd1, %rd75;
	st.global.f32 	[%rd76], %f12;
	bra.uni 	$L__BB0_50;
$L__BB0_49:
	mad.lo.s32 	%r79, %r56, %r64, %r3;
	mul.wide.s32 	%rd77, %r79, 4;
	add.s64 	%rd78, %rd1, %rd77;
	ld.global.f32 	%f93, [%rd78];
	div.rn.f32 	%f94, %f93, %f112;
	st.global.f32 	[%rd78], %f94;
$L__BB0_50:
	setp.neu.f32 	%p26, %f112, 0f00000000;
	add.s32 	%r57, %r107, 2;
	@%p26 bra 	$L__BB0_52;
	mad.lo.s32 	%r80, %r57, %r64, %r3;
	mul.wide.s32 	%rd79, %r80, 4;
	add.s64 	%rd80, %rd1, %rd79;
	st.global.f32 	[%rd80], %f12;
	bra.uni 	$L__BB0_53;
$L__BB0_52:
	mad.lo.s32 	%r81, %r57, %r64, %r3;
	mul.wide.s32 	%rd81, %r81, 4;
	add.s64 	%rd82, %rd1, %rd81;
	ld.global.f32 	%f95, [%rd82];
	div.rn.f32 	%f96, %f95, %f112;
	st.global.f32 	[%rd82], %f96;
$L__BB0_53:
	setp.neu.f32 	%p27, %f112, 0f00000000;
	add.s32 	%r58, %r107, 3;
	@%p27 bra 	$L__BB0_55;
	mad.lo.s32 	%r82, %r58, %r64, %r3;
	mul.wide.s32 	%rd83, %r82, 4;
	add.s64 	%rd84, %rd1, %rd83;
	st.global.f32 	[%rd84], %f12;
	bra.uni 	$L__BB0_56;
$L__BB0_55:
	mad.lo.s32 	%r83, %r58, %r64, %r3;
	mul.wide.s32 	%rd85, %r83, 4;
	add.s64 	%rd86, %rd1, %rd85;
	ld.global.f32 	%f97, [%rd86];
	div.rn.f32 	%f98, %f97, %f112;
	st.global.f32 	[%rd86], %f98;
$L__BB0_56:
	add.s32 	%r107, %r107, 4;
$L__BB0_57:
	setp.eq.s32 	%p28, %r55, 0;
	@%p28 bra 	$L__BB0_70;
	setp.eq.s32 	%p29, %r55, 1;
	@%p29 bra 	$L__BB0_66;
	setp.neu.f32 	%p30, %f112, 0f00000000;
	@%p30 bra 	$L__BB0_61;
	mad.lo.s32 	%r84, %r107, %r64, %r3;
	mul.wide.s32 	%rd87, %r84, 4;
	add.s64 	%rd88, %rd1, %rd87;
	st.global.f32 	[%rd88], %f12;
	bra.uni 	$L__BB0_62;
$L__BB0_61:
	mad.lo.s32 	%r85, %r107, %r64, %r3;
	mul.wide.s32 	%rd89, %r85, 4;
	add.s64 	%rd90, %rd1, %rd89;
	ld.global.f32 	%f99, [%rd90];
	div.rn.f32 	%f100, %f99, %f112;
	st.global.f32 	[%rd90], %f100;
$L__BB0_62:
	setp.neu.f32 	%p31, %f112, 0f00000000;
	add.s32 	%r61, %r107, 1;
	@%p31 bra 	$L__BB0_64;
	mad.lo.s32 	%r86, %r61, %r64, %r3;
	mul.wide.s32 	%rd91, %r86, 4;
	add.s64 	%rd92, %rd1, %rd91;
	st.global.f32 	[%rd92], %f12;
	bra.uni 	$L__BB0_65;
$L__BB0_64:
	mad.lo.s32 	%r87, %r61, %r64, %r3;
	mul.wide.s32 	%rd93, %r87, 4;
	add.s64 	%rd94, %rd1, %rd93;
	ld.global.f32 	%f101, [%rd94];
	div.rn.f32 	%f102, %f101, %f112;
	st.global.f32 	[%rd94], %f102;
$L__BB0_65:
	add.s32 	%r107, %r107, 2;
$L__BB0_66:
	and.b32  	%r88, %r64, 1;
	setp.eq.b32 	%p32, %r88, 1;
	not.pred 	%p33, %p32;
	@%p33 bra 	$L__BB0_70;
	setp.neu.f32 	%p34, %f112, 0f00000000;
	@%p34 bra 	$L__BB0_69;
	mad.lo.s32 	%r89, %r107, %r64, %r3;
	mul.wide.s32 	%rd95, %r89, 4;
	add.s64 	%rd96, %rd1, %rd95;
	st.global.f32 	[%rd96], %f12;
	bra.uni 	$L__BB0_70;
$L__BB0_69:
	mad.lo.s32 	%r90, %r107, %r64, %r3;
	mul.wide.s32 	%rd97, %r90, 4;
	add.s64 	%rd98, %rd1, %rd97;
	ld.global.f32 	%f103, [%rd98];
	div.rn.f32 	%f104, %f103, %f112;
	st.global.f32 	[%rd98], %f104;
$L__BB0_70:
	ret;

}
	// .globl	_Z15initialize_rankPfi
.visible .entry _Z15initialize_rankPfi(
	.param .u64 .ptr .align 1 _Z15initialize_rankPfi_param_0,
	.param .u32 _Z15initialize_rankPfi_param_1
)
{
	.reg .pred 	%p<2>;
	.reg .b32 	%r<6>;
	.reg .b32 	%f<3>;
	.reg .b64 	%rd<5>;

	ld.param.u64 	%rd1, [_Z15initialize_rankPfi_param_0];
	ld.param.u32 	%r2, [_Z15initialize_rankPfi_param_1];
	mov.u32 	%r3, %ctaid.x;
	mov.u32 	%r4, %ntid.x;
	mov.u32 	%r5, %tid.x;
	mad.lo.s32 	%r1, %r3, %r4, %r5;
	setp.ge.s32 	%p1, %r1, %r2;
	@%p1 bra 	$L__BB1_2;
	cvta.to.global.u64 	%rd2, %rd1;
	cvt.rn.f32.s32 	%f1, %r2;
	rcp.rn.f32 	%f2, %f1;
	mul.wide.s32 	%rd3, %r1, 4;
	add.s64 	%rd4, %rd2, %rd3;
	st.global.f32 	[%rd4], %f2;
$L__BB1_2:
	ret;

}
	// .globl	_Z10store_rankPfS_i
.visible .entry _Z10store_rankPfS_i(
	.param .u64 .ptr .align 1 _Z10store_rankPfS_i_param_0,
	.param .u64 .ptr .align 1 _Z10store_rankPfS_i_param_1,
	.param .u32 _Z10store_rankPfS_i_param_2
)
{
	.reg .pred 	%p<2>;
	.reg .b32 	%r<6>;
	.reg .b32 	%f<2>;
	.reg .b64 	%rd<8>;

	ld.param.u64 	%rd1, [_Z10store_rankPfS_i_param_0];
	ld.param.u64 	%rd2, [_Z10store_rankPfS_i_param_1];
	ld.param.u32 	%r2, [_Z10store_rankPfS_i_param_2];
	mov.u32 	%r3, %ctaid.x;
	mov.u32 	%r4, %ntid.x;
	mov.u32 	%r5, %tid.x;
	mad.lo.s32 	%r1, %r3, %r4, %r5;
	setp.ge.s32 	%p1, %r1, %r2;
	@%p1 bra 	$L__BB2_2;
	cvta.to.global.u64 	%rd3, %rd1;
	cvta.to.global.u64 	%rd4, %rd2;
	mul.wide.s32 	%rd5, %r1, 4;
	add.s64 	%rd6, %rd3, %rd5;
	ld.global.f32 	%f1, [%rd6];
	add.s64 	%rd7, %rd4, %rd5;
	st.global.f32 	[%rd7], %f1;
$L__BB2_2:
	ret;

}
	// .globl	_Z6matmulPfS_S_i
.visible .entry _Z6matmulPfS_S_i(
	.param .u64 .ptr .align 1 _Z6matmulPfS_S_i_param_0,
	.param .u64 .ptr .align 1 _Z6matmulPfS_S_i_param_1,
	.param .u64 .ptr .align 1 _Z6matmulPfS_S_i_param_2,
	.param .u32 _Z6matmulPfS_S_i_param_3
)
{
	.reg .pred 	%p<11>;
	.reg .b32 	%r<37>;
	.reg .b32 	%f<112>;
	.reg .b64 	%rd<31>;

	ld.param.u64 	%rd11, [_Z6matmulPfS_S_i_param_0];
	ld.param.u64 	%rd10, [_Z6matmulPfS_S_i_param_1];
	ld.param.u64 	%rd12, [_Z6matmulPfS_S_i_param_2];
	ld.param.u32 	%r23, [_Z6matmulPfS_S_i_param_3];
	cvta.to.global.u64 	%rd1, %rd11;
	cvta.to.global.u64 	%rd2, %rd12;
	mov.u32 	%r24, %ctaid.x;
	mov.u32 	%r25, %ntid.x;
	mov.u32 	%r26, %tid.x;
	mad.lo.s32 	%r1, %r24, %r25, %r26;
	setp.ge.s32 	%p1, %r1, %r23;
	@%p1 bra 	$L__BB3_15;
	setp.lt.s32 	%p2, %r23, 1;
	mov.f32 	%f111, 0f00000000;
	@%p2 bra 	$L__BB3_14;
	mul.lo.s32 	%r2, %r23, %r1;
	and.b32  	%r3, %r23, 15;
	setp.lt.u32 	%p3, %r23, 16;
	mov.f32 	%f111, 0f00000000;
	mov.b32 	%r33, 0;
	@%p3 bra 	$L__BB3_5;
	and.b32  	%r33, %r23, 2147483632;
	neg.s32 	%r31, %r33;
	add.s64 	%rd29, %rd2, 32;
	add.s64 	%rd4, %rd1, 32;
	mov.f32 	%f111, 0f00000000;
	mov.u32 	%r30, %r2;
$L__BB3_4:
	.pragma "nounroll";
	mul.wide.s32 	%rd13, %r30, 4;
	add.s64 	%rd14, %rd4, %rd13;
	ld.global.f32 	%f18, [%rd29+-32];
	ld.global.f32 	%f19, [%rd14+-32];
	fma.rn.f32 	%f20, %f18, %f19, %f111;
	ld.global.f32 	%f21, [%rd29+-28];
	ld.global.f32 	%f22, [%rd14+-28];
	fma.rn.f32 	%f23, %f21, %f22, %f20;
	ld.global.f32 	%f24, [%rd29+-24];
	ld.global.f32 	%f25, [%rd14+-24];
	fma.rn.f32 	%f26, %f24, %f25, %f23;
	ld.global.f32 	%f27, [%rd29+-20];
	ld.global.f32 	%f28, [%rd14+-20];
	fma.rn.f32 	%f29, %f27, %f28, %f26;
	ld.global.f32 	%f30, [%rd29+-16];
	ld.global.f32 	%f31, [%rd14+-16];
	fma.rn.f32 	%f32, %f30, %f31, %f29;
	ld.global.f32 	%f33, [%rd29+-12];
	ld.global.f32 	%f34, [%rd14+-12];
	fma.rn.f32 	%f35, %f33, %f34, %f32;
	ld.global.f32 	%f36, [%rd29+-8];
	ld.global.f32 	%f37, [%rd14+-8];
	fma.rn.f32 	%f38, %f36, %f37, %f35;
	ld.global.f32 	%f39, [%rd29+-4];
	ld.global.f32 	%f40, [%rd14+-4];
	fma.rn.f32 	%f41, %f39, %f40, %f38;
	ld.global.f32 	%f42, [%rd29];
	ld.global.f32 	%f43, [%rd14];
	fma.rn.f32 	%f44, %f42, %f43, %f41;
	ld.global.f32 	%f45, [%rd29+4];
	ld.global.f32 	%f46, [%rd14+4];
	fma.rn.f32 	%f47, %f45, %f46, %f44;
	ld.global.f32 	%f48, [%rd29+8];
	ld.global.f32 	%f49, [%rd14+8];
	fma.rn.f32 	%f50, %f48, %f49, %f47;
	ld.global.f32 	%f51, [%rd29+12];
	ld.global.f32 	%f52, [%rd14+12];
	fma.rn.f32 	%f53, %f51, %f52, %f50;
	ld.global.f32 	%f54, [%rd29+16];
	ld.global.f32 	%f55, [%rd14+16];
	fma.rn.f32 	%f56, %f54, %f55, %f53;
	ld.global.f32 	%f57, [%rd29+20];
	ld.global.f32 	%f58, [%rd14+20];
	fma.rn.f32 	%f59, %f57, %f58, %f56;
	ld.global.f32 	%f60, [%rd29+24];
	ld.global.f32 	%f61, [%rd14+24];
	fma.rn.f32 	%f62, %f60, %f61, %f59;
	ld.global.f32 	%f63, [%rd29+28];
	ld.global.f32 	%f64, [%rd14+28];
	fma.rn.f32 	%f111, %f63, %f64, %f62;
	add.s32 	%r31, %r31, 16;
	add.s64 	%rd29, %rd29, 64;
	add.s32 	%r30, %r30, 16;
	setp.ne.s32 	%p4, %r31, 0;
	@%p4 bra 	$L__BB3_4;
$L__BB3_5:
	setp.eq.s32 	%p5, %r3, 0;
	@%p5 bra 	$L__BB3_14;
	and.b32  	%r11, %r23, 7;
	setp.lt.u32 	%p6, %r3, 8;
	@%p6 bra 	$L__BB3_8;
	mul.wide.u32 	%rd15, %r33, 4;
	add.s64 	%rd16, %rd2, %rd15;
	ld.global.f32 	%f66, [%rd16];
	add.s32 	%r28, %r33, %r2;
	mul.wide.s32 	%rd17, %r28, 4;
	add.s64 	%rd18, %rd1, %rd17;
	ld.global.f32 	%f67, [%rd18];
	fma.rn.f32 	%f68, %f66, %f67, %f111;
	ld.global.f32 	%f69, [%rd16+4];
	ld.global.f32 	%f70, [%rd18+4];
	fma.rn.f32 	%f71, %f69, %f70, %f68;
	ld.global.f32 	%f72, [%rd16+8];
	ld.global.f32 	%f73, [%rd18+8];
	fma.rn.f32 	%f74, %f72, %f73, %f71;
	ld.global.f32 	%f75, [%rd16+12];
	ld.global.f32 	%f76, [%rd18+12];
	fma.rn.f32 	%f77, %f75, %f76, %f74;
	ld.global.f32 	%f78, [%rd16+16];
	ld.global.f32 	%f79, [%rd18+16];
	fma.rn.f32 	%f80, %f78, %f79, %f77;
	ld.global.f32 	%f81, [%rd16+20];
	ld.global.f32 	%f82, [%rd18+20];
	fma.rn.f32 	%f83, %f81, %f82, %f80;
	ld.global.f32 	%f84, [%rd16+24];
	ld.global.f32 	%f85, [%rd18+24];
	fma.rn.f32 	%f86, %f84, %f85, %f83;
	ld.global.f32 	%f87, [%rd16+28];
	ld.global.f32 	%f88, [%rd18+28];
	fma.rn.f32 	%f111, %f87, %f88, %f86;
	add.s32 	%r33, %r33, 8;
$L__BB3_8:
	setp.eq.s32 	%p7, %r11, 0;
	@%p7 bra 	$L__BB3_14;
	and.b32  	%r14, %r23, 3;
	setp.lt.u32 	%p8, %r11, 4;
	@%p8 bra 	$L__BB3_11;
	mul.wide.u32 	%rd19, %r33, 4;
	add.s64 	%rd20, %rd2, %rd19;
	ld.global.f32 	%f90, [%rd20];
	add.s32 	%r29, %r33, %r2;
	mul.wide.s32 	%rd21, %r29, 4;
	add.s64 	%rd22, %rd1, %rd21;
	ld.global.f32 	%f91, [%rd22];
	fma.rn.f32 	%f92, %f90, %f91, %f111;
	ld.global.f32 	%f93, [%rd20+4];
	ld.global.f32 	%f94, [%rd22+4];
	fma.rn.f32 	%f95, %f93, %f94, %f92;
	ld.global.f32 	%f96, [%rd20+8];
	ld.global.f32 	%f97, [%rd22+8];
	fma.rn.f32 	%f98, %f96, %f97, %f95;
	ld.global.f32 	%f99, [%rd20+12];
	ld.global.f32 	%f100, [%rd22+12];
	fma.rn.f32 	%f111, %f99, %f100, %f98;
	add.s32 	%r33, %r33, 4;
$L__BB3_11:
	setp.eq.s32 	%p9, %r14, 0;
	@%p9 bra 	$L__BB3_14;
	add.s32 	%r36, %r33, %r2;
	mul.wide.u32 	%rd23, %r33, 4;
	add.s64 	%rd30, %rd2, %rd23;
	neg.s32 	%r35, %r14;
$L__BB3_13:
	.pragma "nounroll";
	mul.wide.s32 	%rd24, %r36, 4;
	add.s64 	%rd25, %rd1, %rd24;
	ld.global.f32 	%f101, [%rd30];
	ld.global.f32 	%f102, [%rd25];
	fma.rn.f32 	%f111, %f101, %f102, %f111;
	add.s32 	%r36, %r36, 1;
	add.s64 	%rd30, %rd30, 4;
	add.s32 	%r35, %r35, 1;
	setp.ne.s32 	%p10, %r35, 0;
	@%p10 bra 	$L__BB3_13;
$L__BB3_14:
	cvta.to.global.u64 	%rd26, %rd10;
	mul.wide.s32 	%rd27, %r1, 4;
	add.s64 	%rd28, %rd26, %rd27;
	st.global.f32 	[%rd28], %f111;
$L__BB3_15:
	ret;

}
	// .globl	_Z9rank_diffPfS_i
.visible .entry _Z9rank_diffPfS_i(
	.param .u64 .ptr .align 1 _Z9rank_diffPfS_i_param_0,
	.param .u64 .ptr .align 1 _Z9rank_diffPfS_i_param_1,
	.param .u32 _Z9rank_diffPfS_i_param_2
)
{
	.reg .pred 	%p<2>;
	.reg .b32 	%r<6>;
	.reg .b32 	%f<5>;
	.reg .b64 	%rd<8>;

	ld.param.u64 	%rd1, [_Z9rank_diffPfS_i_param_0];
	ld.param.u64 	%rd2, [_Z9rank_diffPfS_i_param_1];
	ld.param.u32 	%r2, [_Z9rank_diffPfS_i_param_2];
	mov.u32 	%r3, %ctaid.x;
	mov.u32 	%r4, %ntid.x;
	mov.u32 	%r5, %tid.x;
	mad.lo.s32 	%r1, %r3, %r4, %r5;
	setp.ge.s32 	%p1, %r1, %r2;
	@%p1 bra 	$L__BB4_2;
	cvta.to.global.u64 	%rd3, %rd2;
	cvta.to.global.u64 	%rd4, %rd1;
	mul.wide.s32 	%rd5, %r1, 4;
	add.s64 	%rd6, %rd3, %rd5;
	ld.global.f32 	%f1, [%rd6];
	add.s64 	%rd7, %rd4, %rd5;
	ld.global.f32 	%f2, [%rd7];
	sub.f32 	%f3, %f1, %f2;
	abs.f32 	%f4, %f3;
	st.global.f32 	[%rd6], %f4;
$L__BB4_2:
	ret;

}
	// .globl	_Z15init_pair_arrayPfS_Pii
.visible .entry _Z15init_pair_arrayPfS_Pii(
	.param .u64 .ptr .align 1 _Z15init_pair_arrayPfS_Pii_param_0,
	.param .u64 .ptr .align 1 _Z15init_pair_arrayPfS_Pii_param_1,
	.param .u64 .ptr .align 1 _Z15init_pair_arrayPfS_Pii_param_2,
	.param .u32 _Z15init_pair_arrayPfS_Pii_param_3
)
{
	.reg .pred 	%p<2>;
	.reg .b32 	%r<7>;
	.reg .b32 	%f<2>;
	.reg .b64 	%rd<11>;

	ld.param.u64 	%rd1, [_Z15init_pair_arrayPfS_Pii_param_0];
	ld.param.u64 	%rd2, [_Z15init_pair_arrayPfS_Pii_param_1];
	ld.param.u64 	%rd3, [_Z15init_pair_arrayPfS_Pii_param_2];
	ld.param.u32 	%r2, [_Z15init_pair_arrayPfS_Pii_param_3];
	mov.u32 	%r3, %ctaid.x;
	mov.u32 	%r4, %ntid.x;
	mov.u32 	%r5, %tid.x;
	mad.lo.s32 	%r1, %r3, %r4, %r5;
	setp.ge.s32 	%p1, %r1, %r2;
	@%p1 bra 	$L__BB5_2;
	cvta.to.global.u64 	%rd4, %rd1;
	cvta.to.global.u64 	%rd5, %rd2;
	cvta.to.global.u64 	%rd6, %rd3;
	mul.wide.s32 	%rd7, %r1, 4;
	add.s64 	%rd8, %rd4, %rd7;
	ld.global.f32 	%f1, [%rd8];
	add.s64 	%rd9, %rd5, %rd7;
	st.global.f32 	[%rd9], %f1;
	add.s32 	%r6, %r1, 1;
	add.s64 	%rd10, %rd6, %rd7;
	st.global.u32 	[%rd10], %r6;
$L__BB5_2:
	ret;

}
	// .globl	_ZN3cub18CUB_300001_SM_10006detail11EmptyKernelIvEEvv
.visible .entry _ZN3cub18CUB_300001_SM_10006detail11EmptyKernelIvEEvv()
{


	ret;

}
	// .globl	_ZN3cub18CUB_300001_SM_10006detail6reduce28DeviceReduceSingleTileKernelINS2_10policy_hubIfjN4cuda3std3__44plusIfEEE10Policy1000EPfSC_jS9_ffNS7_10__identityEEEvT0_T1_T2_T3_T4_T6_
.visible .entry _ZN3cub18CUB_300001_SM_10006detail6reduce28DeviceReduceSingleTileKernelINS2_10policy_hubIfjN4cuda3std3__44plusIfEEE10Policy1000EPfSC_jS9_ffNS7_10__identityEEEvT0_T1_T2_T3_T4_T6_(
	.param .u64 .ptr .align 1 _ZN3cub18CUB_300001_SM_10006detail6reduce28DeviceReduceSingleTileKernelINS2_10policy_hubIfjN4cuda3std3__44plusIfEEE10Policy1000EPfSC_jS9_ffNS7_10__identityEEEvT0_T1_T2_T3_T4_T6__param_0,
	.param .u64 .ptr .align 1 _ZN3cub18CUB_300001_SM_10006detail6reduce28DeviceReduceSingleTileKernelINS2_10policy_hubIfjN4cuda3std3__44plusIfEEE10Policy1000EPfSC_jS9_ffNS7_10__identityEEEvT0_T1_T2_T3_T4_T6__param_1,
	.param .u32 _ZN3cub18CUB_300001_SM_10006detail6reduce28DeviceReduceSingleTileKernelINS2_10policy_hubIfjN4cuda3std3__44plusIfEEE10Policy1000EPfSC_jS9_ffNS7_10__identityEEEvT0_T1_T2_T3_T4_T6__param_2,
	.param .align 1 .b8 _ZN3cub18CUB_300001_SM_10006detail6reduce28DeviceReduceSingleTileKernelINS2_10policy_hubIfjN4cuda3std3__44plusIfEEE10Policy1000EPfSC_jS9_ffNS7_10__identityEEEvT0_T1_T2_T3_T4_T6__param_3[1],
	.param .f32 _ZN3cub18CUB_300001_SM_10006detail6reduce28DeviceReduceSingleTileKernelINS2_10policy_hubIfjN4cuda3std3__44plusIfEEE10Policy1000EPfSC_jS9_ffNS7_10__identityEEEvT0_T1_T2_T3_T4_T6__param_4,
	.param .align 1 .b8 _ZN3cub18CUB_300001_SM_10006detail6reduce28DeviceReduceSingleTileKernelINS2_10policy_hubIfjN4cuda3std3__44plusIfEEE10Policy1000EPfSC_jS9_ffNS7_10__identityEEEvT0_T1_T2_T3_T4_T6__param_5[1]
)
.maxntid 512
.minnctapersm 1
{
	.reg .pred 	%p<113>;
	.reg .b32 	%r<419>;
	.reg .b32 	%f<531>;
	.reg .b64 	%rd<130>;
	// demoted variable
	.shared .align 4 .b8 _ZZN3cub18CUB_300001_SM_10006detail6reduce28DeviceReduceSingleTileKernelINS2_10policy_hubIfjN4cuda3std3__44plusIfEEE10Policy1000EPfSC_jS9_ffNS7_10__identityEEEvT0_T1_T2_T3_T4_T6_E12temp_storage[84];
	ld.param.u64 	%rd15, [_ZN3cub18CUB_300001_SM_10006detail6reduce28DeviceReduceSingleTileKernelINS2_10policy_hubIfjN4cuda3std3__44plusIfEEE10Policy1000EPfSC_jS9_ffNS7_10__identityEEEvT0_T1_T2_T3_T4_T6__param_0];
	ld.param.u64 	%rd16, [_ZN3cub18CUB_300001_SM_10006detail6reduce28DeviceReduceSingleTileKernelINS2_10policy_hubIfjN4cuda3std3__44plusIfEEE10Policy1000EPfSC_jS9_ffNS7_10__identityEEEvT0_T1_T2_T3_T4_T6__param_1];
	ld.param.u32 	%r70, [_ZN3cub18CUB_300001_SM_10006detail6reduce28DeviceReduceSingleTileKernelINS2_10policy_hubIfjN4cuda3std3__44plusIfEEE10Policy1000EPfSC_jS9_ffNS7_10__identityEEEvT0_T1_T2_T3_T4_T6__param_2];
	ld.param.f32 	%f58, [_ZN3cub18CUB_300001_SM_10006detail6reduce28DeviceReduceSingleTileKernelINS2_10policy_hubIfjN4cuda3std3__44plusIfEEE10Policy1000EPfSC_jS9_ffNS7_10__identityEEEvT0_T1_T2_T3_T4_T6__param_4];
	cvta.to.global.u64 	%rd1, %rd16;
	setp.ne.s32 	%p1, %r70, 0;
	@%p1 bra 	$L__BB7_3;
	mov.u32 	%r392, %tid.x;
	setp.ne.s32 	%p112, %r392, 0;
	@%p112 bra 	$L__BB7_76;
	st.global.f32 	[%rd1], %f58;
	bra.uni 	$L__BB7_76;
$L__BB7_3:
	and.b64  	%rd17, %rd15, 7;
	setp.ne.s64 	%p2, %rd17, 0;
	@%p2 bra 	$L__BB7_39;
	setp.gt.u32 	%p57, %r70, 8191;
	@%p57 bra 	$L__BB7_23;
	mov.u32 	%r1, %tid.x;
	setp.ge.u32 	%p74, %r1, %r70;
	mov.f32 	%f509, 0f00000000;
	mov.u32 	%r396, %r1;
	@%p74 bra 	$L__BB7_7;
	mul.wide.u32 	%rd118, %r1, 4;
	add.s64 	%rd117, %rd15, %rd118;
	// begin inline asm
	ld.global.nc.u32 %r312, [%rd117];
	// end inline asm
	mov.b32 	%f509, %r312;
	add.s32 	%r396, %r1, 512;
$L__BB7_7:
	setp.ge.u32 	%p75, %r396, %r70;
	@%p75 bra 	$L__BB7_14;
	not.b32 	%r313, %r396;
	add.s32 	%r4, %r70, %r313;
	and.b32  	%r314, %r4, 1536;
	setp.eq.s32 	%p76, %r314, 1536;
	@%p76 bra 	$L__BB7_11;
	mul.wide.u32 	%rd119, %r396, 4;
	add.s64 	%rd126, %rd15, %rd119;
	shr.u32 	%r315, %r4, 9;
	add.s32 	%r316, %r315, 1;
	and.b32  	%r317, %r316, 3;
	neg.s32 	%r394, %r317;
$L__BB7_10:
	.pragma "nounroll";
	// begin inline asm
	ld.global.nc.u32 %r318, [%rd126];
	// end inline asm
	mov.b32 	%f395, %r318;
	add.f32 	%f509, %f509, %f395;
	add.s32 	%r396, %r396, 512;
	add.s64 	%rd126, %rd126, 2048;
	add.s32 	%r394, %r394, 1;
	setp.ne.s32 	%p77, %r394, 0;
	@%p77 bra 	$L__BB7_10;
$L__BB7_11:
	setp.lt.u32 	%p78, %r4, 1536;
	@%p78 bra 	$L__BB7_14;
	mul.wide.u32 	%rd121, %r396, 4;
	add.s64 	%rd127, %rd15, %rd121;
$L__BB7_13:
	// begin inline asm
	ld.global.nc.u32 %r319, [%rd127];
	// end inline asm
	mov.b32 	%f396, %r319;
	add.f32 	%f397, %f509, %f396;
	add.s64 	%rd123, %rd127, 2048;
	// begin inline asm
	ld.global.nc.u32 %r320, [%rd123];
	// end inline asm
	mov.b32 	%f398, %r320;
	add.f32 	%f399, %f397, %f398;
	add.s64 	%rd124, %rd127, 4096;
	// begin inline asm
	ld.global.nc.u32 %r321, [%rd124];
	// end inline asm
	mov.b32 	%f400, %r321;
	add.f32 	%f401, %f399, %f400;
	add.s64 	%rd125, %rd127, 6144;
	// begin inline asm
	ld.global.nc.u32 %r322, [%rd125];
	// end inline asm
	mov.b32 	%f402, %r322;
	add.f32 	%f509, %f401, %f402;
	add.s32 	%r396, %r396, 2048;
	add.s64 	%rd127, %rd127, 8192;
	setp.lt.s32 	%p79, %r396, %r70;
	@%p79 bra 	$L__BB7_13;
$L__BB7_14:
	setp.lt.u32 	%p80, %r70, 512;
	@%p80 bra 	$L__BB7_19;
	// begin inline asm
	mov.u32 %r361, %laneid;
	// end inline asm
	mov.b32 	%r363, %f509;
	mov.b32 	%r364, 1;
	mov.b32 	%r385, 31;
	mov.b32 	%r386, -1;
	// begin inline asm
	shfl.sync.down.b32 %r362, %r363, %r364, %r385, %r386;
	// end inline asm
	setp.gt.s32 	%p104, %r361, 30;
	mov.b32 	%f461, %r362;
	add.f32 	%f462, %f509, %f461;
	selp.f32 	%f463, %f509, %f462, %p104;
	mov.b32 	%r368, %f463;
	mov.b32 	%r369, 2;
	// begin inline asm
	shfl.sync.down.b32 %r367, %r368, %r369, %r385, %r386;
	// end inline asm
	setp.gt.s32 	%p105, %r361, 29;
	mov.b32 	%f464, %r367;
	add.f32 	%f465, %f463, %f464;
	selp.f32 	%f466, %f463, %f465, %p105;
	mov.b32 	%r373, %f466;
	mov.b32 	%r374, 4;
	// begin inline asm
	shfl.sync.down.b32 %r372, %r373, %r374, %r385, %r386;
	// end inline asm
	setp.gt.s32 	%p106, %r361, 27;
	mov.b32 	%f467, %r372;
	add.f32 	%f468, %f466, %f467;
	selp.f32 	%f469, %f466, %f468, %p106;
	mov.b32 	%r378, %f469;
	mov.b32 	%r379, 8;
	// begin inline asm
	shfl.sync.down.b32 %r377, %r378, %r379, %r385, %r386;
	// end inline asm
	setp.gt.s32 	%p107, %r361, 23;
	mov.b32 	%f470, %r377;
	add.f32 	%f471, %f469, %f470;
	selp.f32 	%f472, %f469, %f471, %p107;
	mov.b32 	%r383, %f472;
	mov.b32 	%r384, 16;
	// begin inline asm
	shfl.sync.down.b32 %r382, %r383, %r384, %r385, %r386;
	// end inline asm
	setp.gt.s32 	%p108, %r361, 15;
	mov.b32 	%f473, %r382;
	add.f32 	%f10, %f472, %f473;
	selp.f32 	%f530, %f472, %f10, %p108;
	setp.ne.s32 	%p109, %r361, 0;
	@%p109 bra 	$L__BB7_17;
	shr.u32 	%r387, %r1, 3;
	and.b32  	%r388, %r387, 124;
	mov.u32 	%r389, _ZZN3cub18CUB_300001_SM_10006detail6reduce28DeviceReduceSingleTileKernelINS2_10policy_hubIfjN4cuda3std3__44plusIfEEE10Policy1000EPfSC_jS9_ffNS7_10__identityEEEvT0_T1_T2_T3_T4_T6_E12temp_storage;
	add.s32 	%r390, %r389, %r388;
	st.shared.f32 	[%r390+16], %f10;
$L__BB7_17:
	bar.sync 	0;
	setp.ne.s32 	%p110, %r1, 0;
	@%p110 bra 	$L__BB7_74;
	ld.shared.f32 	%f474, [_ZZN3cub18CUB_300001_SM_10006detail6reduce28DeviceReduceSingleTileKernelINS2_10policy_hubIfjN4cuda3std3__44plusIfEEE10Policy1000EPfSC_jS9_ffNS7_10__identityEEEvT0_T1_T2_T3_T4_T6_E12temp_storage+20];
	add.f32 	%f475, %f530, %f474;
	ld.shared.f32 	%f476, [_ZZN3cub18CUB_300001_SM_10006detail6reduce28DeviceReduceSingleTileKernelINS2_10policy_hubIfjN4cuda3std3__44plusIfEEE10Policy1000EPfSC_jS9_ffNS7_10__identityEEEvT0_T1_T2_T3_T4_T6_E12temp_storage+24];
	add.f32 	%f477, %f475, %f476;
	ld.shared.f32 	%f478, [_ZZN3cub18CUB_300001_SM_10006detail6reduce28DeviceReduceSingleTileKernelINS2_10policy_hubIfjN4cuda3std3__44plusIfEEE10Policy1000EPfSC_jS9_ffNS7_10__identityEEEvT0_T1_T2_T3_T4_T6_E12temp_storage+28];
	add.f32 	%f479, %f477, %f478;
	ld.shared.f32 	%f480, [_ZZN3cub18CUB_300001_SM_10006detail6reduce28DeviceReduceSingleTileKernelINS2_10policy_hubIfjN4cuda3std3__44plusIfEEE10Policy1000EPfSC_jS9_ffNS7_10__identityEEEvT0_T1_T2_T3_T4_T6_E12temp_storage+32];
	add.f32 	%f481, %f479, %f480;
	ld.shared.f32 	%f482, [_ZZN3cub18CUB_300001_SM_10006detail6reduce28DeviceReduceSingleTileKernelINS2_10policy_hubIfjN4cuda3std3__44plusIfEEE10Policy1000EPfSC_jS9_ffNS7_10__identityEEEvT0_T1_T2_T3_T4_T6_E12temp_storage+36];
	add.f32 	%f483, %f481, %f482;
	ld.shared.f32 	%f484, [_ZZN3cub18CUB_300001_SM_10006detail6reduce28DeviceReduceSingleTileKernelINS2_10policy_hubIfjN4cuda3std3__44plusIfEEE10Policy1000EPfSC_jS9_ffNS7_10__identityEEEvT0_T1_T2_T3_T4_T6_E12temp_storage+40];
	add.f32 	%f485, %f483, %f484;
	ld.shared.f32 	%f486, [_ZZN3cub18CUB_300001_SM_10006detail6reduce28DeviceReduceSingleTileKernelINS2_10policy_hubIfjN4cuda3std3__44plusIfEEE10Policy1000EPfSC_jS9_ffNS7_10__identityEEEvT0_T1_T2_T3_T4_T6_E12temp_storage+44];
	add.f32 	%f487, %f485, %f486;
	ld.shared.f32 	%f488, [_ZZN3cub18CUB_300001_SM_10006detail6reduce28DeviceReduceSingleTileKernelINS2_10policy_hubIfjN4cuda3std3__44plusIfEEE10Policy1000EPfSC_jS9_ffNS7_10__identityEEEvT0_T1_T2_T3_T4_T6_E12temp_storage+48];
	add.f32 	%f489, %f487, %f488;
	ld.shared.f32 	%f490, [_ZZN3cub18CUB_300001_SM_10006detail6reduce28DeviceReduceSingleTileKernelINS2_10policy_hubIfjN4cuda3std3__44plusIfEEE10Policy1000EPfSC_jS9_ffNS7_10__identityEEEvT0_T1_T2_T3_T4_T6_E12temp_storage+52];
	add.f32 	%f491, %f489, %f490;
	ld.shared.f32 	%f492, [_ZZN3cub18CUB_300001_SM_10006detail6reduce28DeviceReduceSingleTileKernelINS2_10policy_hubIfjN4cuda3std3__44plusIfEEE10Policy1000EPfSC_jS9_ffNS7_10__identityEEEvT0_T1_T2_T3_T4_T6_E12temp_storage+56];
	add.f32 	%f493, %f491, %f492;
	ld.shared.f32 	%f494, [_ZZN3cub18CUB_300001_SM_10006detail6reduce28DeviceReduceSingleTileKernelINS2_10policy_hubIfjN4cuda3std3__44plusIfEEE10Policy1000EPfSC_jS9_ffNS7_10__identityEEEvT0_T1_T2_T3_T4_T6_E12temp_storage+60];
	add.f32 	%f495, %f493, %f494;
	ld.shared.f32 	%f496, [_ZZN3cub18CUB_300001_SM_10006detail6reduce28DeviceReduceSingleTileKernelINS2_10policy_hubIfjN4cuda3std3__44plusIfEEE10Policy1000EPfSC_jS9_ffNS7_10__identityEEEvT0_T1_T2_T3_T4_T6_E12temp_storage+64];
	add.f32 	%f497, %f495, %f496;
	ld.shared.f32 	%f498, [_ZZN3cub18CUB_300001_SM_10006detail6reduce28DeviceReduceSingleTileKernelINS2_10policy_hubIfjN4cuda3std3__44plusIfEEE10Policy1000EPfSC_jS9_ffNS7_10__identityEEEvT0_T1_T2_T3_T4_T6_E12temp_storage+68];
	add.f32 	%f499, %f497, %f498;
	ld.shared.f32 	%f500, [_ZZN3cub18CUB_300001_SM_10006detail6reduce28DeviceReduceSingleTileKernelINS2_10policy_hubIfjN4cuda3std3__44plusIfEEE10Policy1000EPfSC_jS9_ffNS7_10__identityEEEvT0_T1_T2_T3_T4_T6_E12temp_storage+72];
	add.f32 	%f501, %f499, %f500;
	ld.shared.f32 	%f502, [_ZZN3cub18CUB_300001_SM_10006detail6reduce28DeviceReduceSingleTileKernelINS2_10policy_hubIfjN4cuda3std3__44plusIfEEE10Policy1000EPfSC_jS9_ffNS7_10__identityEEEvT0_T1_T2_T3_T4_T6_E12temp_storage+76];
	add.f32 	%f530, %f501, %f502;
	bra.uni 	$L__BB7_74;
$L__BB7_19:
	// begin inline asm
	mov.u32 %r323, %laneid;
	// end inline asm
	and.b32  	%r349, %r1, 992;
	add.s32 	%r350, %r349, 32;
	setp.gt.u32 	%p81, %r350, %r70;
	not.b32 	%r351, %r349;
	add.s32 	%r352, %r70, %r351;
	selp.b32 	%r347, %r352, 31, %p81;
	mov.b32 	%r325, %f509;
	mov.b32 	%r326, 1;
	mov.b32 	%r348, -1;
	// begin inline asm
	shfl.sync.down.b32 %r324, %r325, %r326, %r347, %r348;
	// end inline asm
	setp.lt.s32 	%p82, %r323, %r347;
	mov.b32 	%f403, %r324;
	add.f32 	%f404, %f509, %f403;
	selp.f32 	%f405, %f404, %f509, %p82;
	mov.b32 	%r330, %f405;
	mov.b32 	%r331, 2;
	// begin inline asm
	shfl.sync.down.b32 %r329, %r330, %r331, %r347, %r348;
	// end inline asm
	add.s32 	%r353, %r323, 2;
	setp.gt.s32 	%p83, %r353, %r347;
	mov.b32 	%f406, %r329;
	add.f32 	%f407, %f405, %f406;
	selp.f32 	%f408, %f405, %f407, %p83;
	mov.b32 	%r335, %f408;
	mov.b32 	%r336, 4;
	// begin inline asm
	shfl.sync.down.b32 %r334, %r335, %r336, %r347, %r348;
	// end inline asm
	add.s32 	%r354, %r323, 4;
	setp.gt.s32 	%p84, %r354, %r347;
	mov.b32 	%f409, %r334;
	add.f32 	%f410, %f408, %f409;
	selp.f32 	%f411, %f408, %f410, %p84;
	mov.b32 	%r340, %f411;
	mov.b32 	%r341, 8;
	// begin inline asm
	shfl.sync.down.b32 %r339, %r340, %r341, %r347, %r348;
	// end inline asm
	add.s32 	%r355, %r323, 8;
	setp.gt.s32 	%p85, %r355, %r347;
	mov.b32 	%f412, %r339;
	add.f32 	%f413, %f411, %f412;
	selp.f32 	%f414, %f411, %f413, %p85;
	mov.b32 	%r345, %f414;
	mov.b32 	%r346, 16;
	// begin inline asm
	shfl.sync.down.b32 %r344, %r345, %r346, %r347, %r348;
	// end inline asm
	add.s32 	%r356, %r323, 16;
	setp.gt.s32 	%p86, %r356, %r347;
	mov.b32 	%f415, %r344;
	add.f32 	%f416, %f414, %f415;
	selp.f32 	%f530, %f414, %f416, %p86;
	setp.ne.s32 	%p87, %r323, 0;
	@%p87 bra 	$L__BB7_21;
	shr.u32 	%r357, %r1, 3;
	and.b32  	%r358, %r357, 124;
	mov.u32 	%r359, _ZZN3cub18CUB_300001_SM_10006detail6reduce28DeviceReduceSingleTileKernelINS2_10policy_hubIfjN4cuda3std3__44plusIfEEE10Policy1000EPfSC_jS9_ffNS7_10__identityEEEvT0_T1_T2_T3_T4_T6_E12temp_storage;
	add.s32 	%r360, %r359, %r358;
	st.shared.f32 	[%r360+16], %f530;
$L__BB7_21:
	bar.sync 	0;
	setp.ne.s32 	%p88, %r1, 0;
	@%p88 bra 	$L__BB7_74;
	setp.gt.u32 	%p89, %r70, 32;
	ld.shared.f32 	%f417, [_ZZN3cub18CUB_300001_SM_10006detail6reduce28DeviceReduceSingleTileKernelINS2_10policy_hubIfjN4cuda3std3__44plusIfEEE10Policy1000EPfSC_jS9_ffNS7_10__identityEEEvT0_T1_T2_T3_T4_T6_E12temp_storage+20];
	add.f32 	%f418, %f530, %f417;
	selp.f32 	%f419, %f418, %f530, %p89;
	setp.gt.u32 	%p90, %r70, 64;
	ld.shared.f32 	%f420, [_ZZN3cub18CUB_300001_SM_10006detail6reduce28DeviceReduceSingleTileKernelINS2_10policy_hubIfjN4cuda3std3__44plusIfEEE10Policy1000EPfSC_jS9_ffNS7_10__identityEEEvT0_T1_T2_T3_T4_T6_E12temp_storage+24];
	add.f32 	%f421, %f420, %f419;
	selp.f32 	%f422, %f421, %f419, %p90;
	setp.gt.u32 	%p91, %r70, 96;
	ld.shared.f32 	%f423, [_ZZN3cub18CUB_300001_SM_10006detail6reduce28DeviceReduceSingleTileKernelINS2_10policy_hubIfjN4cuda3std3__44plusIfEEE10Policy1000EPfSC_jS9_ffNS7_10__identityEEEvT0_T1_T2_T3_T4_T6_E12temp_storage+28];
	add.f32 	%f424, %f423, %f422;
	selp.f32 	%f425, %f424, %f422, %p91;
	setp.gt.u32 	%p92, %r70, 128;
	ld.shared.f32 	%f426, [_ZZN3cub18CUB_300001_SM_10006detail6reduce28DeviceReduceSingleTileKernelINS2_10policy_hubIfjN4cuda3std3__44plusIfEEE10Policy1000EPfSC_jS9_ffNS7_10__identityEEEvT0_T1_T2_T3_T4_T6_E12temp_storage+32];
	add.f32 	%f427, %f426, %f425;
	selp.f32 	%f428, %f427, %f425, %p92;
	setp.gt.u32 	%p93, %r70, 160;
	ld.shared.f32 	%f429, [_ZZN3cub18CUB_300001_SM_10006detail6reduce28DeviceReduceSingleTileKernelINS2_10policy_hubIfjN4cuda3std3__44plusIfEEE10Policy1000EPfSC_jS9_ffNS7_10__identityEEEvT0_T1_T2_T3_T4_T6_E12temp_storage+36];
	add.f32 	%f430, %f429, %f428;
	selp.f32 	%f431, %f430, %f428, %p93;
	setp.gt.u32 	%p94, %r70, 192;
	ld.shared.f32 	%f432, [_ZZN3cub18CUB_300001_SM_10006detail6reduce28DeviceReduceSingleTileKernelINS2_10policy_hubIfjN4cuda3std3__44plusIfEEE10Policy1000EPfSC_jS9_ffNS7_10__identityEEEvT0_T1_T2_T3_T4_T6_E12temp_storage+40];
	add.f32 	%f433, %f432, %f431;
	selp.f32 	%f434, %f433, %f431, %p94;
	setp.gt.u32 	%p95, %r70, 224;
	ld.shared.f32 	%f435, [_ZZN3cub18CUB_300001_SM_10006detail6reduce28DeviceReduceSingleTileKernelINS2_10policy_hubIfjN4cuda3std3__44plusIfEEE10Policy1000EPfSC_jS9_ffNS7_10__identityEEEvT0_T1_T2_T3_T4_T6_E12temp_storage+44];
	add.f32 	%f436, %f435, %f434;
	selp.f32 	%f437, %f436, %f434, %p95;
	setp.gt.u32 	%p96, %r70, 256;
	ld.shared.f32 	%f438, [_ZZN3cub18CUB_300001_SM_10006detail6reduce28DeviceReduceSingleTileKernelINS2_10policy_hubIfjN4cuda3std3__44plusIfEEE10Policy1000EPfSC_jS9_ffNS7_10__identityEEEvT0_T1_T2_T3_T4_T6_E12temp_storage+48];
	add.f32 	%f439, %f438, %f437;
	selp.f32 	%f440, %f439, %f437, %p96;
	setp.gt.u32 	%p97, %r70, 288;
	ld.shared.f32 	%f441, [_ZZN3cub18CUB_300001_SM_10006detail6reduce28DeviceReduceSingleTileKernelINS2_10policy_hubIfjN4cuda3std3__44plusIfEEE10Policy1000EPfSC_jS9_ffNS7_10__identityEEEvT0_T1_T2_T3_T4_T6_E12temp_storage+52];
	add.f32 	%f442, %f441, %f440;
	selp.f32 	%f443, %f442, %f440, %p97;
	setp.gt.u32 	%p98, %r70, 320;
	ld.shared.f32 	%f444, [_ZZN3cub18CUB_300001_SM_10006detail6reduce28DeviceReduceSingleTileKernelINS2_10policy_hubIfjN4cuda3std3__44plusIfEEE10Policy1000EPfSC_jS9_ffNS7_10__identityEEEvT0_T1_T2_T3_T4_T6_E12temp_storage+56];
	add.f32 	%f445, %f444, %f443;
	selp.f32 	%f446, %f445, %f443, %p98;
	setp.gt.u32 	%p99, %r70, 352;
	ld.shared.f32 	%f447, [_ZZN3cub18CUB_300001_SM_10006detail6reduce28DeviceReduceSingleTileKernelINS2_10policy_hubIfjN4cuda3std3__44plusIfEEE10Policy1000EPfSC_jS9_ffNS7_10__identityEEEvT0_T1_T2_T3_T4_T6_E12temp_storage+60];
	add.f32 	%f448, %f447, %f446;
	selp.f32 	%f449, %f448, %f446, %p99;
	setp.gt.u32 	%p100, %r70, 384;
	ld.shared.f32 	%f450, [_ZZN3cub18CUB_300001_SM_10006detail6reduce28DeviceReduceSingleTileKernelINS2_10policy_hubIfjN4cuda3std3__44plusIfEEE10Policy1000EPfSC_jS9_ffNS7_10__identityEEEvT0_T1_T2_T3_T4_T6_E12temp_storage+64];
	add.f32 	%f451, %f450, %f449;
	selp.f32 	%f452, %f451, %f449, %p100;
	setp.gt.u32 	%p101, %r70, 416;
	ld.shared.f32 	%f453, [_ZZN3cub18CUB_300001_SM_10006detail6reduce28DeviceReduceSingleTileKernelINS2_10policy_hubIfjN4cuda3std3__44plusIfEEE10Policy1000EPfSC_jS9_ffNS7_10__identityEEEvT0_T1_T2_T3_T4_T6_E12temp_storage+68];
	add.f32 	%f454, %f453, %f452;
	selp.f32 	%f455, %f454, %f452, %p101;
	setp.gt.u32 	%p102, %r70, 448;
	ld.shared.f32 	%f456, [_ZZN3cub18CUB_300001_SM_10006detail6reduce28DeviceReduceSingleTileKernelINS2_10policy_hubIfjN4cuda3std3__44plusIfEEE10Policy1000EPfSC_jS9_ffNS7_10__identityEEEvT0_T1_T2_T3_T4_T6_E12temp_storage+72];
	add.f32 	%f457, %f456, %f455;
	selp.f32 	%f458, %f457, %f455, %p102;
	setp.gt.u32 	%p103, %r70, 480;
	ld.shared.f32 	%f459, [_ZZN3cub18CUB_300001_SM_10006detail6reduce28DeviceReduceSingleTileKernelINS2_10policy_hubIfjN4cuda3std3__44plusIfEEE10Policy1000EPfSC_jS9_ffNS7_10__identityEEEvT0_T1_T2_T3_T4_T6_E12temp_storage+76];
	add.f32 	%f460, %f459, %f458;
	selp.f32 	%f530, %f460, %f458, %p103;
	bra.uni 	$L__BB7_74;
$L__BB7_23:
	mov.u32 	%r13, %tid.x;
	shl.b32 	%r14, %r13, 1;
	mul.wide.u32 	%rd89, %r14, 4;
	add.s64 	%rd74, %rd15, %rd89;
	// begin inline asm
	ld.global.nc.u64 %rd73, [%rd74];
	// end inline asm
	mov.b64 	{%r232, %r233}, %rd73;
	mov.b32 	%f281, %r233;
	mov.b32 	%f282, %r232;
	add.s64 	%rd76, %rd74, 4096;
	// begin inline asm
	ld.global.nc.u64 %rd75, [%rd76];
	// end inline asm
	mov.b64 	{%r234, %r235}, %rd75;
	mov.b32 	%f283, %r235;
	mov.b32 	%f284, %r234;
	add.s64 	%rd78, %rd74, 8192;
	// begin inline asm
	ld.global.nc.u64 %rd77, [%rd78];
	// end inline asm
	mov.b64 	{%r236, %r237}, %rd77;
	mov.b32 	%f285, %r237;
	mov.b32 	%f286, %r236;
	add.s64 	%rd80, %rd74, 12288;
	// begin inline asm
	ld.global.nc.u64 %rd79, [%rd80];
	// end inline asm
	mov.b64 	{%r238, %r239}, %rd79;
	mov.b32 	%f287, %r239;
	mov.b32 	%f288, %r238;
	add.s64 	%rd82, %rd74, 16384;
	// begin inline asm
	ld.global.nc.u64 %rd81, [%rd82];
	// end inline asm
	mov.b64 	{%r240, %r241}, %rd81;
	mov.b32 	%f289, %r241;
	mov.b32 	%f290, %r240;
	add.s64 	%rd84, %rd74, 20480;
	// begin inline asm
	ld.global.nc.u64 %rd83, [%rd84];
	// end inline asm
	mov.b64 	{%r242, %r243}, %rd83;
	mov.b32 	%f291, %r243;
	mov.b32 	%f292, %r242;
	add.s64 	%rd86, %rd74, 24576;
	// begin inline asm
	ld.global.nc.u64 %rd85, [%rd86];
	// end inline asm
	mov.b64 	{%r244, %r245}, %rd85;
	mov.b32 	%f293, %r245;
	mov.b32 	%f294, %r244;
	add.s64 	%rd88, %rd74, 28672;
	// begin inline asm
	ld.global.nc.u64 %rd87, [%rd88];
	// end inline asm
	mov.b64 	{%r246, %r247}, %rd87;
	mov.b32 	%f295, %r247;
	mov.b32 	%f296, %r246;
	add.f32 	%f297, %f282, %f281;
	add.f32 	%f298, %f284, %f283;
	add.f32 	%f299, %f286, %f285;
	add.f32 	%f300, %f288, %f287;
	add.f32 	%f301, %f290, %f289;
	add.f32 	%f302, %f292, %f291;
	add.f32 	%f303, %f294, %f293;
	add.f32 	%f304, %f296, %f295;
	add.f32 	%f305, %f297, %f298;
	add.f32 	%f306, %f299, %f300;
	add.f32 	%f307, %f301, %f302;
	add.f32 	%f308, %f303, %f304;
	add.f32 	%f309, %f305, %f306;
	add.f32 	%f310, %f307, %f308;
	add.f32 	%f516, %f309, %f310;
	add.s32 	%r15, %r70, -8192;
	setp.lt.u32 	%p58, %r15, 8192;
	mov.b32 	%r399, 8192;
	@%p58 bra 	$L__BB7_27;
	mov.b32 	%r399, 8192;
$L__BB7_25:
	add.s32 	%r249, %r399, %r14;
	mul.wide.u32 	%rd106, %r249, 4;
	add.s64 	%rd91, %rd15, %rd106;
	// begin inline asm
	ld.global.nc.u64 %rd90, [%rd91];
	// end inline asm
	mov.b64 	{%r250, %r251}, %rd90;
	mov.b32 	%f311, %r251;
	mov.b32 	%f312, %r250;
	add.s64 	%rd93, %rd91, 4096;
	// begin inline asm
	ld.global.nc.u64 %rd92, [%rd93];
	// end inline asm
	mov.b64 	{%r252, %r253}, %rd92;
	mov.b32 	%f313, %r253;
	mov.b32 	%f314, %r252;
	add.s64 	%rd95, %rd91, 8192;
	// begin inline asm
	ld.global.nc.u64 %rd94, [%rd95];
	// end inline asm
	mov.b64 	{%r254, %r255}, %rd94;
	mov.b32 	%f315, %r255;
	mov.b32 	%f316, %r254;
	add.s64 	%rd97, %rd91, 12288;
	// begin inline asm
	ld.global.nc.u64 %rd96, [%rd97];
	// end inline asm
	mov.b64 	{%r256, %r257}, %rd96;
	mov.b32 	%f317, %r257;
	mov.b32 	%f318, %r256;
	add.s64 	%rd99, %rd91, 16384;
	// begin inline asm
	ld.global.nc.u64 %rd98, [%rd99];
	// end inline asm
	mov.b64 	{%r258, %r259}, %rd98;
	mov.b32 	%f319, %r259;
	mov.b32 	%f320, %r258;
	add.s64 	%rd101, %rd91, 20480;
	// begin inline asm
	ld.global.nc.u64 %rd100, [%rd101];
	// end inline asm
	mov.b64 	{%r260, %r261}, %rd100;
	mov.b32 	%f321, %r261;
	mov.b32 	%f322, %r260;
	add.s64 	%rd103, %rd91, 24576;
	// begin inline asm
	ld.global.nc.u64 %rd102, [%rd103];
	// end inline asm
	mov.b64 	{%r262, %r263}, %rd102;
	mov.b32 	%f323, %r263;
	mov.b32 	%f324, %r262;
	add.s64 	%rd105, %rd91, 28672;
	// begin inline asm
	ld.global.nc.u64 %rd104, [%rd105];
	// end inline asm
	mov.b64 	{%r264, %r265}, %rd104;
	mov.b32 	%f325, %r265;
	mov.b32 	%f326, %r264;
	add.f32 	%f327, %f516, %f312;
	add.f32 	%f328, %f311, %f314;
	add.f32 	%f329, %f313, %f316;
	add.f32 	%f330, %f315, %f318;
	add.f32 	%f331, %f317, %f320;
	add.f32 	%f332, %f319, %f322;
	add.f32 	%f333, %f321, %f324;
	add.f32 	%f334, %f323, %f326;
	add.f32 	%f335, %f327, %f328;
	add.f32 	%f336, %f329, %f330;
	add.f32 	%f337, %f331, %f332;
	add.f32 	%f338, %f333, %f334;
	add.f32 	%f339, %f335, %f336;
	add.f32 	%f340, %f337, %f338;
	add.f32 	%f341, %f339, %f340;
	add.f32 	%f516, %f341, %f325;
	sub.s32 	%r266, %r70, %r399;
	setp.lt.u32 	%p59, %r266, 8192;
	@%p59 bra 	$L__BB7_35;
	add.s32 	%r399, %r399, 8192;
	setp.le.u32 	%p60, %r399, %r15;
	@%p60 bra 	$L__BB7_25;
$L__BB7_27:
	setp.le.u32 	%p61, %r70, %r399;
	@%p61 bra 	$L__BB7_35;
	sub.s32 	%r19, %r70, %r399;
	setp.ge.s32 	%p62, %r13, %r19;
	@%p62 bra 	$L__BB7_35;
	not.b32 	%r267, %r13;
	add.s32 	%r268, %r70, %r267;
	sub.s32 	%r20, %r268, %r399;
	and.b32  	%r269, %r20, 1536;
	setp.eq.s32 	%p63, %r269, 1536;
	mov.u32 	%r403, %r13;
	@%p63 bra 	$L__BB7_32;
	add.s32 	%r401, %r13, %r399;
	shr.u32 	%r270, %r20, 9;
	add.s32 	%r271, %r270, 1;
	and.b32  	%r272, %r271, 3;
	neg.s32 	%r400, %r272;
	mov.u32 	%r403, %r13;
$L__BB7_31:
	.pragma "nounroll";
	mul.wide.u32 	%rd108, %r401, 4;
	add.s64 	%rd107, %rd15, %rd108;
	// begin inline asm
	ld.global.nc.u32 %r273, [%rd107];
	// end inline asm
	mov.b32 	%f343, %r273;
	add.f32 	%f516, %f516, %f343;
	add.s32 	%r403, %r403, 512;
	add.s32 	%r401, %r401, 512;
	add.s32 	%r400, %r400, 1;
	setp.ne.s32 	%p64, %r400, 0;
	@%p64 bra 	$L__BB7_31;
$L__BB7_32:
	setp.lt.u32 	%p65, %r20, 1536;
	@%p65 bra 	$L__BB7_35;
	add.s32 	%r405, %r403, 1024;
	add.s32 	%r404, %r403, %r399;
$L__BB7_34:
	mul.wide.u32 	%rd113, %r404, 4;
	add.s64 	%rd109, %rd15, %rd113;
	// begin inline asm
	ld.global.nc.u32 %r274, [%rd109];
	// end inline asm
	mov.b32 	%f344, %r274;
	add.f32 	%f345, %f516, %f344;
	add.s32 	%r278, %r404, 512;
	mul.wide.u32 	%rd114, %r278, 4;
	add.s64 	%rd110, %rd15, %rd114;
	// begin inline asm
	ld.global.nc.u32 %r275, [%rd110];
	// end inline asm
	mov.b32 	%f346, %r275;
	add.f32 	%f347, %f345, %f346;
	add.s32 	%r279, %r404, 1024;
	mul.wide.u32 	%rd115, %r279, 4;
	add.s64 	%rd111, %rd15, %rd115;
	// begin inline asm
	ld.global.nc.u32 %r276, [%rd111];
	// end inline asm
	mov.b32 	%f348, %r276;
	add.f32 	%f349, %f347, %f348;
	add.s32 	%r280, %r404, 1536;
	mul.wide.u32 	%rd116, %r280, 4;
	add.s64 	%rd112, %rd15, %rd116;
	// begin inline asm
	ld.global.nc.u32 %r277, [%rd112];
	// end inline asm
	mov.b32 	%f350, %r277;
	add.f32 	%f516, %f349, %f350;
	add.s32 	%r34, %r405, 2048;
	add.s32 	%r281, %r405, 1024;
	add.s32 	%r404, %r404, 2048;
	setp.lt.s32 	%p66, %r281, %r19;
	mov.u32 	%r405, %r34;
	@%p66 bra 	$L__BB7_34;
$L__BB7_35:
	// begin inline asm
	mov.u32 %r282, %laneid;
	// end inline asm
	mov.b32 	%r284, %f516;
	mov.b32 	%r285, 1;
	mov.b32 	%r306, 31;
	mov.b32 	%r307, -1;
	// begin inline asm
	shfl.sync.down.b32 %r283, %r284, %r285, %r306, %r307;
	// end inline asm
	setp.gt.s32 	%p67, %r282, 30;
	mov.b32 	%f351, %r283;
	add.f32 	%f352, %f516, %f351;
	selp.f32 	%f353, %f516, %f352, %p67;
	mov.b32 	%r289, %f353;
	mov.b32 	%r290, 2;
	// begin inline asm
	shfl.sync.down.b32 %r288, %r289, %r290, %r306, %r307;
	// end inline asm
	setp.gt.s32 	%p68, %r282, 29;
	mov.b32 	%f354, %r288;
	add.f32 	%f355, %f353, %f354;
	selp.f32 	%f356, %f353, %f355, %p68;
	mov.b32 	%r294, %f356;
	mov.b32 	%r295, 4;
	// begin inline asm
	shfl.sync.down.b32 %r293, %r294, %r295, %r306, %r307;
	// end inline asm
	setp.gt.s32 	%p69, %r282, 27;
	mov.b32 	%f357, %r293;
	add.f32 	%f358, %f356, %f357;
	selp.f32 	%f359, %f356, %f358, %p69;
	mov.b32 	%r299, %f359;
	mov.b32 	%r300, 8;
	// begin inline asm
	shfl.sync.down.b32 %r298, %r299, %r300, %r306, %r307;
	// end inline asm
	setp.gt.s32 	%p70, %r282, 23;
	mov.b32 	%f360, %r298;
	add.f32 	%f361, %f359, %f360;
	selp.f32 	%f362, %f359, %f361, %p70;
	mov.b32 	%r304, %f362;
	mov.b32 	%r305, 16;
	// begin inline asm
	shfl.sync.down.b32 %r303, %r304, %r305, %r306, %r307;
	// end inline asm
	setp.gt.s32 	%p71, %r282, 15;
	mov.b32 	%f363, %r303;
	add.f32 	%f26, %f362, %f363;
	selp.f32 	%f530, %f362, %f26, %p71;
	setp.ne.s32 	%p72, %r282, 0;
	@%p72 bra 	$L__BB7_37;
	shr.u32 	%r308, %r13, 3;
	and.b32  	%r309, %r308, 124;
	mov.u32 	%r310, _ZZN3cub18CUB_300001_SM_10006detail6reduce28DeviceReduceSingleTileKernelINS2_10policy_hubIfjN4cuda3std3__44plusIfEEE10Policy1000EPfSC_jS9_ffNS7_10__identityEEEvT0_T1_T2_T3_T4_T6_E12temp_storage;
	add.s32 	%r311, %r310, %r309;
	st.shared.f32 	[%r311+16], %f26;
$L__BB7_37:
	bar.sync 	0;
	setp.ne.s32 	%p73, %r13, 0;
	@%p73 bra 	$L__BB7_74;
	ld.shared.f32 	%f364, [_ZZN3cub18CUB_300001_SM_10006detail6reduce28DeviceReduceSingleTileKernelINS2_10policy_hubIfjN4cuda3std3__44plusIfEEE10Policy1000EPfSC_jS9_ffNS7_10__identityEEEvT0_T1_T2_T3_T4_T6_E12temp_storage+20];
	add.f32 	%f365, %f530, %f364;
	ld.shared.f32 	%f366, [_ZZN3cub18CUB_300001_SM_10006detail6reduce28DeviceReduceSingleTileKernelINS2_10policy_hubIfjN4cuda3std3__44plusIfEEE10Policy1000EPfSC_jS9_ffNS7_10__identityEEEvT0_T1_T2_T3_T4_T6_E12temp_storage+24];
	add.f32 	%f367, %f365, %f366;
	ld.shared.f32 	%f368, [_ZZN3cub18CUB_300001_SM_10006detail6reduce28DeviceReduceSingleTileKernelINS2_10policy_hubIfjN4cuda3std3__44plusIfEEE10Policy1000EPfSC_jS9_ffNS7_10__identityEEEvT0_T1_T2_T3_T4_T6_E12temp_storage+28];
	add.f32 	%f369, %f367, %f368;
	ld.shared.f32 	%f370, [_ZZN3cub18CUB_300001_SM_10006detail6reduce28DeviceReduceSingleTileKernelINS2_10policy_hubIfjN4cuda3std3__44plusIfEEE10Policy1000EPfSC_jS9_ffNS7_10__identityEEEvT0_T1_T2_T3_T4_T6_E12temp_storage+32];
	add.f32 	%f371, %f369, %f370;
	ld.shared.f32 	%f372, [_ZZN3cub18CUB_300001_SM_10006detail6reduce28DeviceReduceSingleTileKernelINS2_10policy_hubIfjN4cuda3std3__44plusIfEEE10Policy1000EPfSC_jS9_ffNS7_10__identityEEEvT0_T1_T2_T3_T4_T6_E12temp_storage+36];
	add.f32 	%f373, %f371, %f372;
	ld.shared.f32 	%f374, [_ZZN3cub18CUB_300001_SM_10006detail6reduce28DeviceReduceSingleTileKernelINS2_10policy_hubIfjN4cuda3std3__44plusIfEEE10Policy1000EPfSC_jS9_ffNS7_10__identityEEEvT0_T1_T2_T3_T4_T6_E12temp_storage+40];
	add.f32 	%f375, %f373, %f374;
	ld.shared.f32 	%f376, [_ZZN3cub18CUB_300001_SM_10006detail6reduce28DeviceReduceSingleTileKernelINS2_10policy_hubIfjN4cuda3std3__44plusIfEEE10Policy1000EPfSC_jS9_ffNS7_10__identityEEEvT0_T1_T2_T3_T4_T6_E12temp_storage+44];
	add.f32 	%f377, %f375, %f376;
	ld.shared.f32 	%f378, [_ZZN3cub18CUB_300001_SM_10006detail6reduce28DeviceReduceSingleTileKernelINS2_10policy_hubIfjN4cuda3std3__44plusIfEEE10Policy1000EPfSC_jS9_ffNS7_10__identityEEEvT0_T1_T2_T3_T4_T6_E12temp_storage+48];
	add.f32 	%f379, %f377, %f378;
	ld.shared.f32 	%f380, [_ZZN3cub18CUB_300001_SM_10006detail6reduce28DeviceReduceSingleTileKernelINS2_10policy_hubIfjN4cuda3std3__44plusIfEEE10Policy1000EPfSC_jS9_ffNS7_10__identityEEEvT0_T1_T2_T3_T4_T6_E12temp_storage+52];
	add.f32 	%f381, %f379, %f380;
	ld.shared.f32 	%f382, [_ZZN3cub18CUB_300001_SM_10006detail6reduce28DeviceReduceSingleTileKernelINS2_10policy_hubIfjN4cuda3std3__44plusIfEEE10Policy1000EPfSC_jS9_ffNS7_10__identityEEEvT0_T1_T2_T3_T4_T6_E12temp_storage+56];
	add.f32 	%f383, %f381, %f382;
	ld.shared.f32 	%f384, [_ZZN3cub18CUB_300001_SM_10006detail6reduce28DeviceReduceSingleTileKernelINS2_10policy_hubIfjN4cuda3std3__44plusIfEEE10Policy1000EPfSC_jS9_ffNS7_10__identityEEEvT0_T1_T2_T3_T4_T6_E12temp_storage+60];
	add.f32 	%f385, %f383, %f384;
	ld.shared.f32 	%f386, [_ZZN3cub18CUB_300001_SM_10006detail6reduce28DeviceReduceSingleTileKernelINS2_10policy_hubIfjN4cuda3std3__44plusIfEEE10Policy1000EPfSC_jS9_ffNS7_10__identityEEEvT0_T1_T2_T3_T4_T6_E12temp_storage+64];
	add.f32 	%f387, %f385, %f386;
	ld.shared.f32 	%f388, [_ZZN3cub18CUB_300001_SM_10006detail6reduce28DeviceReduceSingleTileKernelINS2_10policy_hubIfjN4cuda3std3__44plusIfEEE10Policy1000EPfSC_jS9_ffNS7_10__identityEEEvT0_T1_T2_T3_T4_T6_E12temp_storage+68];
	add.f32 	%f389, %f387, %f388;
	ld.shared.f32 	%f390, [_ZZN3cub18CUB_300001_SM_10006detail6reduce28DeviceReduceSingleTileKernelINS2_10policy_hubIfjN4cuda3std3__44plusIfEEE10Policy1000EPfSC_jS9_ffNS7_10__identityEEEvT0_T1_T2_T3_T4_T6_E12temp_storage+72];
	add.f32 	%f391, %f389, %f390;
	ld.shared.f32 	%f392, [_ZZN3cub18CUB_300001_SM_10006detail6reduce28DeviceReduceSingleTileKernelINS2_10policy_hubIfjN4cuda3std3__44plusIfEEE10Policy1000EPfSC_jS9_ffNS7_10__identityEEEvT0_T1_T2_T3_T4_T6_E12temp_storage+76];
	add.f32 	%f530, %f391, %f392;
	bra.uni 	$L__BB7_74;
$L__BB7_39:
	setp.gt.u32 	%p3, %r70, 8191;
	@%p3 bra 	$L__BB7_58;
	mov.u32 	%r36, %tid.x;
	setp.ge.u32 	%p20, %r36, %r70;
	mov.f32 	%f522, 0f00000000;
	mov.u32 	%r409, %r36;
	@%p20 bra 	$L__BB7_42;
	mul.wide.u32 	%rd65, %r36, 4;
	add.s64 	%rd64, %rd15, %rd65;
	// begin inline asm
	ld.global.nc.u32 %r152, [%rd64];
	// end inline asm
	mov.b32 	%f522, %r152;
	add.s32 	%r409, %r36, 512;
$L__BB7_42:
	setp.ge.u32 	%p21, %r409, %r70;
	@%p21 bra 	$L__BB7_49;
	not.b32 	%r153, %r409;
	add.s32 	%r39, %r70, %r153;
	and.b32  	%r154, %r39, 1536;
	setp.eq.s32 	%p22, %r154, 1536;
	@%p22 bra 	$L__BB7_46;
	mul.wide.u32 	%rd66, %r409, 4;
	add.s64 	%rd128, %rd15, %rd66;
	shr.u32 	%r155, %r39, 9;
	add.s32 	%r156, %r155, 1;
	and.b32  	%r157, %r156, 3;
	neg.s32 	%r407, %r157;
$L__BB7_45:
	.pragma "nounroll";
	// begin inline asm
	ld.global.nc.u32 %r158, [%rd128];
	// end inline asm
	mov.b32 	%f173, %r158;
	add.f32 	%f522, %f522, %f173;
	add.s32 	%r409, %r409, 512;
	add.s64 	%rd128, %rd128, 2048;
	add.s32 	%r407, %r407, 1;
	setp.ne.s32 	%p23, %r407, 0;
	@%p23 bra 	$L__BB7_45;
$L__BB7_46:
	setp.lt.u32 	%p24, %r39, 1536;
	@%p24 bra 	$L__BB7_49;
	mul.wide.u32 	%rd68, %r409, 4;
	add.s64 	%rd129, %rd15, %rd68;
$L__BB7_48:
	// begin inline asm
	ld.global.nc.u32 %r159, [%rd129];
	// end inline asm
	mov.b32 	%f174, %r159;
	add.f32 	%f175, %f522, %f174;
	add.s64 	%rd70, %rd129, 2048;
	// begin inline asm
	ld.global.nc.u32 %r160, [%rd70];
	// end inline asm
	mov.b32 	%f176, %r160;
	add.f32 	%f177, %f175, %f176;
	add.s64 	%rd71, %rd129, 4096;
	// begin inline asm
	ld.global.nc.u32 %r161, [%rd71];
	// end inline asm
	mov.b32 	%f178, %r161;
	add.f32 	%f179, %f177, %f178;
	add.s64 	%rd72, %rd129, 6144;
	// begin inline asm
	ld.global.nc.u32 %r162, [%rd72];
	// end inline asm
	mov.b32 	%f180, %r162;
	add.f32 	%f522, %f179, %f180;
	add.s32 	%r409, %r409, 2048;
	add.s64 	%rd129, %rd129, 8192;
	setp.lt.s32 	%p25, %r409, %r70;
	@%p25 bra 	$L__BB7_48;
$L__BB7_49:
	setp.lt.u32 	%p26, %r70, 512;
	@%p26 bra 	$L__BB7_54;
	// begin inline asm
	mov.u32 %r201, %laneid;
	// end inline asm
	mov.b32 	%r203, %f522;
	mov.b32 	%r204, 1;
	mov.b32 	%r225, 31;
	mov.b32 	%r226, -1;
	// begin inline asm
	shfl.sync.down.b32 %r202, %r203, %r204, %r225, %r226;
	// end inline asm
	setp.gt.s32 	%p50, %r201, 30;
	mov.b32 	%f239, %r202;
	add.f32 	%f240, %f522, %f239;
	selp.f32 	%f241, %f522, %f240, %p50;
	mov.b32 	%r208, %f241;
	mov.b32 	%r209, 2;
	// begin inline asm
	shfl.sync.down.b32 %r207, %r208, %r209, %r225, %r226;
	// end inline asm
	setp.gt.s32 	%p51, %r201, 29;
	mov.b32 	%f242, %r207;
	add.f32 	%f243, %f241, %f242;
	selp.f32 	%f244, %f241, %f243, %p51;
	mov.b32 	%r213, %f244;
	mov.b32 	%r214, 4;
	// begin inline asm
	shfl.sync.down.b32 %r212, %r213, %r214, %r225, %r226;
	// end inline asm
	setp.gt.s32 	%p52, %r201, 27;
	mov.b32 	%f245, %r212;
	add.f32 	%f246, %f244, %f245;
	selp.f32 	%f247, %f244, %f246, %p52;
	mov.b32 	%r218, %f247;
	mov.b32 	%r219, 8;
	// begin inline asm
	shfl.sync.down.b32 %r217, %r218, %r219, %r225, %r226;
	// end inline asm
	setp.gt.s32 	%p53, %r201, 23;
	mov.b32 	%f248, %r217;
	add.f32 	%f249, %f247, %f248;
	selp.f32 	%f250, %f247, %f249, %p53;
	mov.b32 	%r223, %f250;
	mov.b32 	%r224, 16;
	// begin inline asm
	shfl.sync.down.b32 %r222, %r223, %r224, %r225, %r226;
	// end inline asm
	setp.gt.s32 	%p54, %r201, 15;
	mov.b32 	%f251, %r222;
	add.f32 	%f38, %f250, %f251;
	selp.f32 	%f530, %f250, %f38, %p54;
	setp.ne.s32 	%p55, %r201, 0;
	@%p55 bra 	$L__BB7_52;
	shr.u32 	%r227, %r36, 3;
	and.b32  	%r228, %r227, 124;
	mov.u32 	%r229, _ZZN3cub18CUB_300001_SM_10006detail6reduce28DeviceReduceSingleTileKernelINS2_10policy_hubIfjN4cuda3std3__44plusIfEEE10Policy1000EPfSC_jS9_ffNS7_10__identityEEEvT0_T1_T2_T3_T4_T6_E12temp_storage;
	add.s32 	%r230, %r229, %r228;
	st.shared.f32 	[%r230+16], %f38;
$L__BB7_52:
	bar.sync 	0;
	setp.ne.s32 	%p56, %r36, 0;
	@%p56 bra 	$L__BB7_74;
	ld.shared.f32 	%f252, [_ZZN3cub18CUB_300001_SM_10006detail6reduce28DeviceReduceSingleTileKernelINS2_10policy_hubIfjN4cuda3std3__44plusIfEEE10Policy1000EPfSC_jS9_ffNS7_10__identityEEEvT0_T1_T2_T3_T4_T6_E12temp_storage+20];
	add.f32 	%f253, %f530, %f252;
	ld.shared.f32 	%f254, [_ZZN3cub18CUB_300001_SM_10006detail6reduce28DeviceReduceSingleTileKernelINS2_10policy_hubIfjN4cuda3std3__44plusIfEEE10Policy1000EPfSC_jS9_ffNS7_10__identityEEEvT0_T1_T2_T3_T4_T6_E12temp_storage+24];
	add.f32 	%f255, %f253, %f254;
	ld.shared.f32 	%f256, [_ZZN3cub18CUB_300001_SM_10006detail6reduce28DeviceReduceSingleTileKernelINS2_10policy_hubIfjN4cuda3std3__44plusIfEEE10Policy1000EPfSC_jS9_ffNS7_10__identityEEEvT0_T1_T2_T3_T4_T6_E12temp_storage+28];
	add.f32 	%f257, %f255, %f256;
	ld.shared.f32 	%f258, [_ZZN3cub18CUB_300001_SM_10006detail6reduce28DeviceReduceSingleTileKernelINS2_10policy_hubIfjN4cuda3std3__44plusIfEEE10Policy1000EPfSC_jS9_ffNS7_10__identityEEEvT0_T1_T2_T3_T4_T6_E12temp_storage+32];
	add.f32 	%f259, %f257, %f258;
	ld.shared.f32 	%f260, [_ZZN3cub18CUB_300001_SM_10006detail6reduce28DeviceReduceSingleTileKernelINS2_10policy_hubIfjN4cuda3std3__44plusIfEEE10Policy1000EPfSC_jS9_ffNS7_10__identityEEEvT0_T1_T2_T3_T4_T6_E12temp_storage+36];
	add.f32 	%f261, %f259, %f260;
	ld.shared.f32 	%f262, [_ZZN3cub18CUB_300001_SM_10006detail6reduce28DeviceReduceSingleTileKernelINS2_10policy_hubIfjN4cuda3std3__44plusIfEEE10Policy1000EPfSC_jS9_ffNS7_10__identityEEEvT0_T1_T2_T3_T4_T6_E12temp_storage+40];
	add.f32 	%f263, %f261, %f262;
	ld.shared.f32 	%f264, [_ZZN3cub18CUB_300001_SM_10006detail6reduce28DeviceReduceSingleTileKernelINS2_10policy_hubIfjN4cuda3std3__44plusIfEEE10Policy1000EPfSC_jS9_ffNS7_10__identityEEEvT0_T1_T2_T3_T4_T6_E12temp_storage+44];
	add.f32 	%f265, %f263, %f264;
	ld.shared.f32 	%f266, [_ZZN3cub18CUB_300001_SM_10006detail6reduce28DeviceReduceSingleTileKernelINS2_10policy_hubIfjN4cuda3std3__44plusIfEEE10Policy1000EPfSC_jS9_ffNS7_10__identityEEEvT0_T1_T2_T3_T4_T6_E12temp_storage+48];
	add.f32 	%f267, %f265, %f266;
	ld.shared.f32 	%f268, [_ZZN3cub18CUB_300001_SM_10006detail6reduce28DeviceReduceSingleTileKernelINS2_10policy_hubIfjN4cuda3std3__44plusIfEEE10Policy1000EPfSC_jS9_ffNS7_10__identityEEEvT0_T1_T2_T3_T4_T6_E12temp_storage+52];
	add.f32 	%f269, %f267, %f268;
	ld.shared.f32 	%f270, [_ZZN3cub18CUB_300001_SM_10006detail6reduce28DeviceReduceSingleTileKernelINS2_10policy_hubIfjN4cuda3std3__44plusIfEEE10Policy1000EPfSC_jS9_ffNS7_10__identityEEEvT0_T1_T2_T3_T4_T6_E12temp_storage+56];
	add.f32 	%f271, %f269, %f270;
	ld.shared.f32 	%f272, [_ZZN3cub18CUB_300001_SM_10006detail6reduce28DeviceReduceSingleTileKernelINS2_10policy_hubIfjN4cuda3std3__44plusIfEEE10Policy1000EPfSC_jS9_ffNS7_10__identityEEEvT0_T1_T2_T3_T4_T6_E12temp_storage+60];
	add.f32 	%f273, %f271, %f272;
	ld.shared.f32 	%f274, [_ZZN3cub18CUB_300001_SM_10006detail6reduce28DeviceReduceSingleTileKernelINS2_10policy_hubIfjN4cuda3std3__44plusIfEEE10Policy1000EPfSC_jS9_ffNS7_10__identityEEEvT0_T1_T2_T3_T4_T6_E12temp_storage+64];
	add.f32 	%f275, %f273, %f274;
	ld.shared.f32 	%f276, [_ZZN3cub18CUB_300001_SM_10006detail6reduce28DeviceReduceSingleTileKernelINS2_10policy_hubIfjN4cuda3std3__44plusIfEEE10Policy1000EPfSC_jS9_ffNS7_10__identityEEEvT0_T1_T2_T3_T4_T6_E12temp_storage+68];
	add.f32 	%f277, %f275, %f276;
	ld.shared.f32 	%f278, [_ZZN3cub18CUB_300001_SM_10006detail6reduce28DeviceReduceSingleTileKernelINS2_10policy_hubIfjN4cuda3std3__44plusIfEEE10Policy1000EPfSC_jS9_ffNS7_10__identityEEEvT0_T1_T2_T3_T4_T6_E12temp_storage+72];
	add.f32 	%f279, %f277, %f278;
	ld.shared.f32 	%f280, [_ZZN3cub18CUB_300001_SM_10006detail6reduce28DeviceReduceSingleTileKernelINS2_10policy_hubIfjN4cuda3std3__44plusIfEEE10Policy1000EPfSC_jS9_ffNS7_10__identityEEEvT0_T1_T2_T3_T4_T6_E12temp_storage+76];
	add.f32 	%f530, %f279, %f280;
	bra.uni 	$L__BB7_74;
$L__BB7_54:
	// begin inline asm
	mov.u32 %r163, %laneid;
	// end inline asm
	and.b32  	%r189, %r36, 992;
	add.s32 	%r190, %r189, 32;
	setp.gt.u32 	%p27, %r190, %r70;
	not.b32 	%r191, %r189;
	add.s32 	%r192, %r70, %r191;
	selp.b32 	%r187, %r192, 31, %p27;
	mov.b32 	%r165, %f522;
	mov.b32 	%r166, 1;
	mov.b32 	%r188, -1;
	// begin inline asm
	shfl.sync.down.b32 %r164, %r165, %r166, %r187, %r188;
	// end inline asm
	setp.lt.s32 	%p28, %r163, %r187;
	mov.b32 	%f181, %r164;
	add.f32 	%f182, %f522, %f181;
	selp.f32 	%f183, %f182, %f522, %p28;
	mov.b32 	%r170, %f183;
	mov.b32 	%r171, 2;
	// begin inline asm
	shfl.sync.down.b32 %r169, %r170, %r171, %r187, %r188;
	// end inline asm
	add.s32 	%r193, %r163, 2;
	setp.gt.s32 	%p29, %r193, %r187;
	mov.b32 	%f184, %r169;
	add.f32 	%f185, %f183, %f184;
	selp.f32 	%f186, %f183, %f185, %p29;
	mov.b32 	%r175, %f186;
	mov.b32 	%r176, 4;
	// begin inline asm
	shfl.sync.down.b32 %r174, %r175, %r176, %r187, %r188;
	// end inline asm
	add.s32 	%r194, %r163, 4;
	setp.gt.s32 	%p30, %r194, %r187;
	mov.b32 	%f187, %r174;
	add.f32 	%f188, %f186, %f187;
	selp.f32 	%f189, %f186, %f188, %p30;
	mov.b32 	%r180, %f189;
	mov.b32 	%r181, 8;
	// begin inline asm
	shfl.sync.down.b32 %r179, %r180, %r181, %r187, %r188;
	// end inline asm
	add.s32 	%r195, %r163, 8;
	setp.gt.s32 	%p31, %r195, %r187;
	mov.b32 	%f190, %r179;
	add.f32 	%f191, %f189, %f190;
	selp.f32 	%f192, %f189, %f191, %p31;
	mov.b32 	%r185, %f192;
	mov.b32 	%r186, 16;
	// begin inline asm
	shfl.sync.down.b32 %r184, %r185, %r186, %r187, %r188;
	// end inline asm
	add.s32 	%r196, %r163, 16;
	setp.gt.s32 	%p32, %r196, %r187;
	mov.b32 	%f193, %r184;
	add.f32 	%f194, %f192, %f193;
	selp.f32 	%f530, %f192, %f194, %p32;
	setp.ne.s32 	%p33, %r163, 0;
	@%p33 bra 	$L__BB7_56;
	shr.u32 	%r197, %r36, 3;
	and.b32  	%r198, %r197, 124;
	mov.u32 	%r199, _ZZN3cub18CUB_300001_SM_10006detail6reduce28DeviceReduceSingleTileKernelINS2_10policy_hubIfjN4cuda3std3__44plusIfEEE10Policy1000EPfSC_jS9_ffNS7_10__identityEEEvT0_T1_T2_T3_T4_T6_E12temp_storage;
	add.s32 	%r200, %r199, %r198;
	st.shared.f32 	[%r200+16], %f530;
$L__BB7_56:
	bar.sync 	0;
	setp.ne.s32 	%p34, %r36, 0;
	@%p34 bra 	$L__BB7_74;
	setp.gt.u32 	%p35, %r70, 32;
	ld.shared.f32 	%f195, [_ZZN3cub18CUB_300001_SM_10006detail6reduce28DeviceReduceSingleTileKernelINS2_10policy_hubIfjN4cuda3std3__44plusIfEEE10Policy1000EPfSC_jS9_ffNS7_10__identityEEEvT0_T1_T2_T3_T4_T6_E12temp_storage+20];
	add.f32 	%f196, %f530, %f195;
	selp.f32 	%f197, %f196, %f530, %p35;
	setp.gt.u32 	%p36, %r70, 64;
	ld.shared.f32 	%f198, [_ZZN3cub18CUB_300001_SM_10006detail6reduce28DeviceReduceSingleTileKernelINS2_10policy_hubIfjN4cuda3std3__44plusIfEEE10Policy1000EPfSC_jS9_ffNS7_10__identityEEEvT0_T1_T2_T3_T4_T6_E12temp_storage+24];
	add.f32 	%f199, %f198, %f197;
	selp.f32 	%f200, %f199, %f197, %p36;
	setp.gt.u32 	%p37, %r70, 96;
	ld.shared.f32 	%f201, [_ZZN3cub18CUB_300001_SM_10006detail6reduce28DeviceReduceSingleTileKernelINS2_10policy_hubIfjN4cuda3std3__44plusIfEEE10Policy1000EPfSC_jS9_ffNS7_10__identityEEEvT0_T1_T2_T3_T4_T6_E12temp_storage+28];
	add.f32 	%f202, %f201, %f200;
	selp.f32 	%f203, %f202, %f200, %p37;
	setp.gt.u32 	%p38, %r70, 128;
	ld.shared.f32 	%f204, [_ZZN3cub18CUB_300001_SM_10006detail6reduce28DeviceReduceSingleTileKernelINS2_10policy_hubIfjN4cuda3std3__44plusIfEEE10Policy1000EPfSC_jS9_ffNS7_10__identityEEEvT0_T1_T2_T3_T4_T6_E12temp_storage+32];
	add.f32 	%f205, %f204, %f203;
	selp.f32 	%f206, %f205, %f203, %p38;
	setp.gt.u32 	%p39, %r70, 160;
	ld.shared.f32 	%f207, [_ZZN3cub18CUB_300001_SM_10006detail6reduce28DeviceReduceSingleTileKernelINS2_10policy_hubIfjN4cuda3std3__44plusIfEEE10Policy1000EPfSC_jS9_ffNS7_10__identityEEEvT0_T1_T2_T3_T4_T6_E12temp_storage+36];
	add.f32 	%f208, %f207, %f206;
	selp.f32 	%f209, %f208, %f206, %p39;
	setp.gt.u32 	%p40, %r70, 192;
	ld.shared.f32 	%f210, [_ZZN3cub18CUB_300001_SM_10006detail6reduce28DeviceReduceSingleTileKernelINS2_10policy_hubIfjN4cuda3std3__44plusIfEEE10Policy1000EPfSC_jS9_ffNS7_10__identityEEEvT0_T1_T2_T3_T4_T6_E12temp_storage+40];
	add.f32 	%f211, %f210, %f209;
	selp.f32 	%f212, %f211, %f209, %p40;
	setp.gt.u32 	%p41, %r70, 224;
	ld.shared.f32 	%f213, [_ZZN3cub18CUB_300001_SM_10006detail6reduce28DeviceReduceSingleTileKernelINS2_10policy_hubIfjN4cuda3std3__44plusIfEEE10Policy1000EPfSC_jS9_ffNS7_10__identityEEEvT0_T1_T2_T3_T4_T6_E12temp_storage+44];
	add.f32 	%f214, %f213, %f212;
	selp.f32 	%f215, %f214, %f212, %p41;
	setp.gt.u32 	%p42, %r70, 256;
	ld.shared.f32 	%f216, [_ZZN3cub18CUB_300001_SM_10006detail6reduce28DeviceReduceSingleTileKernelINS2_10policy_hubIfjN4cuda3std3__44plusIfEEE10Policy1000EPfSC_jS9_ffNS7_10__identityEEEvT0_T1_T2_T3_T4_T6_E12temp_storage+48];
	add.f32 	%f217, %f216, %f215;
	selp.f32 	%f218, %f217, %f215, %p42;
	setp.gt.u32 	%p43, %r70, 288;
	ld.shared.f32 	%f219, [_ZZN3cub18CUB_300001_SM_10006detail6reduce28DeviceReduceSingleTileKernelINS2_10policy_hubIfjN4cuda3std3__44plusIfEEE10Policy1000EPfSC_jS9_ffNS7_10__identityEEEvT0_T1_T2_T3_T4_T6_E12temp_storage+52];
	add.f32 	%f220, %f219, %f218;
	selp.f32 	%f221, %f220, %f218, %p43;
	setp.gt.u32 	%p44, %r70, 320;
	ld.shared.f32 	%f222, [_ZZN3cub18CUB_300001_SM_10006detail6reduce28DeviceReduceSingleTileKernelINS2_10policy_hubIfjN4cuda3std3__44plusIfEEE10Policy1000EPfSC_jS9_ffNS7_10__identityEEEvT0_T1_T2_T3_T4_T6_E12temp_storage+56];
	add.f32 	%f223, %f222, %f221;
	selp.f32 	%f224, %f223, %f221, %p44;
	setp.gt.u32 	%p45, %r70, 352;
	ld.shared.f32 	%f225, [_ZZN3cub18CUB_300001_SM_10006detail6reduce28DeviceReduceSingleTileKernelINS2_10policy_hubIfjN4cuda3std3__44plusIfEEE10Policy1000EPfSC_jS9_ffNS7_10__identityEEEvT0_T1_T2_T3_T4_T6_E12temp_storage+60];
	add.f32 	%f226, %f225, %f224;
	selp.f32 	%f227, %f226, %f224, %p45;
	setp.gt.u32 	%p46, %r70, 384;
	ld.shared.f32 	%f228, [_ZZN3cub18CUB_300001_SM_10006detail6reduce28DeviceReduceSingleTileKernelINS2_10policy_hubIfjN4cuda3std3__44plusIfEEE10Policy1000EPfSC_jS9_ffNS7_10__identityEEEvT0_T1_T2_T3_T4_T6_E12temp_storage+64];
	add.f32 	%f229, %f228, %f227;
	selp.f32 	%f230, %f229, %f227, %p46;
	setp.gt.u32 	%p47, %r70, 416;
	ld.shared.f32 	%f231, [_ZZN3cub18CUB_300001_SM_10006detail6reduce28DeviceReduceSingleTileKernelINS2_10policy_hubIfjN4cuda3std3__44plusIfEEE10Policy1000EPfSC_jS9_ffNS7_10__identityEEEvT0_T1_T2_T3_T4_T6_E12temp_storage+68];
	add.f32 	%f232, %f231, %f230;
	selp.f32 	%f233, %f232, %f230, %p47;
	setp.gt.u32 	%p48, %r70, 448;
	ld.shared.f32 	%f234, [_ZZN3cub18CUB_300001_SM_10006detail6reduce28DeviceReduceSingleTileKernelINS2_10policy_hubIfjN4cuda3std3__44plusIfEEE10Policy1000EPfSC_jS9_ffNS7_10__identityEEEvT0_T1_T2_T3_T4_T6_E12temp_storage+72];
	add.f32 	%f235, %f234, %f233;
	selp.f32 	%f236, %f235, %f233, %p48;
	setp.gt.u32 	%p49, %r70, 480;
	ld.shared.f32 	%f237, [_ZZN3cub18CUB_300001_SM_10006detail6reduce28DeviceReduceSingleTileKernelINS2_10policy_hubIfjN4cuda3std3__44plusIfEEE10Policy1000EPfSC_jS9_ffNS7_10__identityEEEvT0_T1_T2_T3_T4_T6_E12temp_storage+76];
	add.f32 	%f238, %f237, %f236;
	selp.f32 	%f530, %f238, %f236, %p49;
	bra.uni 	$L__BB7_74;
$L__BB7_58:
	mov.u32 	%r48, %tid.x;
	mul.wide.u32 	%rd34, %r48, 4;
	add.s64 	%rd18, %rd15, %rd34;
	// begin inline asm
	ld.global.nc.u32 %r71, [%rd18];
	// end inline asm
	mov.b32 	%f59, %r71;
	add.s64 	%rd19, %rd18, 2048;
	// begin inline asm
	ld.global.nc.u32 %r72, [%rd19];
	// end inline asm
	mov.b32 	%f60, %r72;
	add.s64 	%rd20, %rd18, 4096;
	// begin inline asm
	ld.global.nc.u32 %r73, [%rd20];
	// end inline asm
	mov.b32 	%f61, %r73;
	add.s64 	%rd21, %rd18, 6144;
	// begin inline asm
	ld.global.nc.u32 %r74, [%rd21];
	// end inline asm
	mov.b32 	%f62, %r74;
	add.s64 	%rd22, %rd18, 8192;
	// begin inline asm
	ld.global.nc.u32 %r75, [%rd22];
	// end inline asm
	mov.b32 	%f63, %r75;
	add.s64 	%rd23, %rd18, 10240;
	// begin inline asm
	ld.global.nc.u32 %r76, [%rd23];
	// end inline asm
	mov.b32 	%f64, %r76;
	add.s64 	%rd24, %rd18, 12288;
	// begin inline asm
	ld.global.nc.u32 %r77, [%rd24];
	// end inline asm
	mov.b32 	%f65, %r77;
	add.s64 	%rd25, %rd18, 14336;
	// begin inline asm
	ld.global.nc.u32 %r78, [%rd25];
	// end inline asm
	mov.b32 	%f66, %r78;
	add.s64 	%rd26, %rd18, 16384;
	// begin inline asm
	ld.global.nc.u32 %r79, [%rd26];
	// end inline asm
	mov.b32 	%f67, %r79;
	add.s64 	%rd27, %rd18, 18432;
	// begin inline asm
	ld.global.nc.u32 %r80, [%rd27];
	// end inline asm
	mov.b32 	%f68, %r80;
	add.s64 	%rd28, %rd18, 20480;
	// begin inline asm
	ld.global.nc.u32 %r81, [%rd28];
	// end inline asm
	mov.b32 	%f69, %r81;
	add.s64 	%rd29, %rd18, 22528;
	// begin inline asm
	ld.global.nc.u32 %r82, [%rd29];
	// end inline asm
	mov.b32 	%f70, %r82;
	add.s64 	%rd30, %rd18, 24576;
	// begin inline asm
	ld.global.nc.u32 %r83, [%rd30];
	// end inline asm
	mov.b32 	%f71, %r83;
	add.s64 	%rd31, %rd18, 26624;
	// begin inline asm
	ld.global.nc.u32 %r84, [%rd31];
	// end inline asm
	mov.b32 	%f72, %r84;
	add.s64 	%rd32, %rd18, 28672;
	// begin inline asm
	ld.global.nc.u32 %r85, [%rd32];
	// end inline asm
	mov.b32 	%f73, %r85;
	add.s64 	%rd33, %rd18, 30720;
	// begin inline asm
	ld.global.nc.u32 %r86, [%rd33];
	// end inline asm
	mov.b32 	%f74, %r86;
	add.f32 	%f75, %f59, %f60;
	add.f32 	%f76, %f61, %f62;
	add.f32 	%f77, %f63, %f64;
	add.f32 	%f78, %f65, %f66;
	add.f32 	%f79, %f67, %f68;
	add.f32 	%f80, %f69, %f70;
	add.f32 	%f81, %f71, %f72;
	add.f32 	%f82, %f73, %f74;
	add.f32 	%f83, %f75, %f76;
	add.f32 	%f84, %f77, %f78;
	add.f32 	%f85, %f79, %f80;
	add.f32 	%f86, %f81, %f82;
	add.f32 	%f87, %f83, %f84;
	add.f32 	%f88, %f85, %f86;
	add.f32 	%f529, %f87, %f88;
	add.s32 	%r49, %r70, -8192;
	setp.lt.u32 	%p4, %r49, 8192;
	mov.b32 	%r412, 8192;
	@%p4 bra 	$L__BB7_62;
	mov.b32 	%r412, 8192;
$L__BB7_60:
	add.s32 	%r105, %r48, %r412;
	mul.wide.u32 	%rd51, %r105, 4;
	add.s64 	%rd35, %rd15, %rd51;
	// begin inline asm
	ld.global.nc.u32 %r89, [%rd35];
	// end inline asm
	mov.b32 	%f89, %r89;
	mul.wide.u32 	%rd52, %r412, 4;
	add.s64 	%rd53, %rd18, %rd52;
	add.s64 	%rd36, %rd53, 2048;
	// begin inline asm
	ld.global.nc.u32 %r90, [%rd36];
	// end inline asm
	mov.b32 	%f90, %r90;
	add.s64 	%rd37, %rd53, 4096;
	// begin inline asm
	ld.global.nc.u32 %r91, [%rd37];
	// end inline asm
	mov.b32 	%f91, %r91;
	add.s64 	%rd38, %rd53, 6144;
	// begin inline asm
	ld.global.nc.u32 %r92, [%rd38];
	// end inline asm
	mov.b32 	%f92, %r92;
	add.s64 	%rd39, %rd53, 8192;
	// begin inline asm
	ld.global.nc.u32 %r93, [%rd39];
	// end inline asm
	mov.b32 	%f93, %r93;
	add.s64 	%rd40, %rd53, 10240;
	// begin inline asm
	ld.global.nc.u32 %r94, [%rd40];
	// end inline asm
	mov.b32 	%f94, %r94;
	add.s64 	%rd41, %rd53, 12288;
	// begin inline asm
	ld.global.nc.u32 %r95, [%rd41];
	// end inline asm
	mov.b32 	%f95, %r95;
	add.s64 	%rd42, %rd53, 14336;
	// begin inline asm
	ld.global.nc.u32 %r96, [%rd42];
	// end inline asm
	mov.b32 	%f96, %r96;
	add.s64 	%rd43, %rd53, 16384;
	// begin inline asm
	ld.global.nc.u32 %r97, [%rd43];
	// end inline asm
	mov.b32 	%f97, %r97;
	add.s64 	%rd44, %rd53, 18432;
	// begin inline asm
	ld.global.nc.u32 %r98, [%rd44];
	// end inline asm
	mov.b32 	%f98, %r98;
	add.s64 	%rd45, %rd53, 20480;
	// begin inline asm
	ld.global.nc.u32 %r99, [%rd45];
	// end inline asm
	mov.b32 	%f99, %r99;
	add.s64 	%rd46, %rd53, 22528;
	// begin inline asm
	ld.global.nc.u32 %r100, [%rd46];
	// end inline asm
	mov.b32 	%f100, %r100;
	add.s64 	%rd47, %rd53, 24576;
	// begin inline asm
	ld.global.nc.u32 %r101, [%rd47];
	// end inline asm
	mov.b32 	%f101, %r101;
	add.s64 	%rd48, %rd53, 26624;
	// begin inline asm
	ld.global.nc.u32 %r102, [%rd48];
	// end inline asm
	mov.b32 	%f102, %r102;
	add.s64 	%rd49, %rd53, 28672;
	// begin inline asm
	ld.global.nc.u32 %r103, [%rd49];
	// end inline asm
	mov.b32 	%f103, %r103;
	add.s64 	%rd50, %rd53, 30720;
	// begin inline asm
	ld.global.nc.u32 %r104, [%rd50];
	// end inline asm
	mov.b32 	%f104, %r104;
	add.f32 	%f105, %f529, %f89;
	add.f32 	%f106, %f90, %f91;
	add.f32 	%f107, %f92, %f93;
	add.f32 	%f108, %f94, %f95;
	add.f32 	%f109, %f96, %f97;
	add.f32 	%f110, %f98, %f99;
	add.f32 	%f111, %f100, %f101;
	add.f32 	%f112, %f102, %f103;
	add.f32 	%f113, %f105, %f106;
	add.f32 	%f114, %f107, %f108;
	add.f32 	%f115, %f109, %f110;
	add.f32 	%f116, %f111, %f112;
	add.f32 	%f117, %f113, %f114;
	add.f32 	%f118, %f115, %f116;
	add.f32 	%f119, %f117, %f118;
	add.f32 	%f529, %f119, %f104;
	sub.s32 	%r106, %r70, %r412;
	setp.lt.u32 	%p5, %r106, 8192;
	@%p5 bra 	$L__BB7_70;
	add.s32 	%r412, %r412, 8192;
	setp.le.u32 	%p6, %r412, %r49;
	@%p6 bra 	$L__BB7_60;
$L__BB7_62:
	setp.le.u32 	%p7, %r70, %r412;
	@%p7 bra 	$L__BB7_70;
	sub.s32 	%r53, %r70, %r412;
	setp.ge.s32 	%p8, %r48, %r53;
	@%p8 bra 	$L__BB7_70;
	not.b32 	%r107, %r48;
	add.s32 	%r108, %r70, %r107;
	sub.s32 	%r54, %r108, %r412;
	and.b32  	%r109, %r54, 1536;
	setp.eq.s32 	%p9, %r109, 1536;
	mov.u32 	%r416, %r48;
	@%p9 bra 	$L__BB7_67;
	add.s32 	%r414, %r48, %r412;
	shr.u32 	%r110, %r54, 9;
	add.s32 	%r111, %r110, 1;
	and.b32  	%r112, %r111, 3;
	neg.s32 	%r413, %r112;
	mov.u32 	%r416, %r48;
$L__BB7_66:
	.pragma "nounroll";
	mul.wide.u32 	%rd55, %r414, 4;
	add.s64 	%rd54, %rd15, %rd55;
	// begin inline asm
	ld.global.nc.u32 %r113, [%rd54];
	// end inline asm
	mov.b32 	%f121, %r113;
	add.f32 	%f529, %f529, %f121;
	add.s32 	%r416, %r416, 512;
	add.s32 	%r414, %r414, 512;
	add.s32 	%r413, %r413, 1;
	setp.ne.s32 	%p10, %r413, 0;
	@%p10 bra 	$L__BB7_66;
$L__BB7_67:
	setp.lt.u32 	%p11, %r54, 1536;
	@%p11 bra 	$L__BB7_70;
	add.s32 	%r418, %r416, 1024;
	add.s32 	%r417, %r416, %r412;
$L__BB7_69:
	mul.wide.u32 	%rd60, %r417, 4;
	add.s64 	%rd56, %rd15, %rd60;
	// begin inline asm
	ld.global.nc.u32 %r114, [%rd56];
	// end inline asm
	mov.b32 	%f122, %r114;
	add.f32 	%f123, %f529, %f122;
	add.s32 	%r118, %r417, 512;
	mul.wide.u32 	%rd61, %r118, 4;
	add.s64 	%rd57, %rd15, %rd61;
	// begin inline asm
	ld.global.nc.u32 %r115, [%rd57];
	// end inline asm
	mov.b32 	%f124, %r115;
	add.f32 	%f125, %f123, %f124;
	add.s32 	%r119, %r417, 1024;
	mul.wide.u32 	%rd62, %r119, 4;
	add.s64 	%rd58, %rd15, %rd62;
	// begin inline asm
	ld.global.nc.u32 %r116, [%rd58];
	// end inline asm
	mov.b32 	%f126, %r116;
	add.f32 	%f127, %f125, %f126;
	add.s32 	%r120, %r417, 1536;
	mul.wide.u32 	%rd63, %r120, 4;
	add.s64 	%rd59, %rd15, %rd63;
	// begin inline asm
	ld.global.nc.u32 %r117, [%rd59];
	// end inline asm
	mov.b32 	%f128, %r117;
	add.f32 	%f529, %f127, %f128;
	add.s32 	%r68, %r418, 2048;
	add.s32 	%r121, %r418, 1024;
	add.s32 	%r417, %r417, 2048;
	setp.lt.s32 	%p12, %r121, %r53;
	mov.u32 	%r418, %r68;
	@%p12 bra 	$L__BB7_69;
$L__BB7_70:
	// begin inline asm
	mov.u32 %r122, %laneid;
	// end inline asm
	mov.b32 	%r124, %f529;
	mov.b32 	%r125, 1;
	mov.b32 	%r146, 31;
	mov.b32 	%r147, -1;
	// begin inline asm
	shfl.sync.down.b32 %r123, %r124, %r125, %r146, %r147;
	// end inline asm
	setp.gt.s32 	%p13, %r122, 30;
	mov.b32 	%f129, %r123;
	add.f32 	%f130, %f529, %f129;
	selp.f32 	%f131, %f529, %f130, %p13;
	mov.b32 	%r129, %f131;
	mov.b32 	%r130, 2;
	// begin inline asm
	shfl.sync.down.b32 %r128, %r129, %r130, %r146, %r147;
	// end inline asm
	setp.gt.s32 	%p14, %r122, 29;
	mov.b32 	%f132, %r128;
	add.f32 	%f133, %f131, %f132;
	selp.f32 	%f134, %f131, %f133, %p14;
	mov.b32 	%r134, %f134;
	mov.b32 	%r135, 4;
	// begin inline asm
	shfl.sync.down.b32 %r133, %r134, %r135, %r146, %r147;
	// end inline asm
	setp.gt.s32 	%p15, %r122, 27;
	mov.b32 	%f135, %r133;
	add.f32 	%f136, %f134, %f135;
	selp.f32 	%f137, %f134, %f136, %p15;
	mov.b32 	%r139, %f137;
	mov.b32 	%r140, 8;
	// begin inline asm
	shfl.sync.down.b32 %r138, %r139, %r140, %r146, %r147;
	// end inline asm
	setp.gt.s32 	%p16, %r122, 23;
	mov.b32 	%f138, %r138;
	add.f32 	%f139, %f137, %f138;
	selp.f32 	%f140, %f137, %f139, %p16;
	mov.b32 	%r144, %f140;
	mov.b32 	%r145, 16;
	// begin inline asm
	shfl.sync.down.b32 %r143, %r144, %r145, %r146, %r147;
	// end inline asm
	setp.gt.s32 	%p17, %r122, 15;
	mov.b32 	%f141, %r143;
	add.f32 	%f54, %f140, %f141;
	selp.f32 	%f530, %f140, %f54, %p17;
	setp.ne.s32 	%p18, %r122, 0;
	@%p18 bra 	$L__BB7_72;
	shr.u32 	%r148, %r48, 3;
	and.b32  	%r149, %r148, 124;
	mov.u32 	%r150, _ZZN3cub18CUB_300001_SM_10006detail6reduce28DeviceReduceSingleTileKernelINS2_10policy_hubIfjN4cuda3std3__44plusIfEEE10Policy1000EPfSC_jS9_ffNS7_10__identityEEEvT0_T1_T2_T3_T4_T6_E12temp_storage;
	add.s32 	%r151, %r150, %r149;
	st.shared.f32 	[%r151+16], %f54;
$L__BB7_72:
	bar.sync 	0;
	setp.ne.s32 	%p19, %r48, 0;
	@%p19 bra 	$L__BB7_74;
	ld.shared.f32 	%f142, [_ZZN3cub18CUB_300001_SM_10006detail6reduce28DeviceReduceSingleTileKernelINS2_10policy_hubIfjN4cuda3std3__44plusIfEEE10Policy1000EPfSC_jS9_ffNS7_10__identityEEEvT0_T1_T2_T3_T4_T6_E12temp_storage+20];
	add.f32 	%f143, %f530, %f142;
	ld.shared.f32 	%f144, [_ZZN3cub18CUB_300001_SM_10006detail6reduce28DeviceReduceSingleTileKernelINS2_10policy_hubIfjN4cuda3std3__44plusIfEEE10Policy1000EPfSC_jS9_ffNS7_10__identityEEEvT0_T1_T2_T3_T4_T6_E12temp_storage+24];
	add.f32 	%f145, %f143, %f144;
	ld.shared.f32 	%f146, [_ZZN3cub18CUB_300001_SM_10006detail6reduce28DeviceReduceSingleTileKernelINS2_10policy_hubIfjN4cuda3std3__44plusIfEEE10Policy1000EPfSC_jS9_ffNS7_10__identityEEEvT0_T1_T2_T3_T4_T6_E12temp_storage+28];
	add.f32 	%f147, %f145, %f146;
	ld.shared.f32 	%f148, [_ZZN3cub18CUB_300001_SM_10006detail6reduce28DeviceReduceSingleTileKernelINS2_10policy_hubIfjN4cuda3std3__44plusIfEEE10Policy1000EPfSC_jS9_ffNS7_10__identityEEEvT0_T1_T2_T3_T4_T6_E12temp_storage+32];
	add.f32 	%f149, %f147, %f148;
	ld.shared.f32 	%f150, [_ZZN3cub18CUB_300001_SM_10006detail6reduce28DeviceReduceSingleTileKernelINS2_10policy_hubIfjN4cuda3std3__44plusIfEEE10Policy1000EPfSC_jS9_ffNS7_10__identityEEEvT0_T1_T2_T3_T4_T6_E12temp_storage+36];
	add.f32 	%f151, %f149, %f150;
	ld.shared.f32 	%f152, [_ZZN3cub18CUB_300001_SM_10006detail6reduce28DeviceReduceSingleTileKernelINS2_10policy_hubIfjN4cuda3std3__44plusIfEEE10Policy1000EPfSC_jS9_ffNS7_10__identityEEEvT0_T1_T2_T3_T4_T6_E12temp_storage+40];
	add.f32 	%f153, %f151, %f152;
	ld.shared.f32 	%f154, [_ZZN3cub18CUB_300001_SM_10006detail6reduce28DeviceReduceSingleTileKernelINS2_10policy_hubIfjN4cuda3std3__44plusIfEEE10Policy1000EPfSC_jS9_ffNS7_10__identityEEEvT0_T1_T2_T3_T4_T6_E12temp_storage+44];
	add.f32 	%f155, %f153, %f154;
	ld.shared.f32 	%f156, [_ZZN3cub18CUB_300001_SM_10006detail6reduce28DeviceReduceSingleTileKernelINS2_10policy_hubIfjN4cuda3std3__44plusIfEEE10Policy1000EPfSC_jS9_ffNS7_10__identityEEEvT0_T1_T2_T3_T4_T6_E12temp_storage+48];
	add.f32 	%f157, %f155, %f156;
	ld.shared.f32 	%f158, [_ZZN3cub18CUB_300001_SM_10006detail6reduce28DeviceReduceSingleTileKernelINS2_10policy_hubIfjN4cuda3std3__44plusIfEEE10Policy1000EPfSC_jS9_ffNS7_10__identityEEEvT0_T1_T2_T3_T4_T6_E12temp_storage+52];
	add.f32 	%f159, %f157, %f158;
	ld.shared.f32 	%f160, [_ZZN3cub18CUB_300001_SM_10006detail6reduce28DeviceReduceSingleTileKernelINS2_10policy_hubIfjN4cuda3std3__44plusIfEEE10Policy1000EPfSC_jS9_ffNS7_10__identityEEEvT0_T1_T2_T3_T4_T6_E12temp_storage+56];
	add.f32 	%f161, %f159, %f160;
	ld.shared.f32 	%f162, [_ZZN3cub18CUB_300001_SM_10006detail6reduce28DeviceReduceSingleTileKernelINS2_10policy_hubIfjN4cuda3std3__44plusIfEEE10Policy1000EPfSC_jS9_ffNS7_10__identityEEEvT0_T1_T2_T3_T4_T6_E12temp_storage+60];
	add.f32 	%f163, %f161, %f162;
	ld.shared.f32 	%f164, [_ZZN3cub18CUB_300001_SM_10006detail6reduce28DeviceReduceSingleTileKernelINS2_10policy_hubIfjN4cuda3std3__44plusIfEEE10Policy1000EPfSC_jS9_ffNS7_10__identityEEEvT0_T1_T2_T3_T4_T6_E12temp_storage+64];
	add.f32 	%f165, %f163, %f164;
	ld.shared.f32 	%f166, [_ZZN3cub18CUB_300001_SM_10006detail6reduce28DeviceReduceSingleTileKernelINS2_10policy_hubIfjN4cuda3std3__44plusIfEEE10Policy1000EPfSC_jS9_ffNS7_10__identityEEEvT0_T1_T2_T3_T4_T6_E12temp_storage+68];
	add.f32 	%f167, %f165, %f166;
	ld.shared.f32 	%f168, [_ZZN3cub18CUB_300001_SM_10006detail6reduce28DeviceReduceSingleTileKernelINS2_10policy_hubIfjN4cuda3std3__44plusIfEEE10Policy1000EPfSC_jS9_ffNS7_10__identityEEEvT0_T1_T2_T3_T4_T6_E12temp_storage+72];
	add.f32 	%f169, %f167, %f168;
	ld.shared.f32 	%f170, [_ZZN3cub18CUB_300001_SM_10006detail6reduce28DeviceReduceSingleTileKernelINS2_10policy_hubIfjN4cuda3std3__44plusIfEEE10Policy1000EPfSC_jS9_ffNS7_10__identityEEEvT0_T1_T2_T3_T4_T6_E12temp_storage+76];
	add.f32 	%f530, %f169, %f170;
$L__BB7_74:
	mov.u32 	%r391, %tid.x;
	setp.ne.s32 	%p111, %r391, 0;
	@%p111 bra 	$L__BB7_76;
	add.f32 	%f503, %f58, %f530;
	st.global.f32 	[%rd1], %f503;
$L__BB7_76:
	ret;

}
	// .globl	_ZN3cub18CUB_300001_SM_10006detail6reduce18DeviceReduceKernelINS2_10policy_hubIfjN4cuda3std3__44plusIfEEE10Policy1000EPfjS9_fNS7_10__identityEEEvT0_PT3_T1_NS0_13GridEvenShareISH_EET2_T4_
.visible .entry _ZN3cub18CUB_300001_SM_10006detail6reduce18DeviceReduceKernelINS2_10policy_hubIfjN4cuda3std3__44plusIfEEE10Policy1000EPfjS9_fNS7_10__identityEEEvT0_PT3_T1_NS0_13GridEvenShareISH_EET2_T4_(
	.param .u64 .ptr .align 1 _ZN3cub18CUB_300001_SM_10006detail6reduce18DeviceReduceKernelINS2_10policy_hubIfjN4cuda3std3__44plusIfEEE10Policy1000EPfjS9_fNS7_10__identityEEEvT0_PT3_T1_NS0_13GridEvenShareISH_EET2_T4__param_0,
	.param .u64 .ptr .align 1 _ZN3cub18CUB_300001_SM_10006detail6reduce18DeviceReduceKernelINS2_10policy_hubIfjN4cuda3std3__44plusIfEEE10Policy1000EPfjS9_fNS7_10__identityEEEvT0_PT3_T1_NS0_13GridEvenShareISH_EET2_T4__param_1,
	.param .u32 _ZN3cub18CUB_300001_SM_10006detail6reduce18DeviceReduceKernelINS2_10policy_hubIfjN4cuda3std3__44plusIfEEE10Policy1000EPfjS9_fNS7_10__identityEEEvT0_PT3_T1_NS0_13GridEvenShareISH_EET2_T4__param_2,
	.param .align 4 .b8 _ZN3cub18CUB_300001_SM_10006detail6reduce18DeviceReduceKernelINS2_10policy_hubIfjN4cuda3std3__44plusIfEEE10Policy1000EPfjS9_fNS7_10__identityEEEvT0_PT3_T1_NS0_13GridEvenShareISH_EET2_T4__param_3[40],
	.param .align 1 .b8 _ZN3cub18CUB_300001_SM_10006detail6reduce18DeviceReduceKernelINS2_10policy_hubIfjN4cuda3std3__44plusIfEEE10Policy1000EPfjS9_fNS7_10__identityEEEvT0_PT3_T1_NS0_13GridEvenShareISH_EET2_T4__param_4[1],
	.param .align 1 .b8 _ZN3cub18CUB_300001_SM_10006detail6reduce18DeviceReduceKernelINS2_10policy_hubIfjN4cuda3std3__44plusIfEEE10Policy1000EPfjS9_fNS7_10__identityEEEvT0_PT3_T1_NS0_13GridEvenShareISH_EET2_T4__param_5[1]
)
.maxntid 512
{
	.reg .pred 	%p<111>;
	.reg .b32 	%r<478>;
	.reg .b32 	%f<525>;
	.reg .b64 	%rd<120>;
	// demoted variable
	.shared .align 4 .b8 _ZZN3cub18CUB_300001_SM_10006detail6reduce18DeviceReduceKernelINS2_10policy_hubIfjN4cuda3std3__44plusIfEEE10Policy1000EPfjS9_fNS7_10__identityEEEvT0_PT3_T1_NS0_13GridEvenShareISH_EET2_T4_E12temp_storage[84];
	ld.param.u32 	%r1, [_ZN3cub18CUB_300001_SM_10006detail6reduce18DeviceReduceKernelINS2_10policy_hubIfjN4cuda3std3__44plusIfEEE10Policy1000EPfjS9_fNS7_10__identityEEEvT0_PT3_T1_NS0_13GridEvenShareISH_EET2_T4__param_3+20];
	ld.param.u64 	%rd1, [_ZN3cub18CUB_300001_SM_10006detail6reduce18DeviceReduceKernelINS2_10policy_hubIfjN4cuda3std3__44plusIfEEE10Policy1000EPfjS9_fNS7_10__identityEEEvT0_PT3_T1_NS0_13GridEvenShareISH_EET2_T4__param_0];
	ld.param.u32 	%r2, [_ZN3cub18CUB_300001_SM_10006detail6reduce18DeviceReduceKernelINS2_10policy_hubIfjN4cuda3std3__44plusIfEEE10Policy1000EPfjS9_fNS7_10__identityEEEvT0_PT3_T1_NS0_13GridEvenShareISH_EET2_T4__param_3+24];
	mov.u32 	%r3, %ctaid.x;
	shl.b32 	%r4, %r2, 13;
	shl.b32 	%r5, %r3, 13;
	and.b64  	%rd3, %rd1, 7;
	setp.ne.s64 	%p1, %rd3, 0;
	@%p1 bra 	$L__BB8_36;
	sub.s32 	%r6, %r1, %r5;
	setp.gt.u32 	%p56, %r6, 8191;
	@%p56 bra 	$L__BB8_20;
	mov.u32 	%r7, %tid.x;
	setp.ge.u32 	%p73, %r7, %r6;
	mov.f32 	%f505, 0f00000000;
	mov.u32 	%r448, %r7;
	@%p73 bra 	$L__BB8_4;
	add.s32 	%r359, %r5, %r7;
	mul.wide.u32 	%rd105, %r359, 4;
	add.s64 	%rd104, %rd1, %rd105;
	// begin inline asm
	ld.global.nc.u32 %r358, [%rd104];
	// end inline asm
	mov.b32 	%f505, %r358;
	add.s32 	%r448, %r7, 512;
$L__BB8_4:
	setp.ge.u32 	%p74, %r448, %r6;
	@%p74 bra 	$L__BB8_11;
	not.b32 	%r360, %r448;
	add.s32 	%r10, %r1, %r360;
	and.b32  	%r361, %r10, 1536;
	setp.eq.s32 	%p75, %r361, 1536;
	@%p75 bra 	$L__BB8_8;
	add.s32 	%r446, %r448, %r5;
	shr.u32 	%r362, %r10, 9;
	add.s32 	%r363, %r362, 1;
	and.b32  	%r364, %r363, 3;
	neg.s32 	%r445, %r364;
$L__BB8_7:
	.pragma "nounroll";
	mul.wide.u32 	%rd107, %r446, 4;
	add.s64 	%rd106, %rd1, %rd107;
	// begin inline asm
	ld.global.nc.u32 %r365, [%rd106];
	// end inline asm
	mov.b32 	%f392, %r365;
	add.f32 	%f505, %f505, %f392;
	add.s32 	%r448, %r448, 512;
	add.s32 	%r446, %r446, 512;
	add.s32 	%r445, %r445, 1;
	setp.ne.s32 	%p76, %r445, 0;
	@%p76 bra 	$L__BB8_7;
$L__BB8_8:
	sub.s32 	%r366, %r10, %r5;
	setp.lt.u32 	%p77, %r366, 1536;
	@%p77 bra 	$L__BB8_11;
	add.s32 	%r450, %r448, 1024;
	add.s32 	%r449, %r448, %r5;
$L__BB8_10:
	mul.wide.u32 	%rd112, %r449, 4;
	add.s64 	%rd108, %rd1, %rd112;
	// begin inline asm
	ld.global.nc.u32 %r367, [%rd108];
	// end inline asm
	mov.b32 	%f393, %r367;
	add.f32 	%f394, %f505, %f393;
	add.s32 	%r371, %r449, 512;
	mul.wide.u32 	%rd113, %r371, 4;
	add.s64 	%rd109, %rd1, %rd113;
	// begin inline asm
	ld.global.nc.u32 %r368, [%rd109];
	// end inline asm
	mov.b32 	%f395, %r368;
	add.f32 	%f396, %f394, %f395;
	add.s32 	%r372, %r449, 1024;
	mul.wide.u32 	%rd114, %r372, 4;
	add.s64 	%rd110, %rd1, %rd114;
	// begin inline asm
	ld.global.nc.u32 %r369, [%rd110];
	// end inline asm
	mov.b32 	%f397, %r369;
	add.f32 	%f398, %f396, %f397;
	add.s32 	%r373, %r449, 1536;
	mul.wide.u32 	%rd115, %r373, 4;
	add.s64 	%rd111, %rd1, %rd115;
	// begin inline asm
	ld.global.nc.u32 %r370, [%rd111];
	// end inline asm
	mov.b32 	%f399, %r370;
	add.f32 	%f505, %f398, %f399;
	add.s32 	%r24, %r450, 2048;
	add.s32 	%r374, %r450, 1024;
	add.s32 	%r449, %r449, 2048;
	setp.lt.s32 	%p78, %r374, %r6;
	mov.u32 	%r450, %r24;
	@%p78 bra 	$L__BB8_10;
$L__BB8_11:
	setp.lt.u32 	%p79, %r6, 512;
	@%p79 bra 	$L__BB8_16;
	// begin inline asm
	mov.u32 %r413, %laneid;
	// end inline asm
	mov.b32 	%r415, %f505;
	mov.b32 	%r416, 1;
	mov.b32 	%r437, 31;
	mov.b32 	%r438, -1;
	// begin inline asm
	shfl.sync.down.b32 %r414, %r415, %r416, %r437, %r438;
	// end inline asm
	setp.gt.s32 	%p103, %r413, 30;
	mov.b32 	%f458, %r414;
	add.f32 	%f459, %f505, %f458;
	selp.f32 	%f460, %f505, %f459, %p103;
	mov.b32 	%r420, %f460;
	mov.b32 	%r421, 2;
	// begin inline asm
	shfl.sync.down.b32 %r419, %r420, %r421, %r437, %r438;
	// end inline asm
	setp.gt.s32 	%p104, %r413, 29;
	mov.b32 	%f461, %r419;
	add.f32 	%f462, %f460, %f461;
	selp.f32 	%f463, %f460, %f462, %p104;
	mov.b32 	%r425, %f463;
	mov.b32 	%r426, 4;
	// begin inline asm
	shfl.sync.down.b32 %r424, %r425, %r426, %r437, %r438;
	// end inline asm
	setp.gt.s32 	%p105, %r413, 27;
	mov.b32 	%f464, %r424;
	add.f32 	%f465, %f463, %f464;
	selp.f32 	%f466, %f463, %f465, %p105;
	mov.b32 	%r430, %f466;
	mov.b32 	%r431, 8;
	// begin inline asm
	shfl.sync.down.b32 %r429, %r430, %r431, %r437, %r438;
	// end inline asm
	setp.gt.s32 	%p106, %r413, 23;
	mov.b32 	%f467, %r429;
	add.f32 	%f468, %f466, %f467;
	selp.f32 	%f469, %f466, %f468, %p106;
	mov.b32 	%r435, %f469;
	mov.b32 	%r436, 16;
	// begin inline asm
	shfl.sync.down.b32 %r434, %r435, %r436, %r437, %r438;
	// end inline asm
	setp.gt.s32 	%p107, %r413, 15;
	mov.b32 	%f470, %r434;
	add.f32 	%f10, %f469, %f470;
	selp.f32 	%f524, %f469, %f10, %p107;
	setp.ne.s32 	%p108, %r413, 0;
	@%p108 bra 	$L__BB8_14;
	shr.u32 	%r439, %r7, 3;
	and.b32  	%r440, %r439, 124;
	mov.u32 	%r441, _ZZN3cub18CUB_300001_SM_10006detail6reduce18DeviceReduceKernelINS2_10policy_hubIfjN4cuda3std3__44plusIfEEE10Policy1000EPfjS9_fNS7_10__identityEEEvT0_PT3_T1_NS0_13GridEvenShareISH_EET2_T4_E12temp_storage;
	add.s32 	%r442, %r441, %r440;
	st.shared.f32 	[%r442+16], %f10;
$L__BB8_14:
	bar.sync 	0;
	setp.ne.s32 	%p109, %r7, 0;
	@%p109 bra 	$L__BB8_71;
	ld.shared.f32 	%f471, [_ZZN3cub18CUB_300001_SM_10006detail6reduce18DeviceReduceKernelINS2_10policy_hubIfjN4cuda3std3__44plusIfEEE10Policy1000EPfjS9_fNS7_10__identityEEEvT0_PT3_T1_NS0_13GridEvenShareISH_EET2_T4_E12temp_storage+20];
	add.f32 	%f472, %f524, %f471;
	ld.shared.f32 	%f473, [_ZZN3cub18CUB_300001_SM_10006detail6reduce18DeviceReduceKernelINS2_10policy_hubIfjN4cuda3std3__44plusIfEEE10Policy1000EPfjS9_fNS7_10__identityEEEvT0_PT3_T1_NS0_13GridEvenShareISH_EET2_T4_E12temp_storage+24];
	add.f32 	%f474, %f472, %f473;
	ld.shared.f32 	%f475, [_ZZN3cub18CUB_300001_SM_10006detail6reduce18DeviceReduceKernelINS2_10policy_hubIfjN4cuda3std3__44plusIfEEE10Policy1000EPfjS9_fNS7_10__identityEEEvT0_PT3_T1_NS0_13GridEvenShareISH_EET2_T4_E12temp_storage+28];
	add.f32 	%f476, %f474, %f475;
	ld.shared.f32 	%f477, [_ZZN3cub18CUB_300001_SM_10006detail6reduce18DeviceReduceKernelINS2_10policy_hubIfjN4cuda3std3__44plusIfEEE10Policy1000EPfjS9_fNS7_10__identityEEEvT0_PT3_T1_NS0_13GridEvenShareISH_EET2_T4_E12temp_storage+32];
	add.f32 	%f478, %f476, %f477;
	ld.shared.f32 	%f479, [_ZZN3cub18CUB_300001_SM_10006detail6reduce18DeviceReduceKernelINS2_10policy_hubIfjN4cuda3std3__44plusIfEEE10Policy1000EPfjS9_fNS7_10__identityEEEvT0_PT3_T1_NS0_13GridEvenShareISH_EET2_T4_E12temp_storage+36];
	add.f32 	%f480, %f478, %f479;
	ld.shared.f32 	%f481, [_ZZN3cub18CUB_300001_SM_10006detail6reduce18DeviceReduceKernelINS2_10policy_hubIfjN4cuda3std3__44plusIfEEE10Policy1000EPfjS9_fNS7_10__identityEEEvT0_PT3_T1_NS0_13GridEvenShareISH_EET2_T4_E12temp_storage+40];
	add.f32 	%f482, %f480, %f481;
	ld.shared.f32 	%f483, [_ZZN3cub18CUB_300001_SM_10006detail6reduce18DeviceReduceKernelINS2_10policy_hubIfjN4cuda3std3__44plusIfEEE10Policy1000EPfjS9_fNS7_10__identityEEEvT0_PT3_T1_NS0_13GridEvenShareISH_EET2_T4_E12temp_storage+44];
	add.f32 	%f484, %f482, %f483;
	ld.shared.f32 	%f485, [_ZZN3cub18CUB_300001_SM_10006detail6reduce18DeviceReduceKernelINS2_10policy_hubIfjN4cuda3std3__44plusIfEEE10Policy1000EPfjS9_fNS7_10__identityEEEvT0_PT3_T1_NS0_13GridEvenShareISH_EET2_T4_E12temp_storage+48];
	add.f32 	%f486, %f484, %f485;
	ld.shared.f32 	%f487, [_ZZN3cub18CUB_300001_SM_10006detail6reduce18DeviceReduceKernelINS2_10policy_hubIfjN4cuda3std3__44plusIfEEE10Policy1000EPfjS9_fNS7_10__identityEEEvT0_PT3_T1_NS0_13GridEvenShareISH_EET2_T4_E12temp_storage+52];
	add.f32 	%f488, %f486, %f487;
	ld.shared.f32 	%f489, [_ZZN3cub18CUB_300001_SM_10006detail6reduce18DeviceReduceKernelINS2_10policy_hubIfjN4cuda3std3__44plusIfEEE10Policy1000EPfjS9_fNS7_10__identityEEEvT0_PT3_T1_NS0_13GridEvenShareISH_EET2_T4_E12temp_storage+56];
	add.f32 	%f490, %f488, %f489;
	ld.shared.f32 	%f491, [_ZZN3cub18CUB_300001_SM_10006detail6reduce18DeviceReduceKernelINS2_10policy_hubIfjN4cuda3std3__44plusIfEEE10Policy1000EPfjS9_fNS7_10__identityEEEvT0_PT3_T1_NS0_13GridEvenShareISH_EET2_T4_E12temp_storage+60];
	add.f32 	%f492, %f490, %f491;
	ld.shared.f32 	%f493, [_ZZN3cub18CUB_300001_SM_10006detail6reduce18DeviceReduceKernelINS2_10policy_hubIfjN4cuda3std3__44plusIfEEE10Policy1000EPfjS9_fNS7_10__identityEEEvT0_PT3_T1_NS0_13GridEvenShareISH_EET2_T4_E12temp_storage+64];
	add.f32 	%f494, %f492, %f493;
	ld.shared.f32 	%f495, [_ZZN3cub18CUB_300001_SM_10006detail6reduce18DeviceReduceKernelINS2_10policy_hubIfjN4cuda3std3__44plusIfEEE10Policy1000EPfjS9_fNS7_10__identityEEEvT0_PT3_T1_NS0_13GridEvenShareISH_EET2_T4_E12temp_storage+68];
	add.f32 	%f496, %f494, %f495;
	ld.shared.f32 	%f497, [_ZZN3cub18CUB_300001_SM_10006detail6reduce18DeviceReduceKernelINS2_10policy_hubIfjN4cuda3std3__44plusIfEEE10Policy1000EPfjS9_fNS7_10__identityEEEvT0_PT3_T1_NS0_13GridEvenShareISH_EET2_T4_E12temp_storage+72];
	add.f32 	%f498, %f496, %f497;
	ld.shared.f32 	%f499, [_ZZN3cub18CUB_300001_SM_10006detail6reduce18DeviceReduceKernelINS2_10policy_hubIfjN4cuda3std3__44plusIfEEE10Policy1000EPfjS9_fNS7_10__identityEEEvT0_PT3_T1_NS0_13GridEvenShareISH_EET2_T4_E12temp_storage+76];
	add.f32 	%f524, %f498, %f499;
	bra.uni 	$L__BB8_71;
$L__BB8_16:
	// begin inline asm
	mov.u32 %r375, %laneid;
	// end inline asm
	and.b32  	%r401, %r7, 992;
	add.s32 	%r402, %r401, 32;
	setp.gt.u32 	%p80, %r402, %r6;
	not.b32 	%r403, %r401;
	add.s32 	%r404, %r6, %r403;
	selp.b32 	%r399, %r404, 31, %p80;
	mov.b32 	%r377, %f505;
	mov.b32 	%r378, 1;
	mov.b32 	%r400, -1;
	// begin inline asm
	shfl.sync.down.b32 %r376, %r377, %r378, %r399, %r400;
	// end inline asm
	setp.lt.s32 	%p81, %r375, %r399;
	mov.b32 	%f400, %r376;
	add.f32 	%f401, %f505, %f400;
	selp.f32 	%f402, %f401, %f505, %p81;
	mov.b32 	%r382, %f402;
	mov.b32 	%r383, 2;
	// begin inline asm
	shfl.sync.down.b32 %r381, %r382, %r383, %r399, %r400;
	// end inline asm
	add.s32 	%r405, %r375, 2;
	setp.gt.s32 	%p82, %r405, %r399;
	mov.b32 	%f403, %r381;
	add.f32 	%f404, %f402, %f403;
	selp.f32 	%f405, %f402, %f404, %p82;
	mov.b32 	%r387, %f405;
	mov.b32 	%r388, 4;
	// begin inline asm
	shfl.sync.down.b32 %r386, %r387, %r388, %r399, %r400;
	// end inline asm
	add.s32 	%r406, %r375, 4;
	setp.gt.s32 	%p83, %r406, %r399;
	mov.b32 	%f406, %r386;
	add.f32 	%f407, %f405, %f406;
	selp.f32 	%f408, %f405, %f407, %p83;
	mov.b32 	%r392, %f408;
	mov.b32 	%r393, 8;
	// begin inline asm
	shfl.sync.down.b32 %r391, %r392, %r393, %r399, %r400;
	// end inline asm
	add.s32 	%r407, %r375, 8;
	setp.gt.s32 	%p84, %r407, %r399;
	mov.b32 	%f409, %r391;
	add.f32 	%f410, %f408, %f409;
	selp.f32 	%f411, %f408, %f410, %p84;
	mov.b32 	%r397, %f411;
	mov.b32 	%r398, 16;
	// begin inline asm
	shfl.sync.down.b32 %r396, %r397, %r398, %r399, %r400;
	// end inline asm
	add.s32 	%r408, %r375, 16;
	setp.gt.s32 	%p85, %r408, %r399;
	mov.b32 	%f412, %r396;
	add.f32 	%f413, %f411, %f412;
	selp.f32 	%f524, %f411, %f413, %p85;
	setp.ne.s32 	%p86, %r375, 0;
	@%p86 bra 	$L__BB8_18;
	shr.u32 	%r409, %r7, 3;
	and.b32  	%r410, %r409, 124;
	mov.u32 	%r411, _ZZN3cub18CUB_300001_SM_10006detail6reduce18DeviceReduceKernelINS2_10policy_hubIfjN4cuda3std3__44plusIfEEE10Policy1000EPfjS9_fNS7_10__identityEEEvT0_PT3_T1_NS0_13GridEvenShareISH_EET2_T4_E12temp_storage;
	add.s32 	%r412, %r411, %r410;
	st.shared.f32 	[%r412+16], %f524;
$L__BB8_18:
	bar.sync 	0;
	setp.ne.s32 	%p87, %r7, 0;
	@%p87 bra 	$L__BB8_71;
	setp.gt.u32 	%p88, %r6, 32;
	ld.shared.f32 	%f414, [_ZZN3cub18CUB_300001_SM_10006detail6reduce18DeviceReduceKernelINS2_10policy_hubIfjN4cuda3std3__44plusIfEEE10Policy1000EPfjS9_fNS7_10__identityEEEvT0_PT3_T1_NS0_13GridEvenShareISH_EET2_T4_E12temp_storage+20];
	add.f32 	%f415, %f524, %f414;
	selp.f32 	%f416, %f415, %f524, %p88;
	setp.gt.u32 	%p89, %r6, 64;
	ld.shared.f32 	%f417, [_ZZN3cub18CUB_300001_SM_10006detail6reduce18DeviceReduceKernelINS2_10policy_hubIfjN4cuda3std3__44plusIfEEE10Policy1000EPfjS9_fNS7_10__identityEEEvT0_PT3_T1_NS0_13GridEvenShareISH_EET2_T4_E12temp_storage+24];
	add.f32 	%f418, %f417, %f416;
	selp.f32 	%f419, %f418, %f416, %p89;
	setp.gt.u32 	%p90, %r6, 96;
	ld.shared.f32 	%f420, [_ZZN3cub18CUB_300001_SM_10006detail6reduce18DeviceReduceKernelINS2_10policy_hubIfjN4cuda3std3__44plusIfEEE10Policy1000EPfjS9_fNS7_10__identityEEEvT0_PT3_T1_NS0_13GridEvenShareISH_EET2_T4_E12temp_storage+28];
	add.f32 	%f421, %f420, %f419;
	selp.f32 	%f422, %f421, %f419, %p90;
	setp.gt.u32 	%p91, %r6, 128;
	ld.shared.f32 	%f423, [_ZZN3cub18CUB_300001_SM_10006detail6reduce18DeviceReduceKernelINS2_10policy_hubIfjN4cuda3std3__44plusIfEEE10Policy1000EPfjS9_fNS7_10__identityEEEvT0_PT3_T1_NS0_13GridEvenShareISH_EET2_T4_E12temp_storage+32];
	add.f32 	%f424, %f423, %f422;
	selp.f32 	%f425, %f424, %f422, %p91;
	setp.gt.u32 	%p92, %r6, 160;
	ld.shared.f32 	%f426, [_ZZN3cub18CUB_300001_SM_10006detail6reduce18DeviceReduceKernelINS2_10policy_hubIfjN4cuda3std3__44plusIfEEE10Policy1000EPfjS9_fNS7_10__identityEEEvT0_PT3_T1_NS0_13GridEvenShareISH_EET2_T4_E12temp_storage+36];
	add.f32 	%f427, %f426, %f425;
	selp.f32 	%f428, %f427, %f425, %p92;
	setp.gt.u32 	%p93, %r6, 192;
	ld.shared.f32 	%f429, [_ZZN3cub18CUB_300001_SM_10006detail6reduce18DeviceReduceKernelINS2_10policy_hubIfjN4cuda3std3__44plusIfEEE10Policy1000EPfjS9_fNS7_10__identityEEEvT0_PT3_T1_NS0_13GridEvenShareISH_EET2_T4_E12temp_storage+40];
	add.f32 	%f430, %f429, %f428;
	selp.f32 	%f431, %f430, %f428, %p93;
	setp.gt.u32 	%p94, %r6, 224;
	ld.shared.f32 	%f432, [_ZZN3cub18CUB_300001_SM_10006detail6reduce18DeviceReduceKernelINS2_10policy_hubIfjN4cuda3std3__44plusIfEEE10Policy1000EPfjS9_fNS7_10__identityEEEvT0_PT3_T1_NS0_13GridEvenShareISH_EET2_T4_E12temp_storage+44];
	add.f32 	%f433, %f432, %f431;
	selp.f32 	%f434, %f433, %f431, %p94;
	setp.gt.u32 	%p95, %r6, 256;
	ld.shared.f32 	%f435, [_ZZN3cub18CUB_300001_SM_10006detail6reduce18DeviceReduceKernelINS2_10policy_hubIfjN4cuda3std3__44plusIfEEE10Policy1000EPfjS9_fNS7_10__identityEEEvT0_PT3_T1_NS0_13GridEvenShareISH_EET2_T4_E12temp_storage+48];
	add.f32 	%f436, %f435, %f434;
	selp.f32 	%f437, %f436, %f434, %p95;
	setp.gt.u32 	%p96, %r6, 288;
	ld.shared.f32 	%f438, [_ZZN3cub18CUB_300001_SM_10006detail6reduce18DeviceReduceKernelINS2_10policy_hubIfjN4cuda3std3__44plusIfEEE10Policy1000EPfjS9_fNS7_10__identityEEEvT0_PT3_T1_NS0_13GridEvenShareISH_EET2_T4_E12temp_storage+52];
	add.f32 	%f439, %f438, %f437;
	selp.f32 	%f440, %f439, %f437, %p96;
	setp.gt.u32 	%p97, %r6, 320;
	ld.shared.f32 	%f441, [_ZZN3cub18CUB_300001_SM_10006detail6reduce18DeviceReduceKernelINS2_10policy_hubIfjN4cuda3std3__44plusIfEEE10Policy1000EPfjS9_fNS7_10__identityEEEvT0_PT3_T1_NS0_13GridEvenShareISH_EET2_T4_E12temp_storage+56];
	add.f32 	%f442, %f441, %f440;
	selp.f32 	%f443, %f442, %f440, %p97;
	setp.gt.u32 	%p98, %r6, 352;
	ld.shared.f32 	%f444, [_ZZN3cub18CUB_300001_SM_10006detail6reduce18DeviceReduceKernelINS2_10policy_hubIfjN4cuda3std3__44plusIfEEE10Policy1000EPfjS9_fNS7_10__identityEEEvT0_PT3_T1_NS0_13GridEvenShareISH_EET2_T4_E12temp_storage+60];
	add.f32 	%f445, %f444, %f443;
	selp.f32 	%f446, %f445, %f443, %p98;
	setp.gt.u32 	%p99, %r6, 384;
	ld.shared.f32 	%f447, [_ZZN3cub18CUB_300001_SM_10006detail6reduce18DeviceReduceKernelINS2_10policy_hubIfjN4cuda3std3__44plusIfEEE10Policy1000EPfjS9_fNS7_10__identityEEEvT0_PT3_T1_NS0_13GridEvenShareISH_EET2_T4_E12temp_storage+64];
	add.f32 	%f448, %f447, %f446;
	selp.f32 	%f449, %f448, %f446, %p99;
	setp.gt.u32 	%p100, %r6, 416;
	ld.shared.f32 	%f450, [_ZZN3cub18CUB_300001_SM_10006detail6reduce18DeviceReduceKernelINS2_10policy_hubIfjN4cuda3std3__44plusIfEEE10Policy1000EPfjS9_fNS7_10__identityEEEvT0_PT3_T1_NS0_13GridEvenShareISH_EET2_T4_E12temp_storage+68];
	add.f32 	%f451, %f450, %f449;
	selp.f32 	%f452, %f451, %f449, %p100;
	setp.gt.u32 	%p101, %r6, 448;
	ld.shared.f32 	%f453, [_ZZN3cub18CUB_300001_SM_10006detail6reduce18DeviceReduceKernelINS2_10policy_hubIfjN4cuda3std3__44plusIfEEE10Policy1000EPfjS9_fNS7_10__identityEEEvT0_PT3_T1_NS0_13GridEvenShareISH_EET2_T4_E12temp_storage+72];
	add.f32 	%f454, %f453, %f452;
	selp.f32 	%f455, %f454, %f452, %p101;
	setp.gt.u32 	%p102, %r6, 480;
	ld.shared.f32 	%f456, [_ZZN3cub18CUB_300001_SM_10006detail6reduce18DeviceReduceKernelINS2_10policy_hubIfjN4cuda3std3__44plusIfEEE10Policy1000EPfjS9_fNS7_10__identityEEEvT0_PT3_T1_NS0_13GridEvenShareISH_EET2_T4_E12temp_storage+76];
	add.f32 	%f457, %f456, %f455;
	selp.f32 	%f524, %f457, %f455, %p102;
	bra.uni 	$L__BB8_71;
$L__BB8_20:
	mov.u32 	%r26, %tid.x;
	shl.b32 	%r27, %r26, 1;
	add.s32 	%r274, %r5, %r27;
	mul.wide.u32 	%rd76, %r274, 4;
	add.s64 	%rd61, %rd1, %rd76;
	// begin inline asm
	ld.global.nc.u64 %rd60, [%rd61];
	// end inline asm
	mov.b64 	{%r275, %r276}, %rd60;
	mov.b32 	%f278, %r276;
	mov.b32 	%f279, %r275;
	add.s64 	%rd63, %rd61, 4096;
	// begin inline asm
	ld.global.nc.u64 %rd62, [%rd63];
	// end inline asm
	mov.b64 	{%r277, %r278}, %rd62;
	mov.b32 	%f280, %r278;
	mov.b32 	%f281, %r277;
	add.s64 	%rd65, %rd61, 8192;
	// begin inline asm
	ld.global.nc.u64 %rd64, [%rd65];
	// end inline asm
	mov.b64 	{%r279, %r280}, %rd64;
	mov.b32 	%f282, %r280;
	mov.b32 	%f283, %r279;
	add.s64 	%rd67, %rd61, 12288;
	// begin inline asm
	ld.global.nc.u64 %rd66, [%rd67];
	// end inline asm
	mov.b64 	{%r281, %r282}, %rd66;
	mov.b32 	%f284, %r282;
	mov.b32 	%f285, %r281;
	add.s64 	%rd69, %rd61, 16384;
	// begin inline asm
	ld.global.nc.u64 %rd68, [%rd69];
	// end inline asm
	mov.b64 	{%r283, %r284}, %rd68;
	mov.b32 	%f286, %r284;
	mov.b32 	%f287, %r283;
	add.s64 	%rd71, %rd61, 20480;
	// begin inline asm
	ld.global.nc.u64 %rd70, [%rd71];
	// end inline asm
	mov.b64 	{%r285, %r286}, %rd70;
	mov.b32 	%f288, %r286;
	mov.b32 	%f289, %r285;
	add.s64 	%rd73, %rd61, 24576;
	// begin inline asm
	ld.global.nc.u64 %rd72, [%rd73];
	// end inline asm
	mov.b64 	{%r287, %r288}, %rd72;
	mov.b32 	%f290, %r288;
	mov.b32 	%f291, %r287;
	add.s64 	%rd75, %rd61, 28672;
	// begin inline asm
	ld.global.nc.u64 %rd74, [%rd75];
	// end inline asm
	mov.b64 	{%r289, %r290}, %rd74;
	mov.b32 	%f292, %r290;
	mov.b32 	%f293, %r289;
	add.f32 	%f294, %f279, %f278;
	add.f32 	%f295, %f281, %f280;
	add.f32 	%f296, %f283, %f282;
	add.f32 	%f297, %f285, %f284;
	add.f32 	%f298, %f287, %f286;
	add.f32 	%f299, %f289, %f288;
	add.f32 	%f300, %f291, %f290;
	add.f32 	%f301, %f293, %f292;
	add.f32 	%f302, %f294, %f295;
	add.f32 	%f303, %f296, %f297;
	add.f32 	%f304, %f298, %f299;
	add.f32 	%f305, %f300, %f301;
	add.f32 	%f306, %f302, %f303;
	add.f32 	%f307, %f304, %f305;
	add.f32 	%f511, %f306, %f307;
	setp.lt.u32 	%p57, %r6, %r4;
	@%p57 bra 	$L__BB8_32;
	add.s32 	%r28, %r4, %r5;
	add.s32 	%r452, %r28, 512;
	add.s32 	%r451, %r28, %r26;
	mov.b32 	%r453, 0;
$L__BB8_22:
	add.s32 	%r5, %r5, %r4;
	add.s32 	%r292, %r1, -8192;
	setp.gt.u32 	%p58, %r5, %r292;
	@%p58 bra 	$L__BB8_24;
	add.s32 	%r293, %r5, %r27;
	mul.wide.u32 	%rd93, %r293, 4;
	add.s64 	%rd78, %rd1, %rd93;
	// begin inline asm
	ld.global.nc.u64 %rd77, [%rd78];
	// end inline asm
	mov.b64 	{%r294, %r295}, %rd77;
	mov.b32 	%f308, %r295;
	mov.b32 	%f309, %r294;
	add.s64 	%rd80, %rd78, 4096;
	// begin inline asm
	ld.global.nc.u64 %rd79, [%rd80];
	// end inline asm
	mov.b64 	{%r296, %r297}, %rd79;
	mov.b32 	%f310, %r297;
	mov.b32 	%f311, %r296;
	add.s64 	%rd82, %rd78, 8192;
	// begin inline asm
	ld.global.nc.u64 %rd81, [%rd82];
	// end inline asm
	mov.b64 	{%r298, %r299}, %rd81;
	mov.b32 	%f312, %r299;
	mov.b32 	%f313, %r298;
	add.s64 	%rd84, %rd78, 12288;
	// begin inline asm
	ld.global.nc.u64 %rd83, [%rd84];
	// end inline asm
	mov.b64 	{%r300, %r301}, %rd83;
	mov.b32 	%f314, %r301;
	mov.b32 	%f315, %r300;
	add.s64 	%rd86, %rd78, 16384;
	// begin inline asm
	ld.global.nc.u64 %rd85, [%rd86];
	// end inline asm
	mov.b64 	{%r302, %r303}, %rd85;
	mov.b32 	%f316, %r303;
	mov.b32 	%f317, %r302;
	add.s64 	%rd88, %rd78, 20480;
	// begin inline asm
	ld.global.nc.u64 %rd87, [%rd88];
	// end inline asm
	mov.b64 	{%r304, %r305}, %rd87;
	mov.b32 	%f318, %r305;
	mov.b32 	%f319, %r304;
	add.s64 	%rd90, %rd78, 24576;
	// begin inline asm
	ld.global.nc.u64 %rd89, [%rd90];
	// end inline asm
	mov.b64 	{%r306, %r307}, %rd89;
	mov.b32 	%f320, %r307;
	mov.b32 	%f321, %r306;
	add.s64 	%rd92, %rd78, 28672;
	// begin inline asm
	ld.global.nc.u64 %rd91, [%rd92];
	// end inline asm
	mov.b64 	{%r308, %r309}, %rd91;
	mov.b32 	%f322, %r309;
	mov.b32 	%f323, %r308;
	add.f32 	%f324, %f511, %f309;
	add.f32 	%f325, %f308, %f311;
	add.f32 	%f326, %f310, %f313;
	add.f32 	%f327, %f312, %f315;
	add.f32 	%f328, %f314, %f317;
	add.f32 	%f329, %f316, %f319;
	add.f32 	%f330, %f318, %f321;
	add.f32 	%f331, %f320, %f323;
	add.f32 	%f332, %f324, %f325;
	add.f32 	%f333, %f326, %f327;
	add.f32 	%f334, %f328, %f329;
	add.f32 	%f335, %f330, %f331;
	add.f32 	%f336, %f332, %f333;
	add.f32 	%f337, %f334, %f335;
	add.f32 	%f338, %f336, %f337;
	add.f32 	%f511, %f338, %f322;
	sub.s32 	%r310, %r1, %r5;
	setp.lt.u32 	%p59, %r310, %r4;
	add.s32 	%r453, %r453, 1;
	add.s32 	%r452, %r452, %r4;
	add.s32 	%r451, %r451, %r4;
	@%p59 bra 	$L__BB8_32;
	bra.uni 	$L__BB8_22;
$L__BB8_24:
	setp.le.u32 	%p60, %r1, %r5;
	@%p60 bra 	$L__BB8_32;
	sub.s32 	%r39, %r1, %r5;
	setp.ge.s32 	%p61, %r26, %r39;
	@%p61 bra 	$L__BB8_32;
	not.b32 	%r311, %r26;
	add.s32 	%r312, %r1, %r311;
	sub.s32 	%r313, %r312, %r28;
	mul.lo.s32 	%r314, %r2, %r453;
	shl.b32 	%r315, %r314, 13;
	sub.s32 	%r40, %r313, %r315;
	shr.u32 	%r316, %r312, 9;
	add.s32 	%r41, %r316, 1;
	and.b32  	%r317, %r312, 1536;
	setp.eq.s32 	%p62, %r317, 1536;
	mov.u32 	%r458, %r26;
	@%p62 bra 	$L__BB8_29;
	and.b32  	%r318, %r41, 3;
	neg.s32 	%r455, %r318;
	mov.u32 	%r458, %r26;
$L__BB8_28:
	.pragma "nounroll";
	mul.wide.u32 	%rd95, %r451, 4;
	add.s64 	%rd94, %rd1, %rd95;
	// begin inline asm
	ld.global.nc.u32 %r319, [%rd94];
	// end inline asm
	mov.b32 	%f340, %r319;
	add.f32 	%f511, %f511, %f340;
	add.s32 	%r458, %r458, 512;
	add.s32 	%r451, %r451, 512;
	add.s32 	%r455, %r455, 1;
	setp.ne.s32 	%p63, %r455, 0;
	@%p63 bra 	$L__BB8_28;
$L__BB8_29:
	setp.lt.u32 	%p64, %r40, 1536;
	@%p64 bra 	$L__BB8_32;
	add.s32 	%r460, %r458, 1024;
	add.s32 	%r459, %r458, %r452;
$L__BB8_31:
	add.s32 	%r324, %r459, -512;
	mul.wide.u32 	%rd100, %r324, 4;
	add.s64 	%rd96, %rd1, %rd100;
	// begin inline asm
	ld.global.nc.u32 %r320, [%rd96];
	// end inline asm
	mov.b32 	%f341, %r320;
	add.f32 	%f342, %f511, %f341;
	mul.wide.u32 	%rd101, %r459, 4;
	add.s64 	%rd97, %rd1, %rd101;
	// begin inline asm
	ld.global.nc.u32 %r321, [%rd97];
	// end inline asm
	mov.b32 	%f343, %r321;
	add.f32 	%f344, %f342, %f343;
	add.s32 	%r325, %r459, 512;
	mul.wide.u32 	%rd102, %r325, 4;
	add.s64 	%rd98, %rd1, %rd102;
	// begin inline asm
	ld.global.nc.u32 %r322, [%rd98];
	// end inline asm
	mov.b32 	%f345, %r322;
	add.f32 	%f346, %f344, %f345;
	add.s32 	%r326, %r459, 1024;
	mul.wide.u32 	%rd103, %r326, 4;
	add.s64 	%rd99, %rd1, %rd103;
	// begin inline asm
	ld.global.nc.u32 %r323, [%rd99];
	// end inline asm
	mov.b32 	%f347, %r323;
	add.f32 	%f511, %f346, %f347;
	add.s32 	%r54, %r460, 2048;
	add.s32 	%r327, %r460, 1024;
	add.s32 	%r459, %r459, 2048;
	setp.lt.s32 	%p65, %r327, %r39;
	mov.u32 	%r460, %r54;
	@%p65 bra 	$L__BB8_31;
$L__BB8_32:
	// begin inline asm
	mov.u32 %r328, %laneid;
	// end inline asm
	mov.b32 	%r330, %f511;
	mov.b32 	%r331, 1;
	mov.b32 	%r352, 31;
	mov.b32 	%r353, -1;
	// begin inline asm
	shfl.sync.down.b32 %r329, %r330, %r331, %r352, %r353;
	// end inline asm
	setp.gt.s32 	%p66, %r328, 30;
	mov.b32 	%f348, %r329;
	add.f32 	%f349, %f511, %f348;
	selp.f32 	%f350, %f511, %f349, %p66;
	mov.b32 	%r335, %f350;
	mov.b32 	%r336, 2;
	// begin inline asm
	shfl.sync.down.b32 %r334, %r335, %r336, %r352, %r353;
	// end inline asm
	setp.gt.s32 	%p67, %r328, 29;
	mov.b32 	%f351, %r334;
	add.f32 	%f352, %f350, %f351;
	selp.f32 	%f353, %f350, %f352, %p67;
	mov.b32 	%r340, %f353;
	mov.b32 	%r341, 4;
	// begin inline asm
	shfl.sync.down.b32 %r339, %r340, %r341, %r352, %r353;
	// end inline asm
	setp.gt.s32 	%p68, %r328, 27;
	mov.b32 	%f354, %r339;
	add.f32 	%f355, %f353, %f354;
	selp.f32 	%f356, %f353, %f355, %p68;
	mov.b32 	%r345, %f356;
	mov.b32 	%r346, 8;
	// begin inline asm
	shfl.sync.down.b32 %r344, %r345, %r346, %r352, %r353;
	// end inline asm
	setp.gt.s32 	%p69, %r328, 23;
	mov.b32 	%f357, %r344;
	add.f32 	%f358, %f356, %f357;
	selp.f32 	%f359, %f356, %f358, %p69;
	mov.b32 	%r350, %f359;
	mov.b32 	%r351, 16;
	// begin inline asm
	shfl.sync.down.b32 %r349, %r350, %r351, %r352, %r353;
	// end inline asm
	setp.gt.s32 	%p70, %r328, 15;
	mov.b32 	%f360, %r349;
	add.f32 	%f25, %f359, %f360;
	selp.f32 	%f524, %f359, %f25, %p70;
	setp.ne.s32 	%p71, %r328, 0;
	@%p71 bra 	$L__BB8_34;
	shr.u32 	%r354, %r26, 3;
	and.b32  	%r355, %r354, 124;
	mov.u32 	%r356, _ZZN3cub18CUB_300001_SM_10006detail6reduce18DeviceReduceKernelINS2_10policy_hubIfjN4cuda3std3__44plusIfEEE10Policy1000EPfjS9_fNS7_10__identityEEEvT0_PT3_T1_NS0_13GridEvenShareISH_EET2_T4_E12temp_storage;
	add.s32 	%r357, %r356, %r355;
	st.shared.f32 	[%r357+16], %f25;
$L__BB8_34:
	bar.sync 	0;
	setp.ne.s32 	%p72, %r26, 0;
	@%p72 bra 	$L__BB8_71;
	ld.shared.f32 	%f361, [_ZZN3cub18CUB_300001_SM_10006detail6reduce18DeviceReduceKernelINS2_10policy_hubIfjN4cuda3std3__44plusIfEEE10Policy1000EPfjS9_fNS7_10__identityEEEvT0_PT3_T1_NS0_13GridEvenShareISH_EET2_T4_E12temp_storage+20];
	add.f32 	%f362, %f524, %f361;
	ld.shared.f32 	%f363, [_ZZN3cub18CUB_300001_SM_10006detail6reduce18DeviceReduceKernelINS2_10policy_hubIfjN4cuda3std3__44plusIfEEE10Policy1000EPfjS9_fNS7_10__identityEEEvT0_PT3_T1_NS0_13GridEvenShareISH_EET2_T4_E12temp_storage+24];
	add.f32 	%f364, %f362, %f363;
	ld.shared.f32 	%f365, [_ZZN3cub18CUB_300001_SM_10006detail6reduce18DeviceReduceKernelINS2_10policy_hubIfjN4cuda3std3__44plusIfEEE10Policy1000EPfjS9_fNS7_10__identityEEEvT0_PT3_T1_NS0_13GridEvenShareISH_EET2_T4_E12temp_storage+28];
	add.f32 	%f366, %f364, %f365;
	ld.shared.f32 	%f367, [_ZZN3cub18CUB_300001_SM_10006detail6reduce18DeviceReduceKernelINS2_10policy_hubIfjN4cuda3std3__44plusIfEEE10Policy1000EPfjS9_fNS7_10__identityEEEvT0_PT3_T1_NS0_13GridEvenShareISH_EET2_T4_E12temp_storage+32];
	add.f32 	%f368, %f366, %f367;
	ld.shared.f32 	%f369, [_ZZN3cub18CUB_300001_SM_10006detail6reduce18DeviceReduceKernelINS2_10policy_hubIfjN4cuda3std3__44plusIfEEE10Policy1000EPfjS9_fNS7_10__identityEEEvT0_PT3_T1_NS0_13GridEvenShareISH_EET2_T4_E12temp_storage+36];
	add.f32 	%f370, %f368, %f369;
	ld.shared.f32 	%f371, [_ZZN3cub18CUB_300001_SM_10006detail6reduce18DeviceReduceKernelINS2_10policy_hubIfjN4cuda3std3__44plusIfEEE10Policy1000EPfjS9_fNS7_10__identityEEEvT0_PT3_T1_NS0_13GridEvenShareISH_EET2_T4_E12temp_storage+40];
	add.f32 	%f372, %f370, %f371;
	ld.shared.f32 	%f373, [_ZZN3cub18CUB_300001_SM_10006detail6reduce18DeviceReduceKernelINS2_10policy_hubIfjN4cuda3std3__44plusIfEEE10Policy1000EPfjS9_fNS7_10__identityEEEvT0_PT3_T1_NS0_13GridEvenShareISH_EET2_T4_E12temp_storage+44];
	add.f32 	%f374, %f372, %f373;
	ld.shared.f32 	%f375, [_ZZN3cub18CUB_300001_SM_10006detail6reduce18DeviceReduceKernelINS2_10policy_hubIfjN4cuda3std3__44plusIfEEE10Policy1000EPfjS9_fNS7_10__identityEEEvT0_PT3_T1_NS0_13GridEvenShareISH_EET2_T4_E12temp_storage+48];
	add.f32 	%f376, %f374, %f375;
	ld.shared.f32 	%f377, [_ZZN3cub18CUB_300001_SM_10006detail6reduce18DeviceReduceKernelINS2_10policy_hubIfjN4cuda3std3__44plusIfEEE10Policy1000EPfjS9_fNS7_10__identityEEEvT0_PT3_T1_NS0_13GridEvenShareISH_EET2_T4_E12temp_storage+52];
	add.f32 	%f378, %f376, %f377;
	ld.shared.f32 	%f379, [_ZZN3cub18CUB_300001_SM_10006detail6reduce18DeviceReduceKernelINS2_10policy_hubIfjN4cuda3std3__44plusIfEEE10Policy1000EPfjS9_fNS7_10__identityEEEvT0_PT3_T1_NS0_13GridEvenShareISH_EET2_T4_E12temp_storage+56];
	add.f32 	%f380, %f378, %f379;
	ld.shared.f32 	%f381, [_ZZN3cub18CUB_300001_SM_10006detail6reduce18DeviceReduceKernelINS2_10policy_hubIfjN4cuda3std3__44plusIfEEE10Policy1000EPfjS9_fNS7_10__identityEEEvT0_PT3_T1_NS0_13GridEvenShareISH_EET2_T4_E12temp_storage+60];
	add.f32 	%f382, %f380, %f381;
	ld.shared.f32 	%f383, [_ZZN3cub18CUB_300001_SM_10006detail6reduce18DeviceReduceKernelINS2_10policy_hubIfjN4cuda3std3__44plusIfEEE10Policy1000EPfjS9_fNS7_10__identityEEEvT0_PT3_T1_NS0_13GridEvenShareISH_EET2_T4_E12temp_storage+64];
	add.f32 	%f384, %f382, %f383;
	ld.shared.f32 	%f385, [_ZZN3cub18CUB_300001_SM_10006detail6reduce18DeviceReduceKernelINS2_10policy_hubIfjN4cuda3std3__44plusIfEEE10Policy1000EPfjS9_fNS7_10__identityEEEvT0_PT3_T1_NS0_13GridEvenShareISH_EET2_T4_E12temp_storage+68];
	add.f32 	%f386, %f384, %f385;
	ld.shared.f32 	%f387, [_ZZN3cub18CUB_300001_SM_10006detail6reduce18DeviceReduceKernelINS2_10policy_hubIfjN4cuda3std3__44plusIfEEE10Policy1000EPfjS9_fNS7_10__identityEEEvT0_PT3_T1_NS0_13GridEvenShareISH_EET2_T4_E12temp_storage+72];
	add.f32 	%f388, %f386, %f387;
	ld.shared.f32 	%f389, [_ZZN3cub18CUB_300001_SM_10006detail6reduce18DeviceReduceKernelINS2_10policy_hubIfjN4cuda3std3__44plusIfEEE10Policy1000EPfjS9_fNS7_10__identityEEEvT0_PT3_T1_NS0_13GridEvenShareISH_EET2_T4_E12temp_storage+76];
	add.f32 	%f524, %f388, %f389;
	bra.uni 	$L__BB8_71;
$L__BB8_36:
	sub.s32 	%r56, %r1, %r5;
	setp.gt.u32 	%p2, %r56, 8191;
	@%p2 bra 	$L__BB8_55;
	mov.u32 	%r57, %tid.x;
	setp.ge.u32 	%p19, %r57, %r56;
	mov.f32 	%f517, 0f00000000;
	mov.u32 	%r465, %r57;
	@%p19 bra 	$L__BB8_39;
	add.s32 	%r190, %r5, %r57;
	mul.wide.u32 	%rd49, %r190, 4;
	add.s64 	%rd48, %rd1, %rd49;
	// begin inline asm
	ld.global.nc.u32 %r189, [%rd48];
	// end inline asm
	mov.b32 	%f517, %r189;
	add.s32 	%r465, %r57, 512;
$L__BB8_39:
	setp.ge.u32 	%p20, %r465, %r56;
	@%p20 bra 	$L__BB8_46;
	not.b32 	%r191, %r465;
	add.s32 	%r60, %r1, %r191;
	and.b32  	%r192, %r60, 1536;
	setp.eq.s32 	%p21, %r192, 1536;
	@%p21 bra 	$L__BB8_43;
	add.s32 	%r463, %r465, %r5;
	shr.u32 	%r193, %r60, 9;
	add.s32 	%r194, %r193, 1;
	and.b32  	%r195, %r194, 3;
	neg.s32 	%r462, %r195;
$L__BB8_42:
	.pragma "nounroll";
	mul.wide.u32 	%rd51, %r463, 4;
	add.s64 	%rd50, %rd1, %rd51;
	// begin inline asm
	ld.global.nc.u32 %r196, [%rd50];
	// end inline asm
	mov.b32 	%f170, %r196;
	add.f32 	%f517, %f517, %f170;
	add.s32 	%r465, %r465, 512;
	add.s32 	%r463, %r463, 512;
	add.s32 	%r462, %r462, 1;
	setp.ne.s32 	%p22, %r462, 0;
	@%p22 bra 	$L__BB8_42;
$L__BB8_43:
	sub.s32 	%r197, %r60, %r5;
	setp.lt.u32 	%p23, %r197, 1536;
	@%p23 bra 	$L__BB8_46;
	add.s32 	%r467, %r465, 1024;
	add.s32 	%r466, %r465, %r5;
$L__BB8_45:
	mul.wide.u32 	%rd56, %r466, 4;
	add.s64 	%rd52, %rd1, %rd56;
	// begin inline asm
	ld.global.nc.u32 %r198, [%rd52];
	// end inline asm
	mov.b32 	%f171, %r198;
	add.f32 	%f172, %f517, %f171;
	add.s32 	%r202, %r466, 512;
	mul.wide.u32 	%rd57, %r202, 4;
	add.s64 	%rd53, %rd1, %rd57;
	// begin inline asm
	ld.global.nc.u32 %r199, [%rd53];
	// end inline asm
	mov.b32 	%f173, %r199;
	add.f32 	%f174, %f172, %f173;
	add.s32 	%r203, %r466, 1024;
	mul.wide.u32 	%rd58, %r203, 4;
	add.s64 	%rd54, %rd1, %rd58;
	// begin inline asm
	ld.global.nc.u32 %r200, [%rd54];
	// end inline asm
	mov.b32 	%f175, %r200;
	add.f32 	%f176, %f174, %f175;
	add.s32 	%r204, %r466, 1536;
	mul.wide.u32 	%rd59, %r204, 4;
	add.s64 	%rd55, %rd1, %rd59;
	// begin inline asm
	ld.global.nc.u32 %r201, [%rd55];
	// end inline asm
	mov.b32 	%f177, %r201;
	add.f32 	%f517, %f176, %f177;
	add.s32 	%r74, %r467, 2048;
	add.s32 	%r205, %r467, 1024;
	add.s32 	%r466, %r466, 2048;
	setp.lt.s32 	%p24, %r205, %r56;
	mov.u32 	%r467, %r74;
	@%p24 bra 	$L__BB8_45;
$L__BB8_46:
	setp.lt.u32 	%p25, %r56, 512;
	@%p25 bra 	$L__BB8_51;
	// begin inline asm
	mov.u32 %r244, %laneid;
	// end inline asm
	mov.b32 	%r246, %f517;
	mov.b32 	%r247, 1;
	mov.b32 	%r268, 31;
	mov.b32 	%r269, -1;
	// begin inline asm
	shfl.sync.down.b32 %r245, %r246, %r247, %r268, %r269;
	// end inline asm
	setp.gt.s32 	%p49, %r244, 30;
	mov.b32 	%f236, %r245;
	add.f32 	%f237, %f517, %f236;
	selp.f32 	%f238, %f517, %f237, %p49;
	mov.b32 	%r251, %f238;
	mov.b32 	%r252, 2;
	// begin inline asm
	shfl.sync.down.b32 %r250, %r251, %r252, %r268, %r269;
	// end inline asm
	setp.gt.s32 	%p50, %r244, 29;
	mov.b32 	%f239, %r250;
	add.f32 	%f240, %f238, %f239;
	selp.f32 	%f241, %f238, %f240, %p50;
	mov.b32 	%r256, %f241;
	mov.b32 	%r257, 4;
	// begin inline asm
	shfl.sync.down.b32 %r255, %r256, %r257, %r268, %r269;
	// end inline asm
	setp.gt.s32 	%p51, %r244, 27;
	mov.b32 	%f242, %r255;
	add.f32 	%f243, %f241, %f242;
	selp.f32 	%f244, %f241, %f243, %p51;
	mov.b32 	%r261, %f244;
	mov.b32 	%r262, 8;
	// begin inline asm
	shfl.sync.down.b32 %r260, %r261, %r262, %r268, %r269;
	// end inline asm
	setp.gt.s32 	%p52, %r244, 23;
	mov.b32 	%f245, %r260;
	add.f32 	%f246, %f244, %f245;
	selp.f32 	%f247, %f244, %f246, %p52;
	mov.b32 	%r266, %f247;
	mov.b32 	%r267, 16;
	// begin inline asm
	shfl.sync.down.b32 %r265, %r266, %r267, %r268, %r269;
	// end inline asm
	setp.gt.s32 	%p53, %r244, 15;
	mov.b32 	%f248, %r265;
	add.f32 	%f37, %f247, %f248;
	selp.f32 	%f524, %f247, %f37, %p53;
	setp.ne.s32 	%p54, %r244, 0;
	@%p54 bra 	$L__BB8_49;
	shr.u32 	%r270, %r57, 3;
	and.b32  	%r271, %r270, 124;
	mov.u32 	%r272, _ZZN3cub18CUB_300001_SM_10006detail6reduce18DeviceReduceKernelINS2_10policy_hubIfjN4cuda3std3__44plusIfEEE10Policy1000EPfjS9_fNS7_10__identityEEEvT0_PT3_T1_NS0_13GridEvenShareISH_EET2_T4_E12temp_storage;
	add.s32 	%r273, %r272, %r271;
	st.shared.f32 	[%r273+16], %f37;
$L__BB8_49:
	bar.sync 	0;
	setp.ne.s32 	%p55, %r57, 0;
	@%p55 bra 	$L__BB8_71;
	ld.shared.f32 	%f249, [_ZZN3cub18CUB_300001_SM_10006detail6reduce18DeviceReduceKernelINS2_10policy_hubIfjN4cuda3std3__44plusIfEEE10Policy1000EPfjS9_fNS7_10__identityEEEvT0_PT3_T1_NS0_13GridEvenShareISH_EET2_T4_E12temp_storage+20];
	add.f32 	%f250, %f524, %f249;
	ld.shared.f32 	%f251, [_ZZN3cub18CUB_300001_SM_10006detail6reduce18DeviceReduceKernelINS2_10policy_hubIfjN4cuda3std3__44plusIfEEE10Policy1000EPfjS9_fNS7_10__identityEEEvT0_PT3_T1_NS0_13GridEvenShareISH_EET2_T4_E12temp_storage+24];
	add.f32 	%f252, %f250, %f251;
	ld.shared.f32 	%f253, [_ZZN3cub18CUB_300001_SM_10006detail6reduce18DeviceReduceKernelINS2_10policy_hubIfjN4cuda3std3__44plusIfEEE10Policy1000EPfjS9_fNS7_10__identityEEEvT0_PT3_T1_NS0_13GridEvenShareISH_EET2_T4_E12temp_storage+28];
	add.f32 	%f254, %f252, %f253;
	ld.shared.f32 	%f255, [_ZZN3cub18CUB_300001_SM_10006detail6reduce18DeviceReduceKernelINS2_10policy_hubIfjN4cuda3std3__44plusIfEEE10Policy1000EPfjS9_fNS7_10__identityEEEvT0_PT3_T1_NS0_13GridEvenShareISH_EET2_T4_E12temp_storage+32];
	add.f32 	%f256, %f254, %f255;
	ld.shared.f32 	%f257, [_ZZN3cub18CUB_300001_SM_10006detail6reduce18DeviceReduceKernelINS2_10policy_hubIfjN4cuda3std3__44plusIfEEE10Policy1000EPfjS9_fNS7_10__identityEEEvT0_PT3_T1_NS0_13GridEvenShareISH_EET2_T4_E12temp_storage+36];
	add.f32 	%f258, %f256, %f257;
	ld.shared.f32 	%f259, [_ZZN3cub18CUB_300001_SM_10006detail6reduce18DeviceReduceKernelINS2_10policy_hubIfjN4cuda3std3__44plusIfEEE10Policy1000EPfjS9_fNS7_10__identityEEEvT0_PT3_T1_NS0_13GridEvenShareISH_EET2_T4_E12temp_storage+40];
	add.f32 	%f260, %f258, %f259;
	ld.shared.f32 	%f261, [_ZZN3cub18CUB_300001_SM_10006detail6reduce18DeviceReduceKernelINS2_10policy_hubIfjN4cuda3std3__44plusIfEEE10Policy1000EPfjS9_fNS7_10__identityEEEvT0_PT3_T1_NS0_13GridEvenShareISH_EET2_T4_E12temp_storage+44];
	add.f32 	%f262, %f260, %f261;
	ld.shared.f32 	%f263, [_ZZN3cub18CUB_300001_SM_10006detail6reduce18DeviceReduceKernelINS2_10policy_hubIfjN4cuda3std3__44plusIfEEE10Policy1000EPfjS9_fNS7_10__identityEEEvT0_PT3_T1_NS0_13GridEvenShareISH_EET2_T4_E12temp_storage+48];
	add.f32 	%f264, %f262, %f263;
	ld.shared.f32 	%f265, [_ZZN3cub18CUB_300001_SM_10006detail6reduce18DeviceReduceKernelINS2_10policy_hubIfjN4cuda3std3__44plusIfEEE10Policy1000EPfjS9_fNS7_10__identityEEEvT0_PT3_T1_NS0_13GridEvenShareISH_EET2_T4_E12temp_storage+52];
	add.f32 	%f266, %f264, %f265;
	ld.shared.f32 	%f267, [_ZZN3cub18CUB_300001_SM_10006detail6reduce18DeviceReduceKernelINS2_10policy_hubIfjN4cuda3std3__44plusIfEEE10Policy1000EPfjS9_fNS7_10__identityEEEvT0_PT3_T1_NS0_13GridEvenShareISH_EET2_T4_E12temp_storage+56];
	add.f32 	%f268, %f266, %f267;
	ld.shared.f32 	%f269, [_ZZN3cub18CUB_300001_SM_10006detail6reduce18DeviceReduceKernelINS2_10policy_hubIfjN4cuda3std3__44plusIfEEE10Policy1000EPfjS9_fNS7_10__identityEEEvT0_PT3_T1_NS0_13GridEvenShareISH_EET2_T4_E12temp_storage+60];
	add.f32 	%f270, %f268, %f269;
	ld.shared.f32 	%f271, [_ZZN3cub18CUB_300001_SM_10006detail6reduce18DeviceReduceKernelINS2_10policy_hubIfjN4cuda3std3__44plusIfEEE10Policy1000EPfjS9_fNS7_10__identityEEEvT0_PT3_T1_NS0_13GridEvenShareISH_EET2_T4_E12temp_storage+64];
	add.f32 	%f272, %f270, %f271;
	ld.shared.f32 	%f273, [_ZZN3cub18CUB_300001_SM_10006detail6reduce18DeviceReduceKernelINS2_10policy_hubIfjN4cuda3std3__44plusIfEEE10Policy1000EPfjS9_fNS7_10__identityEEEvT0_PT3_T1_NS0_13GridEvenShareISH_EET2_T4_E12temp_storage+68];
	add.f32 	%f274, %f272, %f273;
	ld.shared.f32 	%f275, [_ZZN3cub18CUB_300001_SM_10006detail6reduce18DeviceReduceKernelINS2_10policy_hubIfjN4cuda3std3__44plusIfEEE10Policy1000EPfjS9_fNS7_10__identityEEEvT0_PT3_T1_NS0_13GridEvenShareISH_EET2_T4_E12temp_storage+72];
	add.f32 	%f276, %f274, %f275;
	ld.shared.f32 	%f277, [_ZZN3cub18CUB_300001_SM_10006detail6reduce18DeviceReduceKernelINS2_10policy_hubIfjN4cuda3std3__44plusIfEEE10Policy1000EPfjS9_fNS7_10__identityEEEvT0_PT3_T1_NS0_13GridEvenShareISH_EET2_T4_E12temp_storage+76];
	add.f32 	%f524, %f276, %f277;
	bra.uni 	$L__BB8_71;
$L__BB8_51:
	// begin inline asm
	mov.u32 %r206, %laneid;
	// end inline asm
	and.b32  	%r232, %r57, 992;
	add.s32 	%r233, %r232, 32;
	setp.gt.u32 	%p26, %r233, %r56;
	not.b32 	%r234, %r232;
	add.s32 	%r235, %r56, %r234;
	selp.b32 	%r230, %r235, 31, %p26;
	mov.b32 	%r208, %f517;
	mov.b32 	%r209, 1;
	mov.b32 	%r231, -1;
	// begin inline asm
	shfl.sync.down.b32 %r207, %r208, %r209, %r230, %r231;
	// end inline asm
	setp.lt.s32 	%p27, %r206, %r230;
	mov.b32 	%f178, %r207;
	add.f32 	%f179, %f517, %f178;
	selp.f32 	%f180, %f179, %f517, %p27;
	mov.b32 	%r213, %f180;
	mov.b32 	%r214, 2;
	// begin inline asm
	shfl.sync.down.b32 %r212, %r213, %r214, %r230, %r231;
	// end inline asm
	add.s32 	%r236, %r206, 2;
	setp.gt.s32 	%p28, %r236, %r230;
	mov.b32 	%f181, %r212;
	add.f32 	%f182, %f180, %f181;
	selp.f32 	%f183, %f180, %f182, %p28;
	mov.b32 	%r218, %f183;
	mov.b32 	%r219, 4;
	// begin inline asm
	shfl.sync.down.b32 %r217, %r218, %r219, %r230, %r231;
	// end inline asm
	add.s32 	%r237, %r206, 4;
	setp.gt.s32 	%p29, %r237, %r230;
	mov.b32 	%f184, %r217;
	add.f32 	%f185, %f183, %f184;
	selp.f32 	%f186, %f183, %f185, %p29;
	mov.b32 	%r223, %f186;
	mov.b32 	%r224, 8;
	// begin inline asm
	shfl.sync.down.b32 %r222, %r223, %r224, %r230, %r231;
	// end inline asm
	add.s32 	%r238, %r206, 8;
	setp.gt.s32 	%p30, %r238, %r230;
	mov.b32 	%f187, %r222;
	add.f32 	%f188, %f186, %f187;
	selp.f32 	%f189, %f186, %f188, %p30;
	mov.b32 	%r228, %f189;
	mov.b32 	%r229, 16;
	// begin inline asm
	shfl.sync.down.b32 %r227, %r228, %r229, %r230, %r231;
	// end inline asm
	add.s32 	%r239, %r206, 16;
	setp.gt.s32 	%p31, %r239, %r230;
	mov.b32 	%f190, %r227;
	add.f32 	%f191, %f189, %f190;
	selp.f32 	%f524, %f189, %f191, %p31;
	setp.ne.s32 	%p32, %r206, 0;
	@%p32 bra 	$L__BB8_53;
	shr.u32 	%r240, %r57, 3;
	and.b32  	%r241, %r240, 124;
	mov.u32 	%r242, _ZZN3cub18CUB_300001_SM_10006detail6reduce18DeviceReduceKernelINS2_10policy_hubIfjN4cuda3std3__44plusIfEEE10Policy1000EPfjS9_fNS7_10__identityEEEvT0_PT3_T1_NS0_13GridEvenShareISH_EET2_T4_E12temp_storage;
	add.s32 	%r243, %r242, %r241;
	st.shared.f32 	[%r243+16], %f524;
$L__BB8_53:
	bar.sync 	0;
	setp.ne.s32 	%p33, %r57, 0;
	@%p33 bra 	$L__BB8_71;
	setp.gt.u32 	%p34, %r56, 32;
	ld.shared.f32 	%f192, [_ZZN3cub18CUB_300001_SM_10006detail6reduce18DeviceReduceKernelINS2_10policy_hubIfjN4cuda3std3__44plusIfEEE10Policy1000EPfjS9_fNS7_10__identityEEEvT0_PT3_T1_NS0_13GridEvenShareISH_EET2_T4_E12temp_storage+20];
	add.f32 	%f193, %f524, %f192;
	selp.f32 	%f194, %f193, %f524, %p34;
	setp.gt.u32 	%p35, %r56, 64;
	ld.shared.f32 	%f195, [_ZZN3cub18CUB_300001_SM_10006detail6reduce18DeviceReduceKernelINS2_10policy_hubIfjN4cuda3std3__44plusIfEEE10Policy1000EPfjS9_fNS7_10__identityEEEvT0_PT3_T1_NS0_13GridEvenShareISH_EET2_T4_E12temp_storage+24];
	add.f32 	%f196, %f195, %f194;
	selp.f32 	%f197, %f196, %f194, %p35;
	setp.gt.u32 	%p36, %r56, 96;
	ld.shared.f32 	%f198, [_ZZN3cub18CUB_300001_SM_10006detail6reduce18DeviceReduceKernelINS2_10policy_hubIfjN4cuda3std3__44plusIfEEE10Policy1000EPfjS9_fNS7_10__identityEEEvT0_PT3_T1_NS0_13GridEvenShareISH_EET2_T4_E12temp_storage+28];
	add.f32 	%f199, %f198, %f197;
	selp.f32 	%f200, %f199, %f197, %p36;
	setp.gt.u32 	%p37, %r56, 128;
	ld.shared.f32 	%f201, [_ZZN3cub18CUB_300001_SM_10006detail6reduce18DeviceReduceKernelINS2_10policy_hubIfjN4cuda3std3__44plusIfEEE10Policy1000EPfjS9_fNS7_10__identityEEEvT0_PT3_T1_NS0_13GridEvenShareISH_EET2_T4_E12temp_storage+32];
	add.f32 	%f202, %f201, %f200;
	selp.f32 	%f203, %f202, %f200, %p37;
	setp.gt.u32 	%p38, %r56, 160;
	ld.shared.f32 	%f204, [_ZZN3cub18CUB_300001_SM_10006detail6reduce18DeviceReduceKernelINS2_10policy_hubIfjN4cuda3std3__44plusIfEEE10Policy1000EPfjS9_fNS7_10__identityEEEvT0_PT3_T1_NS0_13GridEvenShareISH_EET2_T4_E12temp_storage+36];
	add.f32 	%f205, %f204, %f203;
	selp.f32 	%f206, %f205, %f203, %p38;
	setp.gt.u32 	%p39, %r56, 192;
	ld.shared.f32 	%f207, [_ZZN3cub18CUB_300001_SM_10006detail6reduce18DeviceReduceKernelINS2_10policy_hubIfjN4cuda3std3__44plusIfEEE10Policy1000EPfjS9_fNS7_10__identityEEEvT0_PT3_T1_NS0_13GridEvenShareISH_EET2_T4_E12temp_storage+40];
	add.f32 	%f208, %f207, %f206;
	selp.f32 	%f209, %f208, %f206, %p39;
	setp.gt.u32 	%p40, %r56, 224;
	ld.shared.f32 	%f210, [_ZZN3cub18CUB_300001_SM_10006detail6reduce18DeviceReduceKernelINS2_10policy_hubIfjN4cuda3std3__44plusIfEEE10Policy1000EPfjS9_fNS7_10__identityEEEvT0_PT3_T1_NS0_13GridEvenShareISH_EET2_T4_E12temp_storage+44];
	add.f32 	%f211, %f210, %f209;
	selp.f32 	%f212, %f211, %f209, %p40;
	setp.gt.u32 	%p41, %r56, 256;
	ld.shared.f32 	%f213, [_ZZN3cub18CUB_300001_SM_10006detail6reduce18DeviceReduceKernelINS2_10policy_hubIfjN4cuda3std3__44plusIfEEE10Policy1000EPfjS9_fNS7_10__identityEEEvT0_PT3_T1_NS0_13GridEvenShareISH_EET2_T4_E12temp_storage+48];
	add.f32 	%f214, %f213, %f212;
	selp.f32 	%f215, %f214, %f212, %p41;
	setp.gt.u32 	%p42, %r56, 288;
	ld.shared.f32 	%f216, [_ZZN3cub18CUB_300001_SM_10006detail6reduce18DeviceReduceKernelINS2_10policy_hubIfjN4cuda3std3__44plusIfEEE10Policy1000EPfjS9_fNS7_10__identityEEEvT0_PT3_T1_NS0_13GridEvenShareISH_EET2_T4_E12temp_storage+52];
	add.f32 	%f217, %f216, %f215;
	selp.f32 	%f218, %f217, %f215, %p42;
	setp.gt.u32 	%p43, %r56, 320;
	ld.shared.f32 	%f219, [_ZZN3cub18CUB_300001_SM_10006detail6reduce18DeviceReduceKernelINS2_10policy_hubIfjN4cuda3std3__44plusIfEEE10Policy1000EPfjS9_fNS7_10__identityEEEvT0_PT3_T1_NS0_13GridEvenShareISH_EET2_T4_E12temp_storage+56];
	add.f32 	%f220, %f219, %f218;
	selp.f32 	%f221, %f220, %f218, %p43;
	setp.gt.u32 	%p44, %r56, 352;
	ld.shared.f32 	%f222, [_ZZN3cub18CUB_300001_SM_10006detail6reduce18DeviceReduceKernelINS2_10policy_hubIfjN4cuda3std3__44plusIfEEE10Policy1000EPfjS9_fNS7_10__identityEEEvT0_PT3_T1_NS0_13GridEvenShareISH_EET2_T4_E12temp_storage+60];
	add.f32 	%f223, %f222, %f221;
	selp.f32 	%f224, %f223, %f221, %p44;
	setp.gt.u32 	%p45, %r56, 384;
	ld.shared.f32 	%f225, [_ZZN3cub18CUB_300001_SM_10006detail6reduce18DeviceReduceKernelINS2_10policy_hubIfjN4cuda3std3__44plusIfEEE10Policy1000EPfjS9_fNS7_10__identityEEEvT0_PT3_T1_NS0_13GridEvenShareISH_EET2_T4_E12temp_storage+64];
	add.f32 	%f226, %f225, %f224;
	selp.f32 	%f227, %f226, %f224, %p45;
	setp.gt.u32 	%p46, %r56, 416;
	ld.shared.f32 	%f228, [_ZZN3cub18CUB_300001_SM_10006detail6reduce18DeviceReduceKernelINS2_10policy_hubIfjN4cuda3std3__44plusIfEEE10Policy1000EPfjS9_fNS7_10__identityEEEvT0_PT3_T1_NS0_13GridEvenShareISH_EET2_T4_E12temp_storage+68];
	add.f32 	%f229, %f228, %f227;
	selp.f32 	%f230, %f229, %f227, %p46;
	setp.gt.u32 	%p47, %r56, 448;
	ld.shared.f32 	%f231, [_ZZN3cub18CUB_300001_SM_10006detail6reduce18DeviceReduceKernelINS2_10policy_hubIfjN4cuda3std3__44plusIfEEE10Policy1000EPfjS9_fNS7_10__identityEEEvT0_PT3_T1_NS0_13GridEvenShareISH_EET2_T4_E12temp_storage+72];
	add.f32 	%f232, %f231, %f230;
	selp.f32 	%f233, %f232, %f230, %p47;
	setp.gt.u32 	%p48, %r56, 480;
	ld.shared.f32 	%f234, [_ZZN3cub18CUB_300001_SM_10006detail6reduce18DeviceReduceKernelINS2_10policy_hubIfjN4cuda3std3__44plusIfEEE10Policy1000EPfjS9_fNS7_10__identityEEEvT0_PT3_T1_NS0_13GridEvenShareISH_EET2_T4_E12temp_storage+76];
	add.f32 	%f235, %f234, %f233;
	selp.f32 	%f524, %f235, %f233, %p48;
	bra.uni 	$L__BB8_71;
$L__BB8_55:
	mov.u32 	%r76, %tid.x;
	add.s32 	%r121, %r76, %r5;
	mul.wide.u32 	%rd20, %r121, 4;
	add.s64 	%rd4, %rd1, %rd20;
	// begin inline asm
	ld.global.nc.u32 %r105, [%rd4];
	// end inline asm
	mov.b32 	%f56, %r105;
	add.s64 	%rd5, %rd4, 2048;
	// begin inline asm
	ld.global.nc.u32 %r106, [%rd5];
	// end inline asm
	mov.b32 	%f57, %r106;
	add.s64 	%rd6, %rd4, 4096;
	// begin inline asm
	ld.global.nc.u32 %r107, [%rd6];
	// end inline asm
	mov.b32 	%f58, %r107;
	add.s64 	%rd7, %rd4, 6144;
	// begin inline asm
	ld.global.nc.u32 %r108, [%rd7];
	// end inline asm
	mov.b32 	%f59, %r108;
	add.s64 	%rd8, %rd4, 8192;
	// begin inline asm
	ld.global.nc.u32 %r109, [%rd8];
	// end inline asm
	mov.b32 	%f60, %r109;
	add.s64 	%rd9, %rd4, 10240;
	// begin inline asm
	ld.global.nc.u32 %r110, [%rd9];
	// end inline asm
	mov.b32 	%f61, %r110;
	add.s64 	%rd10, %rd4, 12288;
	// begin inline asm
	ld.global.nc.u32 %r111, [%rd10];
	// end inline asm
	mov.b32 	%f62, %r111;
	add.s64 	%rd11, %rd4, 14336;
	// begin inline asm
	ld.global.nc.u32 %r112, [%rd11];
	// end inline asm
	mov.b32 	%f63, %r112;
	add.s64 	%rd12, %rd4, 16384;
	// begin inline asm
	ld.global.nc.u32 %r113, [%rd12];
	// end inline asm
	mov.b32 	%f64, %r113;
	add.s64 	%rd13, %rd4, 18432;
	// begin inline asm
	ld.global.nc.u32 %r114, [%rd13];
	// end inline asm
	mov.b32 	%f65, %r114;
	add.s64 	%rd14, %rd4, 20480;
	// begin inline asm
	ld.global.nc.u32 %r115, [%rd14];
	// end inline asm
	mov.b32 	%f66, %r115;
	add.s64 	%rd15, %rd4, 22528;
	// begin inline asm
	ld.global.nc.u32 %r116, [%rd15];
	// end inline asm
	mov.b32 	%f67, %r116;
	add.s64 	%rd16, %rd4, 24576;
	// begin inline asm
	ld.global.nc.u32 %r117, [%rd16];
	// end inline asm
	mov.b32 	%f68, %r117;
	add.s64 	%rd17, %rd4, 26624;
	// begin inline asm
	ld.global.nc.u32 %r118, [%rd17];
	// end inline asm
	mov.b32 	%f69, %r118;
	add.s64 	%rd18, %rd4, 28672;
	// begin inline asm
	ld.global.nc.u32 %r119, [%rd18];
	// end inline asm
	mov.b32 	%f70, %r119;
	add.s64 	%rd19, %rd4, 30720;
	// begin inline asm
	ld.global.nc.u32 %r120, [%rd19];
	// end inline asm
	mov.b32 	%f71, %r120;
	add.f32 	%f72, %f56, %f57;
	add.f32 	%f73, %f58, %f59;
	add.f32 	%f74, %f60, %f61;
	add.f32 	%f75, %f62, %f63;
	add.f32 	%f76, %f64, %f65;
	add.f32 	%f77, %f66, %f67;
	add.f32 	%f78, %f68, %f69;
	add.f32 	%f79, %f70, %f71;
	add.f32 	%f80, %f72, %f73;
	add.f32 	%f81, %f74, %f75;
	add.f32 	%f82, %f76, %f77;
	add.f32 	%f83, %f78, %f79;
	add.f32 	%f84, %f80, %f81;
	add.f32 	%f85, %f82, %f83;
	add.f32 	%f523, %f84, %f85;
	setp.lt.u32 	%p3, %r56, %r4;
	@%p3 bra 	$L__BB8_67;
	add.s32 	%r77, %r4, %r5;
	add.s32 	%r469, %r77, 512;
	add.s32 	%r468, %r77, %r76;
	mov.b32 	%r470, 0;
$L__BB8_57:
	add.s32 	%r5, %r5, %r4;
	add.s32 	%r123, %r1, -8192;
	setp.gt.u32 	%p4, %r5, %r123;
	@%p4 bra 	$L__BB8_59;
	add.s32 	%r140, %r76, %r5;
	mul.wide.u32 	%rd37, %r140, 4;
	add.s64 	%rd21, %rd1, %rd37;
	// begin inline asm
	ld.global.nc.u32 %r124, [%rd21];
	// end inline asm
	mov.b32 	%f86, %r124;
	add.s64 	%rd22, %rd21, 2048;
	// begin inline asm
	ld.global.nc.u32 %r125, [%rd22];
	// end inline asm
	mov.b32 	%f87, %r125;
	add.s64 	%rd23, %rd21, 4096;
	// begin inline asm
	ld.global.nc.u32 %r126, [%rd23];
	// end inline asm
	mov.b32 	%f88, %r126;
	add.s64 	%rd24, %rd21, 6144;
	// begin inline asm
	ld.global.nc.u32 %r127, [%rd24];
	// end inline asm
	mov.b32 	%f89, %r127;
	add.s64 	%rd25, %rd21, 8192;
	// begin inline asm
	ld.global.nc.u32 %r128, [%rd25];
	// end inline asm
	mov.b32 	%f90, %r128;
	add.s64 	%rd26, %rd21, 10240;
	// begin inline asm
	ld.global.nc.u32 %r129, [%rd26];
	// end inline asm
	mov.b32 	%f91, %r129;
	add.s64 	%rd27, %rd21, 12288;
	// begin inline asm
	ld.global.nc.u32 %r130, [%rd27];
	// end inline asm
	mov.b32 	%f92, %r130;
	add.s64 	%rd28, %rd21, 14336;
	// begin inline asm
	ld.global.nc.u32 %r131, [%rd28];
	// end inline asm
	mov.b32 	%f93, %r131;
	add.s64 	%rd29, %rd21, 16384;
	// begin inline asm
	ld.global.nc.u32 %r132, [%rd29];
	// end inline asm
	mov.b32 	%f94, %r132;
	add.s64 	%rd30, %rd21, 18432;
	// begin inline asm
	ld.global.nc.u32 %r133, [%rd30];
	// end inline asm
	mov.b32 	%f95, %r133;
	add.s64 	%rd31, %rd21, 20480;
	// begin inline asm
	ld.global.nc.u32 %r134, [%rd31];
	// end inline asm
	mov.b32 	%f96, %r134;
	add.s64 	%rd32, %rd21, 22528;
	// begin inline asm
	ld.global.nc.u32 %r135, [%rd32];
	// end inline asm
	mov.b32 	%f97, %r135;
	add.s64 	%rd33, %rd21, 24576;
	// begin inline asm
	ld.global.nc.u32 %r136, [%rd33];
	// end inline asm
	mov.b32 	%f98, %r136;
	add.s64 	%rd34, %rd21, 26624;
	// begin inline asm
	ld.global.nc.u32 %r137, [%rd34];
	// end inline asm
	mov.b32 	%f99, %r137;
	add.s64 	%rd35, %rd21, 28672;
	// begin inline asm
	ld.global.nc.u32 %r138, [%rd35];
	// end inline asm
	mov.b32 	%f100, %r138;
	add.s64 	%rd36, %rd21, 30720;
	// begin inline asm
	ld.global.nc.u32 %r139, [%rd36];
	// end inline asm
	mov.b32 	%f101, %r139;
	add.f32 	%f102, %f523, %f86;
	add.f32 	%f103, %f87, %f88;
	add.f32 	%f104, %f89, %f90;
	add.f32 	%f105, %f91, %f92;
	add.f32 	%f106, %f93, %f94;
	add.f32 	%f107, %f95, %f96;
	add.f32 	%f108, %f97, %f98;
	add.f32 	%f109, %f99, %f100;
	add.f32 	%f110, %f102, %f103;
	add.f32 	%f111, %f104, %f105;
	add.f32 	%f112, %f106, %f107;
	add.f32 	%f113, %f108, %f109;
	add.f32 	%f114, %f110, %f111;
	add.f32 	%f115, %f112, %f113;
	add.f32 	%f116, %f114, %f115;
	add.f32 	%f523, %f116, %f101;
	sub.s32 	%r141, %r1, %r5;
	setp.lt.u32 	%p5, %r141, %r4;
	add.s32 	%r470, %r470, 1;
	add.s32 	%r469, %r469, %r4;
	add.s32 	%r468, %r468, %r4;
	@%p5 bra 	$L__BB8_67;
	bra.uni 	$L__BB8_57;
$L__BB8_59:
	setp.le.u32 	%p6, %r1, %r5;
	@%p6 bra 	$L__BB8_67;
	sub.s32 	%r88, %r1, %r5;
	setp.ge.s32 	%p7, %r76, %r88;
	@%p7 bra 	$L__BB8_67;
	not.b32 	%r142, %r76;
	add.s32 	%r143, %r1, %r142;
	sub.s32 	%r144, %r143, %r77;
	mul.lo.s32 	%r145, %r2, %r470;
	shl.b32 	%r146, %r145, 13;
	sub.s32 	%r89, %r144, %r146;
	shr.u32 	%r147, %r143, 9;
	add.s32 	%r90, %r147, 1;
	and.b32  	%r148, %r143, 1536;
	setp.eq.s32 	%p8, %r148, 1536;
	mov.u32 	%r475, %r76;
	@%p8 bra 	$L__BB8_64;
	and.b32  	%r149, %r90, 3;
	neg.s32 	%r472, %r149;
	mov.u32 	%r475, %r76;
$L__BB8_63:
	.pragma "nounroll";
	mul.wide.u32 	%rd39, %r468, 4;
	add.s64 	%rd38, %rd1, %rd39;
	// begin inline asm
	ld.global.nc.u32 %r150, [%rd38];
	// end inline asm
	mov.b32 	%f118, %r150;
	add.f32 	%f523, %f523, %f118;
	add.s32 	%r475, %r475, 512;
	add.s32 	%r468, %r468, 512;
	add.s32 	%r472, %r472, 1;
	setp.ne.s32 	%p9, %r472, 0;
	@%p9 bra 	$L__BB8_63;
$L__BB8_64:
	setp.lt.u32 	%p10, %r89, 1536;
	@%p10 bra 	$L__BB8_67;
	add.s32 	%r477, %r475, 1024;
	add.s32 	%r476, %r475, %r469;
$L__BB8_66:
	add.s32 	%r155, %r476, -512;
	mul.wide.u32 	%rd44, %r155, 4;
	add.s64 	%rd40, %rd1, %rd44;
	// begin inline asm
	ld.global.nc.u32 %r151, [%rd40];
	// end inline asm
	mov.b32 	%f119, %r151;
	add.f32 	%f120, %f523, %f119;
	mul.wide.u32 	%rd45, %r476, 4;
	add.s64 	%rd41, %rd1, %rd45;
	// begin inline asm
	ld.global.nc.u32 %r152, [%rd41];
	// end inline asm
	mov.b32 	%f121, %r152;
	add.f32 	%f122, %f120, %f121;
	add.s32 	%r156, %r476, 512;
	mul.wide.u32 	%rd46, %r156, 4;
	add.s64 	%rd42, %rd1, %rd46;
	// begin inline asm
	ld.global.nc.u32 %r153, [%rd42];
	// end inline asm
	mov.b32 	%f123, %r153;
	add.f32 	%f124, %f122, %f123;
	add.s32 	%r157, %r476, 1024;
	mul.wide.u32 	%rd47, %r157, 4;
	add.s64 	%rd43, %rd1, %rd47;
	// begin inline asm
	ld.global.nc.u32 %r154, [%rd43];
	// end inline asm
	mov.b32 	%f125, %r154;
	add.f32 	%f523, %f124, %f125;
	add.s32 	%r103, %r477, 2048;
	add.s32 	%r158, %r477, 1024;
	add.s32 	%r476, %r476, 2048;
	setp.lt.s32 	%p11, %r158, %r88;
	mov.u32 	%r477, %r103;
	@%p11 bra 	$L__BB8_66;
$L__BB8_67:
	// begin inline asm
	mov.u32 %r159, %laneid;
	// end inline asm
	mov.b32 	%r161, %f523;
	mov.b32 	%r162, 1;
	mov.b32 	%r183, 31;
	mov.b32 	%r184, -1;
	// begin inline asm
	shfl.sync.down.b32 %r160, %r161, %r162, %r183, %r184;
	// end inline asm
	setp.gt.s32 	%p12, %r159, 30;
	mov.b32 	%f126, %r160;
	add.f32 	%f127, %f523, %f126;
	selp.f32 	%f128, %f523, %f127, %p12;
	mov.b32 	%r166, %f128;
	mov.b32 	%r167, 2;
	// begin inline asm
	shfl.sync.down.b32 %r165, %r166, %r167, %r183, %r184;
	// end inline asm
	setp.gt.s32 	%p13, %r159, 29;
	mov.b32 	%f129, %r165;
	add.f32 	%f130, %f128, %f129;
	selp.f32 	%f131, %f128, %f130, %p13;
	mov.b32 	%r171, %f131;
	mov.b32 	%r172, 4;
	// begin inline asm
	shfl.sync.down.b32 %r170, %r171, %r172, %r183, %r184;
	// end inline asm
	setp.gt.s32 	%p14, %r159, 27;
	mov.b32 	%f132, %r170;
	add.f32 	%f133, %f131, %f132;
	selp.f32 	%f134, %f131, %f133, %p14;
	mov.b32 	%r176, %f134;
	mov.b32 	%r177, 8;
	// begin inline asm
	shfl.sync.down.b32 %r175, %r176, %r177, %r183, %r184;
	// end inline asm
	setp.gt.s32 	%p15, %r159, 23;
	mov.b32 	%f135, %r175;
	add.f32 	%f136, %f134, %f135;
	selp.f32 	%f137, %f134, %f136, %p15;
	mov.b32 	%r181, %f137;
	mov.b32 	%r182, 16;
	// begin inline asm
	shfl.sync.down.b32 %r180, %r181, %r182, %r183, %r184;
	// end inline asm
	setp.gt.s32 	%p16, %r159, 15;
	mov.b32 	%f138, %r180;
	add.f32 	%f52, %f137, %f138;
	selp.f32 	%f524, %f137, %f52, %p16;
	setp.ne.s32 	%p17, %r159, 0;
	@%p17 bra 	$L__BB8_69;
	shr.u32 	%r185, %r76, 3;
	and.b32  	%r186, %r185, 124;
	mov.u32 	%r187, _ZZN3cub18CUB_300001_SM_10006detail6reduce18DeviceReduceKernelINS2_10policy_hubIfjN4cuda3std3__44plusIfEEE10Policy1000EPfjS9_fNS7_10__identityEEEvT0_PT3_T1_NS0_13GridEvenShareISH_EET2_T4_E12temp_storage;
	add.s32 	%r188, %r187, %r186;
	st.shared.f32 	[%r188+16], %f52;
$L__BB8_69:
	bar.sync 	0;
	setp.ne.s32 	%p18, %r76, 0;
	@%p18 bra 	$L__BB8_71;
	ld.shared.f32 	%f139, [_ZZN3cub18CUB_300001_SM_10006detail6reduce18DeviceReduceKernelINS2_10policy_hubIfjN4cuda3std3__44plusIfEEE10Policy1000EPfjS9_fNS7_10__identityEEEvT0_PT3_T1_NS0_13GridEvenShareISH_EET2_T4_E12temp_storage+20];
	add.f32 	%f140, %f524, %f139;
	ld.shared.f32 	%f141, [_ZZN3cub18CUB_300001_SM_10006detail6reduce18DeviceReduceKernelINS2_10policy_hubIfjN4cuda3std3__44plusIfEEE10Policy1000EPfjS9_fNS7_10__identityEEEvT0_PT3_T1_NS0_13GridEvenShareISH_EET2_T4_E12temp_storage+24];
	add.f32 	%f142, %f140, %f141;
	ld.shared.f32 	%f143, [_ZZN3cub18CUB_300001_SM_10006detail6reduce18DeviceReduceKernelINS2_10policy_hubIfjN4cuda3std3__44plusIfEEE10Policy1000EPfjS9_fNS7_10__identityEEEvT0_PT3_T1_NS0_13GridEvenShareISH_EET2_T4_E12temp_storage+28];
	add.f32 	%f144, %f142, %f143;
	ld.shared.f32 	%f145, [_ZZN3cub18CUB_300001_SM_10006detail6reduce18DeviceReduceKernelINS2_10policy_hubIfjN4cuda3std3__44plusIfEEE10Policy1000EPfjS9_fNS7_10__identityEEEvT0_PT3_T1_NS0_13GridEvenShareISH_EET2_T4_E12temp_storage+32];
	add.f32 	%f146, %f144, %f145;
	ld.shared.f32 	%f147, [_ZZN3cub18CUB_300001_SM_10006detail6reduce18DeviceReduceKernelINS2_10policy_hubIfjN4cuda3std3__44plusIfEEE10Policy1000EPfjS9_fNS7_10__identityEEEvT0_PT3_T1_NS0_13GridEvenShareISH_EET2_T4_E12temp_storage+36];
	add.f32 	%f148, %f146, %f147;
	ld.shared.f32 	%f149, [_ZZN3cub18CUB_300001_SM_10006detail6reduce18DeviceReduceKernelINS2_10policy_hubIfjN4cuda3std3__44plusIfEEE10Policy1000EPfjS9_fNS7_10__identityEEEvT0_PT3_T1_NS0_13GridEvenShareISH_EET2_T4_E12temp_storage+40];
	add.f32 	%f150, %f148, %f149;
	ld.shared.f32 	%f151, [_ZZN3cub18CUB_300001_SM_10006detail6reduce18DeviceReduceKernelINS2_10policy_hubIfjN4cuda3std3__44plusIfEEE10Policy1000EPfjS9_fNS7_10__identityEEEvT0_PT3_T1_NS0_13GridEvenShareISH_EET2_T4_E12temp_storage+44];
	add.f32 	%f152, %f150, %f151;
	ld.shared.f32 	%f153, [_ZZN3cub18CUB_300001_SM_10006detail6reduce18DeviceReduceKernelINS2_10policy_hubIfjN4cuda3std3__44plusIfEEE10Policy1000EPfjS9_fNS7_10__identityEEEvT0_PT3_T1_NS0_13GridEvenShareISH_EET2_T4_E12temp_storage+48];
	add.f32 	%f154, %f152, %f153;
	ld.shared.f32 	%f155, [_ZZN3cub18CUB_300001_SM_10006detail6reduce18DeviceReduceKernelINS2_10policy_hubIfjN4cuda3std3__44plusIfEEE10Policy1000EPfjS9_fNS7_10__identityEEEvT0_PT3_T1_NS0_13GridEvenShareISH_EET2_T4_E12temp_storage+52];
	add.f32 	%f156, %f154, %f155;
	ld.shared.f32 	%f157, [_ZZN3cub18CUB_300001_SM_10006detail6reduce18DeviceReduceKernelINS2_10policy_hubIfjN4cuda3std3__44plusIfEEE10Policy1000EPfjS9_fNS7_10__identityEEEvT0_PT3_T1_NS0_13GridEvenShareISH_EET2_T4_E12temp_storage+56];
	add.f32 	%f158, %f156, %f157;
	ld.shared.f32 	%f159, [_ZZN3cub18CUB_300001_SM_10006detail6reduce18DeviceReduceKernelINS2_10policy_hubIfjN4cuda3std3__44plusIfEEE10Policy1000EPfjS9_fNS7_10__identityEEEvT0_PT3_T1_NS0_13GridEvenShareISH_EET2_T4_E12temp_storage+60];
	add.f32 	%f160, %f158, %f159;
	ld.shared.f32 	%f161, [_ZZN3cub18CUB_300001_SM_10006detail6reduce18DeviceReduceKernelINS2_10policy_hubIfjN4cuda3std3__44plusIfEEE10Policy1000EPfjS9_fNS7_10__identityEEEvT0_PT3_T1_NS0_13GridEvenShareISH_EET2_T4_E12temp_storage+64];
	add.f32 	%f162, %f160, %f161;
	ld.shared.f32 	%f163, [_ZZN3cub18CUB_300001_SM_10006detail6reduce18DeviceReduceKernelINS2_10policy_hubIfjN4cuda3std3__44plusIfEEE10Policy1000EPfjS9_fNS7_10__identityEEEvT0_PT3_T1_NS0_13GridEvenShareISH_EET2_T4_E12temp_storage+68];
	add.f32 	%f164, %f162, %f163;
	ld.shared.f32 	%f165, [_ZZN3cub18CUB_300001_SM_10006detail6reduce18DeviceReduceKernelINS2_10policy_hubIfjN4cuda3std3__44plusIfEEE10Policy1000EPfjS9_fNS7_10__identityEEEvT0_PT3_T1_NS0_13GridEvenShareISH_EET2_T4_E12temp_storage+72];
	add.f32 	%f166, %f164, %f165;
	ld.shared.f32 	%f167, [_ZZN3cub18CUB_300001_SM_10006detail6reduce18DeviceReduceKernelINS2_10policy_hubIfjN4cuda3std3__44plusIfEEE10Policy1000EPfjS9_fNS7_10__identityEEEvT0_PT3_T1_NS0_13GridEvenShareISH_EET2_T4_E12temp_storage+76];
	add.f32 	%f524, %f166, %f167;
$L__BB8_71:
	mov.u32 	%r443, %tid.x;
	setp.ne.s32 	%p110, %r443, 0;
	@%p110 bra 	$L__BB8_73;
	ld.param.u64 	%rd119, [_ZN3cub18CUB_300001_SM_10006detail6reduce18DeviceReduceKernelINS2_10policy_hubIfjN4cuda3std3__44plusIfEEE10Policy1000EPfjS9_fNS7_10__identityEEEvT0_PT3_T1_NS0_13GridEvenShareISH_EET2_T4__param_1];
	cvta.to.global.u64 	%rd116, %rd119;
	mul.wide.u32 	%rd117, %r3, 4;
	add.s64 	%rd118, %rd116, %rd117;
	st.global.f32 	[%rd118], %f524;
$L__BB8_73:
	ret;

}
	// .globl	_ZN3cub18CUB_300001_SM_10006detail6reduce28DeviceReduceSingleTileKernelINS2_10policy_hubIfjN4cuda3std3__44plusIfEEE10Policy1000EPfSC_iS9_ffNS7_10__identityEEEvT0_T1_T2_T3_T4_T6_
.visible .entry _ZN3cub18CUB_300001_SM_10006detail6reduce28DeviceReduceSingleTileKernelINS2_10policy_hubIfjN4cuda3std3__44plusIfEEE10Policy1000EPfSC_iS9_ffNS7_10__identityEEEvT0_T1_T2_T3_T4_T6_(
	.param .u64 .ptr .align 1 _ZN3cub18CUB_300001_SM_10006detail6reduce28DeviceReduceSingleTileKernelINS2_10policy_hubIfjN4cuda3std3__44plusIfEEE10Policy1000EPfSC_iS9_ffNS7_10__identityEEEvT0_T1_T2_T3_T4_T6__param_0,
	.param .u64 .ptr .align 1 _ZN3cub18CUB_300001_SM_10006detail6reduce28DeviceReduceSingleTileKernelINS2_10policy_hubIfjN4cuda3std3__44plusIfEEE10Policy1000EPfSC_iS9_ffNS7_10__identityEEEvT0_T1_T2_T3_T4_T6__param_1,
	.param .u32 _ZN3cub18CUB_300001_SM_10006detail6reduce28DeviceReduceSingleTileKernelINS2_10policy_hubIfjN4cuda3std3__44plusIfEEE10Policy1000EPfSC_iS9_ffNS7_10__identityEEEvT0_T1_T2_T3_T4_T6__param_2,
	.param .align 1 .b8 _ZN3cub18CUB_300001_SM_10006detail6reduce28DeviceReduceSingleTileKernelINS2_10policy_hubIfjN4cuda3std3__44plusIfEEE10Policy1000EPfSC_iS9_ffNS7_10__identityEEEvT0_T1_T2_T3_T4_T6__param_3[1],
	.param .f32 _ZN3cub18CUB_300001_SM_10006detail6reduce28DeviceReduceSingleTileKernelINS2_10policy_hubIfjN4cuda3std3__44plusIfEEE10Policy1000EPfSC_iS9_ffNS7_10__identityEEEvT0_T1_T2_T3_T4_T6__param_4,
	.param .align 1 .b8 _ZN3cub18CUB_300001_SM_10006detail6reduce28DeviceReduceSingleTileKernelINS2_10policy_hubIfjN4cuda3std3__44plusIfEEE10Policy1000EPfSC_iS9_ffNS7_10__identityEEEvT0_T1_T2_T3_T4_T6__param_5[1]
)
.maxntid 512
.minnctapersm 1
{
	.reg .pred 	%p<113>;
	.reg .b32 	%r<407>;
	.reg .b32 	%f<531>;
	.reg .b64 	%rd<133>;
	// demoted variable
	.shared .align 4 .b8 _ZZN3cub18CUB_300001_SM_10006detail6reduce28DeviceReduceSingleTileKernelINS2_10policy_hubIfjN4cuda3std3__44plusIfEEE10Policy1000EPfSC_iS9_ffNS7_10__identityEEEvT0_T1_T2_T3_T4_T6_E12temp_storage[84];
	ld.param.u64 	%rd16, [_ZN3cub18CUB_300001_SM_10006detail6reduce28DeviceReduceSingleTileKernelINS2_10policy_hubIfjN4cuda3std3__44plusIfEEE10Policy1000EPfSC_iS9_ffNS7_10__identityEEEvT0_T1_T2_T3_T4_T6__param_0];
	ld.param.u64 	%rd17, [_ZN3cub18CUB_300001_SM_10006detail6reduce28DeviceReduceSingleTileKernelINS2_10policy_hubIfjN4cuda3std3__44plusIfEEE10Policy1000EPfSC_iS9_ffNS7_10__identityEEEvT0_T1_T2_T3_T4_T6__param_1];
	ld.param.u32 	%r67, [_ZN3cub18CUB_300001_SM_10006detail6reduce28DeviceReduceSingleTileKernelINS2_10policy_hubIfjN4cuda3std3__44plusIfEEE10Policy1000EPfSC_iS9_ffNS7_10__identityEEEvT0_T1_T2_T3_T4_T6__param_2];
	ld.param.f32 	%f58, [_ZN3cub18CUB_300001_SM_10006detail6reduce28DeviceReduceSingleTileKernelINS2_10policy_hubIfjN4cuda3std3__44plusIfEEE10Policy1000EPfSC_iS9_ffNS7_10__identityEEEvT0_T1_T2_T3_T4_T6__param_4];
	cvta.to.global.u64 	%rd1, %rd17;
	setp.ne.s32 	%p1, %r67, 0;
	@%p1 bra 	$L__BB9_3;
	mov.u32 	%r380, %tid.x;
	setp.ne.s32 	%p112, %r380, 0;
	@%p112 bra 	$L__BB9_74;
	st.global.f32 	[%rd1], %f58;
	bra.uni 	$L__BB9_74;
$L__BB9_3:
	and.b64  	%rd18, %rd16, 7;
	setp.ne.s64 	%p2, %rd18, 0;
	@%p2 bra 	$L__BB9_38;
	setp.gt.s32 	%p57, %r67, 8191;
	@%p57 bra 	$L__BB9_22;
	mov.u32 	%r1, %tid.x;
	setp.ge.s32 	%p74, %r1, %r67;
	mov.f32 	%f509, 0f00000000;
	mov.u32 	%r384, %r1;
	@%p74 bra 	$L__BB9_7;
	mul.wide.u32 	%rd121, %r1, 4;
	add.s64 	%rd120, %rd16, %rd121;
	// begin inline asm
	ld.global.nc.u32 %r300, [%rd120];
	// end inline asm
	mov.b32 	%f509, %r300;
	add.s32 	%r384, %r1, 512;
$L__BB9_7:
	setp.ge.s32 	%p75, %r384, %r67;
	@%p75 bra 	$L__BB9_13;
	not.b32 	%r301, %r384;
	add.s32 	%r4, %r67, %r301;
	and.b32  	%r302, %r4, 1536;
	setp.eq.s32 	%p76, %r302, 1536;
	@%p76 bra 	$L__BB9_11;
	mul.wide.u32 	%rd122, %r384, 4;
	add.s64 	%rd129, %rd16, %rd122;
	shr.u32 	%r303, %r4, 9;
	add.s32 	%r304, %r303, 1;
	and.b32  	%r305, %r304, 3;
	neg.s32 	%r382, %r305;
$L__BB9_10:
	.pragma "nounroll";
	// begin inline asm
	ld.global.nc.u32 %r306, [%rd129];
	// end inline asm
	mov.b32 	%f395, %r306;
	add.f32 	%f509, %f509, %f395;
	add.s32 	%r384, %r384, 512;
	add.s64 	%rd129, %rd129, 2048;
	add.s32 	%r382, %r382, 1;
	setp.ne.s32 	%p77, %r382, 0;
	@%p77 bra 	$L__BB9_10;
$L__BB9_11:
	setp.lt.u32 	%p78, %r4, 1536;
	@%p78 bra 	$L__BB9_13;
$L__BB9_12:
	mul.wide.s32 	%rd128, %r384, 4;
	add.s64 	%rd124, %rd16, %rd128;
	// begin inline asm
	ld.global.nc.u32 %r307, [%rd124];
	// end inline asm
	mov.b32 	%f396, %r307;
	add.f32 	%f397, %f509, %f396;
	add.s64 	%rd125, %rd124, 2048;
	// begin inline asm
	ld.global.nc.u32 %r308, [%rd125];
	// end inline asm
	mov.b32 	%f398, %r308;
	add.f32 	%f399, %f397, %f398;
	add.s64 	%rd126, %rd124, 4096;
	// begin inline asm
	ld.global.nc.u32 %r309, [%rd126];
	// end inline asm
	mov.b32 	%f400, %r309;
	add.f32 	%f401, %f399, %f400;
	add.s64 	%rd127, %rd124, 6144;
	// begin inline asm
	ld.global.nc.u32 %r310, [%rd127];
	// end inline asm
	mov.b32 	%f402, %r310;
	add.f32 	%f509, %f401, %f402;
	add.s32 	%r384, %r384, 2048;
	setp.lt.s32 	%p79, %r384, %r67;
	@%p79 bra 	$L__BB9_12;
$L__BB9_13:
	setp.lt.s32 	%p80, %r67, 512;
	@%p80 bra 	$L__BB9_18;
	// begin inline asm
	mov.u32 %r349, %laneid;
	// end inline asm
	mov.b32 	%r351, %f509;
	mov.b32 	%r352, 1;
	mov.b32 	%r373, 31;
	mov.b32 	%r374, -1;
	// begin inline asm
	shfl.sync.down.b32 %r350, %r351, %r352, %r373, %r374;
	// end inline asm
	setp.gt.s32 	%p104, %r349, 30;
	mov.b32 	%f461, %r350;
	add.f32 	%f462, %f509, %f461;
	selp.f32 	%f463, %f509, %f462, %p104;
	mov.b32 	%r356, %f463;
	mov.b32 	%r357, 2;
	// begin inline asm
	shfl.sync.down.b32 %r355, %r356, %r357, %r373, %r374;
	// end inline asm
	setp.gt.s32 	%p105, %r349, 29;
	mov.b32 	%f464, %r355;
	add.f32 	%f465, %f463, %f464;
	selp.f32 	%f466, %f463, %f465, %p105;
	mov.b32 	%r361, %f466;
	mov.b32 	%r362, 4;
	// begin inline asm
	shfl.sync.down.b32 %r360, %r361, %r362, %r373, %r374;
	// end inline asm
	setp.gt.s32 	%p106, %r349, 27;
	mov.b32 	%f467, %r360;
	add.f32 	%f468, %f466, %f467;
	selp.f32 	%f469, %f466, %f468, %p106;
	mov.b32 	%r366, %f469;
	mov.b32 	%r367, 8;
	// begin inline asm
	shfl.sync.down.b32 %r365, %r366, %r367, %r373, %r374;
	// end inline asm
	setp.gt.s32 	%p107, %r349, 23;
	mov.b32 	%f470, %r365;
	add.f32 	%f471, %f469, %f470;
	selp.f32 	%f472, %f469, %f471, %p107;
	mov.b32 	%r371, %f472;
	mov.b32 	%r372, 16;
	// begin inline asm
	shfl.sync.down.b32 %r370, %r371, %r372, %r373, %r374;
	// end inline asm
	setp.gt.s32 	%p108, %r349, 15;
	mov.b32 	%f473, %r370;
	add.f32 	%f10, %f472, %f473;
	selp.f32 	%f530, %f472, %f10, %p108;
	setp.ne.s32 	%p109, %r349, 0;
	@%p109 bra 	$L__BB9_16;
	shr.u32 	%r375, %r1, 3;
	and.b32  	%r376, %r375, 124;
	mov.u32 	%r377, _ZZN3cub18CUB_300001_SM_10006detail6reduce28DeviceReduceSingleTileKernelINS2_10policy_hubIfjN4cuda3std3__44plusIfEEE10Policy1000EPfSC_iS9_ffNS7_10__identityEEEvT0_T1_T2_T3_T4_T6_E12temp_storage;
	add.s32 	%r378, %r377, %r376;
	st.shared.f32 	[%r378+16], %f10;
$L__BB9_16:
	bar.sync 	0;
	setp.ne.s32 	%p110, %r1, 0;
	@%p110 bra 	$L__BB9_72;
	ld.shared.f32 	%f474, [_ZZN3cub18CUB_300001_SM_10006detail6reduce28DeviceReduceSingleTileKernelINS2_10policy_hubIfjN4cuda3std3__44plusIfEEE10Policy1000EPfSC_iS9_ffNS7_10__identityEEEvT0_T1_T2_T3_T4_T6_E12temp_storage+20];
	add.f32 	%f475, %f530, %f474;
	ld.shared.f32 	%f476, [_ZZN3cub18CUB_300001_SM_10006detail6reduce28DeviceReduceSingleTileKernelINS2_10policy_hubIfjN4cuda3std3__44plusIfEEE10Policy1000EPfSC_iS9_ffNS7_10__identityEEEvT0_T1_T2_T3_T4_T6_E12temp_storage+24];
	add.f32 	%f477, %f475, %f476;
	ld.shared.f32 	%f478, [_ZZN3cub18CUB_300001_SM_10006detail6reduce28DeviceReduceSingleTileKernelINS2_10policy_hubIfjN4cuda3std3__44plusIfEEE10Policy1000EPfSC_iS9_ffNS7_10__identityEEEvT0_T1_T2_T3_T4_T6_E12temp_storage+28];
	add.f32 	%f479, %f477, %f478;
	ld.shared.f32 	%f480, [_ZZN3cub18CUB_300001_SM_10006detail6reduce28DeviceReduceSingleTileKernelINS2_10policy_hubIfjN4cuda3std3__44plusIfEEE10Policy1000EPfSC_iS9_ffNS7_10__identityEEEvT0_T1_T2_T3_T4_T6_E12temp_storage+32];
	add.f32 	%f481, %f479, %f480;
	ld.shared.f32 	%f482, [_ZZN3cub18CUB_300001_SM_10006detail6reduce28DeviceReduceSingleTileKernelINS2_10policy_hubIfjN4cuda3std3__44plusIfEEE10Policy1000EPfSC_iS9_ffNS7_10__identityEEEvT0_T1_T2_T3_T4_T6_E12temp_storage+36];
	add.f32 	%f483, %f481, %f482;
	ld.shared.f32 	%f484, [_ZZN3cub18CUB_300001_SM_10006detail6reduce28DeviceReduceSingleTileKernelINS2_10policy_hubIfjN4cuda3std3__44plusIfEEE10Policy1000EPfSC_iS9_ffNS7_10__identityEEEvT0_T1_T2_T3_T4_T6_E12temp_storage+40];
	add.f32 	%f485, %f483, %f484;
	ld.shared.f32 	%f486, [_ZZN3cub18CUB_300001_SM_10006detail6reduce28DeviceReduceSingleTileKernelINS2_10policy_hubIfjN4cuda3std3__44plusIfEEE10Policy1000EPfSC_iS9_ffNS7_10__identityEEEvT0_T1_T2_T3_T4_T6_E12temp_storage+44];
	add.f32 	%f487, %f485, %f486;
	ld.shared.f32 	%f488, [_ZZN3cub18CUB_300001_SM_10006detail6reduce28DeviceReduceSingleTileKernelINS2_10policy_hubIfjN4cuda3std3__44plusIfEEE10Policy1000EPfSC_iS9_ffNS7_10__identityEEEvT0_T1_T2_T3_T4_T6_E12temp_storage+48];
	add.f32 	%f489, %f487, %f488;
	ld.shared.f32 	%f490, [_ZZN3cub18CUB_300001_SM_10006detail6reduce28DeviceReduceSingleTileKernelINS2_10policy_hubIfjN4cuda3std3__44plusIfEEE10Policy1000EPfSC_iS9_ffNS7_10__identityEEEvT0_T1_T2_T3_T4_T6_E12temp_storage+52];
	add.f32 	%f491, %f489, %f490;
	ld.shared.f32 	%f492, [_ZZN3cub18CUB_300001_SM_10006detail6reduce28DeviceReduceSingleTileKernelINS2_10policy_hubIfjN4cuda3std3__44plusIfEEE10Policy1000EPfSC_iS9_ffNS7_10__identityEEEvT0_T1_T2_T3_T4_T6_E12temp_storage+56];
	add.f32 	%f493, %f491, %f492;
	ld.shared.f32 	%f494, [_ZZN3cub18CUB_300001_SM_10006detail6reduce28DeviceReduceSingleTileKernelINS2_10policy_hubIfjN4cuda3std3__44plusIfEEE10Policy1000EPfSC_iS9_ffNS7_10__identityEEEvT0_T1_T2_T3_T4_T6_E12temp_storage+60];
	add.f32 	%f495, %f493, %f494;
	ld.shared.f32 	%f496, [_ZZN3cub18CUB_300001_SM_10006detail6reduce28DeviceReduceSingleTileKernelINS2_10policy_hubIfjN4cuda3std3__44plusIfEEE10Policy1000EPfSC_iS9_ffNS7_10__identityEEEvT0_T1_T2_T3_T4_T6_E12temp_storage+64];
	add.f32 	%f497, %f495, %f496;
	ld.shared.f32 	%f498, [_ZZN3cub18CUB_300001_SM_10006detail6reduce28DeviceReduceSingleTileKernelINS2_10policy_hubIfjN4cuda3std3__44plusIfEEE10Policy1000EPfSC_iS9_ffNS7_10__identityEEEvT0_T1_T2_T3_T4_T6_E12temp_storage+68];
	add.f32 	%f499, %f497, %f498;
	ld.shared.f32 	%f500, [_ZZN3cub18CUB_300001_SM_10006detail6reduce28DeviceReduceSingleTileKernelINS2_10policy_hubIfjN4cuda3std3__44plusIfEEE10Policy1000EPfSC_iS9_ffNS7_10__identityEEEvT0_T1_T2_T3_T4_T6_E12temp_storage+72];
	add.f32 	%f501, %f499, %f500;
	ld.shared.f32 	%f502, [_ZZN3cub18CUB_300001_SM_10006detail6reduce28DeviceReduceSingleTileKernelINS2_10policy_hubIfjN4cuda3std3__44plusIfEEE10Policy1000EPfSC_iS9_ffNS7_10__identityEEEvT0_T1_T2_T3_T4_T6_E12temp_storage+76];
	add.f32 	%f530, %f501, %f502;
	bra.uni 	$L__BB9_72;
$L__BB9_18:
	// begin inline asm
	mov.u32 %r311, %laneid;
	// end inline asm
	and.b32  	%r337, %r1, 992;
	add.s32 	%r338, %r337, 32;
	setp.gt.s32 	%p81, %r338, %r67;
	not.b32 	%r339, %r337;
	add.s32 	%r340, %r67, %r339;
	selp.b32 	%r335, %r340, 31, %p81;
	mov.b32 	%r313, %f509;
	mov.b32 	%r314, 1;
	mov.b32 	%r336, -1;
	// begin inline asm
	shfl.sync.down.b32 %r312, %r313, %r314, %r335, %r336;
	// end inline asm
	setp.lt.s32 	%p82, %r311, %r335;
	mov.b32 	%f403, %r312;
	add.f32 	%f404, %f509, %f403;
	selp.f32 	%f405, %f404, %f509, %p82;
	mov.b32 	%r318, %f405;
	mov.b32 	%r319, 2;
	// begin inline asm
	shfl.sync.down.b32 %r317, %r318, %r319, %r335, %r336;
	// end inline asm
	add.s32 	%r341, %r311, 2;
	setp.gt.s32 	%p83, %r341, %r335;
	mov.b32 	%f406, %r317;
	add.f32 	%f407, %f405, %f406;
	selp.f32 	%f408, %f405, %f407, %p83;
	mov.b32 	%r323, %f408;
	mov.b32 	%r324, 4;
	// begin inline asm
	shfl.sync.down.b32 %r322, %r323, %r324, %r335, %r336;
	// end inline asm
	add.s32 	%r342, %r311, 4;
	setp.gt.s32 	%p84, %r342, %r335;
	mov.b32 	%f409, %r322;
	add.f32 	%f410, %f408, %f409;
	selp.f32 	%f411, %f408, %f410, %p84;
	mov.b32 	%r328, %f411;
	mov.b32 	%r329, 8;
	// begin inline asm
	shfl.sync.down.b32 %r327, %r328, %r329, %r335, %r336;
	// end inline asm
	add.s32 	%r343, %r311, 8;
	setp.gt.s32 	%p85, %r343, %r335;
	mov.b32 	%f412, %r327;
	add.f32 	%f413, %f411, %f412;
	selp.f32 	%f414, %f411, %f413, %p85;
	mov.b32 	%r333, %f414;
	mov.b32 	%r334, 16;
	// begin inline asm
	shfl.sync.down.b32 %r332, %r333, %r334, %r335, %r336;
	// end inline asm
	add.s32 	%r344, %r311, 16;
	setp.gt.s32 	%p86, %r344, %r335;
	mov.b32 	%f415, %r332;
	add.f32 	%f416, %f414, %f415;
	selp.f32 	%f530, %f414, %f416, %p86;
	setp.ne.s32 	%p87, %r311, 0;
	@%p87 bra 	$L__BB9_20;
	shr.u32 	%r345, %r1, 3;
	and.b32  	%r346, %r345, 124;
	mov.u32 	%r347, _ZZN3cub18CUB_300001_SM_10006detail6reduce28DeviceReduceSingleTileKernelINS2_10policy_hubIfjN4cuda3std3__44plusIfEEE10Policy1000EPfSC_iS9_ffNS7_10__identityEEEvT0_T1_T2_T3_T4_T6_E12temp_storage;
	add.s32 	%r348, %r347, %r346;
	st.shared.f32 	[%r348+16], %f530;
$L__BB9_20:
	bar.sync 	0;
	setp.ne.s32 	%p88, %r1, 0;
	@%p88 bra 	$L__BB9_72;
	setp.gt.s32 	%p89, %r67, 32;
	ld.shared.f32 	%f417, [_ZZN3cub18CUB_300001_SM_10006detail6reduce28DeviceReduceSingleTileKernelINS2_10policy_hubIfjN4cuda3std3__44plusIfEEE10Policy1000EPfSC_iS9_ffNS7_10__identityEEEvT0_T1_T2_T3_T4_T6_E12temp_storage+20];
	add.f32 	%f418, %f530, %f417;
	selp.f32 	%f419, %f418, %f530, %p89;
	setp.gt.s32 	%p90, %r67, 64;
	ld.shared.f32 	%f420, [_ZZN3cub18CUB_300001_SM_10006detail6reduce28DeviceReduceSingleTileKernelINS2_10policy_hubIfjN4cuda3std3__44plusIfEEE10Policy1000EPfSC_iS9_ffNS7_10__identityEEEvT0_T1_T2_T3_T4_T6_E12temp_storage+24];
	add.f32 	%f421, %f420, %f419;
	selp.f32 	%f422, %f421, %f419, %p90;
	setp.gt.s32 	%p91, %r67, 96;
	ld.shared.f32 	%f423, [_ZZN3cub18CUB_300001_SM_10006detail6reduce28DeviceReduceSingleTileKernelINS2_10policy_hubIfjN4cuda3std3__44plusIfEEE10Policy1000EPfSC_iS9_ffNS7_10__identityEEEvT0_T1_T2_T3_T4_T6_E12temp_storage+28];
	add.f32 	%f424, %f423, %f422;
	selp.f32 	%f425, %f424, %f422, %p91;
	setp.gt.s32 	%p92, %r67, 128;
	ld.shared.f32 	%f426, [_ZZN3cub18CUB_300001_SM_10006detail6reduce28DeviceReduceSingleTileKernelINS2_10policy_hubIfjN4cuda3std3__44plusIfEEE10Policy1000EPfSC_iS9_ffNS7_10__identityEEEvT0_T1_T2_T3_T4_T6_E12temp_storage+32];
	add.f32 	%f427, %f426, %f425;
	selp.f32 	%f428, %f427, %f425, %p92;
	setp.gt.s32 	%p93, %r67, 160;
	ld.shared.f32 	%f429, [_ZZN3cub18CUB_300001_SM_10006detail6reduce28DeviceReduceSingleTileKernelINS2_10policy_hubIfjN4cuda3std3__44plusIfEEE10Policy1000EPfSC_iS9_ffNS7_10__identityEEEvT0_T1_T2_T3_T4_T6_E12temp_storage+36];
	add.f32 	%f430, %f429, %f428;
	selp.f32 	%f431, %f430, %f428, %p93;
	setp.gt.s32 	%p94, %r67, 192;
	ld.shared.f32 	%f432, [_ZZN3cub18CUB_300001_SM_10006detail6reduce28DeviceReduceSingleTileKernelINS2_10policy_hubIfjN4cuda3std3__44plusIfEEE10Policy1000EPfSC_iS9_ffNS7_10__identityEEEvT0_T1_T2_T3_T4_T6_E12temp_storage+40];
	add.f32 	%f433, %f432, %f431;
	selp.f32 	%f434, %f433, %f431, %p94;
	setp.gt.s32 	%p95, %r67, 224;
	ld.shared.f32 	%f435, [_ZZN3cub18CUB_300001_SM_10006detail6reduce28DeviceReduceSingleTileKernelINS2_10policy_hubIfjN4cuda3std3__44plusIfEEE10Policy1000EPfSC_iS9_ffNS7_10__identityEEEvT0_T1_T2_T3_T4_T6_E12temp_storage+44];
	add.f32 	%f436, %f435, %f434;
	selp.f32 	%f437, %f436, %f434, %p95;
	setp.gt.s32 	%p96, %r67, 256;
	ld.shared.f32 	%f438, [_ZZN3cub18CUB_300001_SM_10006detail6reduce28DeviceReduceSingleTileKernelINS2_10policy_hubIfjN4cuda3std3__44plusIfEEE10Policy1000EPfSC_iS9_ffNS7_10__identityEEEvT0_T1_T2_T3_T4_T6_E12temp_storage+48];
	add.f32 	%f439, %f438, %f437;
	selp.f32 	%f440, %f439, %f437, %p96;
	setp.gt.s32 	%p97, %r67, 288;
	ld.shared.f32 	%f441, [_ZZN3cub18CUB_300001_SM_10006detail6reduce28DeviceReduceSingleTileKernelINS2_10policy_hubIfjN4cuda3std3__44plusIfEEE10Policy1000EPfSC_iS9_ffNS7_10__identityEEEvT0_T1_T2_T3_T4_T6_E12temp_storage+52];
	add.f32 	%f442, %f441, %f440;
	selp.f32 	%f443, %f442, %f440, %p97;
	setp.gt.s32 	%p98, %r67, 320;
	ld.shared.f32 	%f444, [_ZZN3cub18CUB_300001_SM_10006detail6reduce28DeviceReduceSingleTileKernelINS2_10policy_hubIfjN4cuda3std3__44plusIfEEE10Policy1000EPfSC_iS9_ffNS7_10__identityEEEvT0_T1_T2_T3_T4_T6_E12temp_storage+56];
	add.f32 	%f445, %f444, %f443;
	selp.f32 	%f446, %f445, %f443, %p98;
	setp.gt.s32 	%p99, %r67, 352;
	ld.shared.f32 	%f447, [_ZZN3cub18CUB_300001_SM_10006detail6reduce28DeviceReduceSingleTileKernelINS2_10policy_hubIfjN4cuda3std3__44plusIfEEE10Policy1000EPfSC_iS9_ffNS7_10__identityEEEvT0_T1_T2_T3_T4_T6_E12temp_storage+60];
	add.f32 	%f448, %f447, %f446;
	selp.f32 	%f449, %f448, %f446, %p99;
	setp.gt.s32 	%p100, %r67, 384;
	ld.shared.f32 	%f450, [_ZZN3cub18CUB_300001_SM_10006detail6reduce28DeviceReduceSingleTileKernelINS2_10policy_hubIfjN4cuda3std3__44plusIfEEE10Policy1000EPfSC_iS9_ffNS7_10__identityEEEvT0_T1_T2_T3_T4_T6_E12temp_storage+64];
	add.f32 	%f451, %f450, %f449;
	selp.f32 	%f452, %f451, %f449, %p100;
	setp.gt.s32 	%p101, %r67, 416;
	ld.shared.f32 	%f453, [_ZZN3cub18CUB_300001_SM_10006detail6reduce28DeviceReduceSingleTileKernelINS2_10policy_hubIfjN4cuda3std3__44plusIfEEE10Policy1000EPfSC_iS9_ffNS7_10__identityEEEvT0_T1_T2_T3_T4_T6_E12temp_storage+68];
	add.f32 	%f454, %f453, %f452;
	selp.f32 	%f455, %f454, %f452, %p101;
	setp.gt.s32 	%p102, %r67, 448;
	ld.shared.f32 	%f456, [_ZZN3cub18CUB_300001_SM_10006detail6reduce28DeviceReduceSingleTileKernelINS2_10policy_hubIfjN4cuda3std3__44plusIfEEE10Policy1000EPfSC_iS9_ffNS7_10__identityEEEvT0_T1_T2_T3_T4_T6_E12temp_storage+72];
	add.f32 	%f457, %f456, %f455;
	selp.f32 	%f458, %f457, %f455, %p102;
	setp.gt.s32 	%p103, %r67, 480;
	ld.shared.f32 	%f459, [_ZZN3cub18CUB_300001_SM_10006detail6reduce28DeviceReduceSingleTileKernelINS2_10policy_hubIfjN4cuda3std3__44plusIfEEE10Policy1000EPfSC_iS9_ffNS7_10__identityEEEvT0_T1_T2_T3_T4_T6_E12temp_storage+76];
	add.f32 	%f460, %f459, %f458;
	selp.f32 	%f530, %f460, %f458, %p103;
	bra.uni 	$L__BB9_72;
$L__BB9_22:
	mov.u32 	%r13, %tid.x;
	shl.b32 	%r224, %r13, 1;
	mul.wide.u32 	%rd90, %r224, 4;
	add.s64 	%rd75, %rd16, %rd90;
	// begin inline asm
	ld.global.nc.u64 %rd74, [%rd75];
	// end inline asm
	mov.b64 	{%r225, %r226}, %rd74;
	mov.b32 	%f281, %r226;
	mov.b32 	%f282, %r225;
	add.s64 	%rd77, %rd75, 4096;
	// begin inline asm
	ld.global.nc.u64 %rd76, [%rd77];
	// end inline asm
	mov.b64 	{%r227, %r228}, %rd76;
	mov.b32 	%f283, %r228;
	mov.b32 	%f284, %r227;
	add.s64 	%rd79, %rd75, 8192;
	// begin inline asm
	ld.global.nc.u64 %rd78, [%rd79];
	// end inline asm
	mov.b64 	{%r229, %r230}, %rd78;
	mov.b32 	%f285, %r230;
	mov.b32 	%f286, %r229;
	add.s64 	%rd81, %rd75, 12288;
	// begin inline asm
	ld.global.nc.u64 %rd80, [%rd81];
	// end inline asm
	mov.b64 	{%r231, %r232}, %rd80;
	mov.b32 	%f287, %r232;
	mov.b32 	%f288, %r231;
	add.s64 	%rd83, %rd75, 16384;
	// begin inline asm
	ld.global.nc.u64 %rd82, [%rd83];
	// end inline asm
	mov.b64 	{%r233, %r234}, %rd82;
	mov.b32 	%f289, %r234;
	mov.b32 	%f290, %r233;
	add.s64 	%rd85, %rd75, 20480;
	// begin inline asm
	ld.global.nc.u64 %rd84, [%rd85];
	// end inline asm
	mov.b64 	{%r235, %r236}, %rd84;
	mov.b32 	%f291, %r236;
	mov.b32 	%f292, %r235;
	add.s64 	%rd87, %rd75, 24576;
	// begin inline asm
	ld.global.nc.u64 %rd86, [%rd87];
	// end inline asm
	mov.b64 	{%r237, %r238}, %rd86;
	mov.b32 	%f293, %r238;
	mov.b32 	%f294, %r237;
	add.s64 	%rd89, %rd75, 28672;
	// begin inline asm
	ld.global.nc.u64 %rd88, [%rd89];
	// end inline asm
	mov.b64 	{%r239, %r240}, %rd88;
	mov.b32 	%f295, %r240;
	mov.b32 	%f296, %r239;
	add.f32 	%f297, %f282, %f281;
	add.f32 	%f298, %f284, %f283;
	add.f32 	%f299, %f286, %f285;
	add.f32 	%f300, %f288, %f287;
	add.f32 	%f301, %f290, %f289;
	add.f32 	%f302, %f292, %f291;
	add.f32 	%f303, %f294, %f293;
	add.f32 	%f304, %f296, %f295;
	add.f32 	%f305, %f297, %f298;
	add.f32 	%f306, %f299, %f300;
	add.f32 	%f307, %f301, %f302;
	add.f32 	%f308, %f303, %f304;
	add.f32 	%f309, %f305, %f306;
	add.f32 	%f310, %f307, %f308;
	add.f32 	%f516, %f309, %f310;
	setp.lt.u32 	%p58, %r67, 16384;
	mov.b32 	%r387, 8192;
	@%p58 bra 	$L__BB9_26;
	add.s32 	%r14, %r67, -8192;
	mov.b32 	%r387, 8192;
$L__BB9_24:
	mul.wide.s32 	%rd107, %r387, 4;
	add.s64 	%rd92, %rd75, %rd107;
	// begin inline asm
	ld.global.nc.u64 %rd91, [%rd92];
	// end inline asm
	mov.b64 	{%r242, %r243}, %rd91;
	mov.b32 	%f311, %r243;
	mov.b32 	%f312, %r242;
	add.s64 	%rd94, %rd92, 4096;
	// begin inline asm
	ld.global.nc.u64 %rd93, [%rd94];
	// end inline asm
	mov.b64 	{%r244, %r245}, %rd93;
	mov.b32 	%f313, %r245;
	mov.b32 	%f314, %r244;
	add.s64 	%rd96, %rd92, 8192;
	// begin inline asm
	ld.global.nc.u64 %rd95, [%rd96];
	// end inline asm
	mov.b64 	{%r246, %r247}, %rd95;
	mov.b32 	%f315, %r247;
	mov.b32 	%f316, %r246;
	add.s64 	%rd98, %rd92, 12288;
	// begin inline asm
	ld.global.nc.u64 %rd97, [%rd98];
	// end inline asm
	mov.b64 	{%r248, %r249}, %rd97;
	mov.b32 	%f317, %r249;
	mov.b32 	%f318, %r248;
	add.s64 	%rd100, %rd92, 16384;
	// begin inline asm
	ld.global.nc.u64 %rd99, [%rd100];
	// end inline asm
	mov.b64 	{%r250, %r251}, %rd99;
	mov.b32 	%f319, %r251;
	mov.b32 	%f320, %r250;
	add.s64 	%rd102, %rd92, 20480;
	// begin inline asm
	ld.global.nc.u64 %rd101, [%rd102];
	// end inline asm
	mov.b64 	{%r252, %r253}, %rd101;
	mov.b32 	%f321, %r253;
	mov.b32 	%f322, %r252;
	add.s64 	%rd104, %rd92, 24576;
	// begin inline asm
	ld.global.nc.u64 %rd103, [%rd104];
	// end inline asm
	mov.b64 	{%r254, %r255}, %rd103;
	mov.b32 	%f323, %r255;
	mov.b32 	%f324, %r254;
	add.s64 	%rd106, %rd92, 28672;
	// begin inline asm
	ld.global.nc.u64 %rd105, [%rd106];
	// end inline asm
	mov.b64 	{%r256, %r257}, %rd105;
	mov.b32 	%f325, %r257;
	mov.b32 	%f326, %r256;
	add.f32 	%f327, %f516, %f312;
	add.f32 	%f328, %f311, %f314;
	add.f32 	%f329, %f313, %f316;
	add.f32 	%f330, %f315, %f318;
	add.f32 	%f331, %f317, %f320;
	add.f32 	%f332, %f319, %f322;
	add.f32 	%f333, %f321, %f324;
	add.f32 	%f334, %f323, %f326;
	add.f32 	%f335, %f327, %f328;
	add.f32 	%f336, %f329, %f330;
	add.f32 	%f337, %f331, %f332;
	add.f32 	%f338, %f333, %f334;
	add.f32 	%f339, %f335, %f336;
	add.f32 	%f340, %f337, %f338;
	add.f32 	%f341, %f339, %f340;
	add.f32 	%f516, %f341, %f325;
	sub.s32 	%r258, %r67, %r387;
	setp.lt.s32 	%p59, %r258, 8192;
	@%p59 bra 	$L__BB9_34;
	add.s32 	%r387, %r387, 8192;
	setp.le.s32 	%p60, %r387, %r14;
	@%p60 bra 	$L__BB9_24;
$L__BB9_26:
	setp.le.s32 	%p61, %r67, %r387;
	@%p61 bra 	$L__BB9_34;
	sub.s32 	%r18, %r67, %r387;
	setp.ge.s32 	%p62, %r13, %r18;
	@%p62 bra 	$L__BB9_34;
	not.b32 	%r259, %r13;
	add.s32 	%r260, %r67, %r259;
	sub.s32 	%r19, %r260, %r387;
	and.b32  	%r261, %r19, 1536;
	setp.eq.s32 	%p63, %r261, 1536;
	mov.u32 	%r391, %r13;
	@%p63 bra 	$L__BB9_31;
	add.s32 	%r389, %r13, %r387;
	shr.u32 	%r262, %r19, 9;
	add.s32 	%r263, %r262, 1;
	and.b32  	%r264, %r263, 3;
	neg.s32 	%r388, %r264;
	mov.u32 	%r391, %r13;
$L__BB9_30:
	.pragma "nounroll";
	mul.wide.u32 	%rd109, %r389, 4;
	add.s64 	%rd108, %rd16, %rd109;
	// begin inline asm
	ld.global.nc.u32 %r265, [%rd108];
	// end inline asm
	mov.b32 	%f343, %r265;
	add.f32 	%f516, %f516, %f343;
	add.s32 	%r391, %r391, 512;
	add.s32 	%r389, %r389, 512;
	add.s32 	%r388, %r388, 1;
	setp.ne.s32 	%p64, %r388, 0;
	@%p64 bra 	$L__BB9_30;
$L__BB9_31:
	setp.lt.u32 	%p65, %r19, 1536;
	@%p65 bra 	$L__BB9_34;
	cvt.u64.u32 	%rd110, %r391;
	cvt.u64.u32 	%rd111, %r387;
	add.s64 	%rd112, %rd110, %rd111;
	shl.b64 	%rd113, %rd112, 2;
	add.s64 	%rd114, %rd113, %rd16;
	add.s64 	%rd130, %rd114, 4096;
	add.s32 	%r392, %r391, %r387;
$L__BB9_33:
	mul.wide.u32 	%rd119, %r392, 4;
	add.s64 	%rd115, %rd16, %rd119;
	// begin inline asm
	ld.global.nc.u32 %r266, [%rd115];
	// end inline asm
	mov.b32 	%f344, %r266;
	add.f32 	%f345, %f516, %f344;
	add.s64 	%rd116, %rd130, -2048;
	// begin inline asm
	ld.global.nc.u32 %r267, [%rd116];
	// end inline asm
	mov.b32 	%f346, %r267;
	add.f32 	%f347, %f345, %f346;
	// begin inline asm
	ld.global.nc.u32 %r268, [%rd130];
	// end inline asm
	mov.b32 	%f348, %r268;
	add.f32 	%f349, %f347, %f348;
	add.s64 	%rd118, %rd130, 2048;
	// begin inline asm
	ld.global.nc.u32 %r269, [%rd118];
	// end inline asm
	mov.b32 	%f350, %r269;
	add.f32 	%f516, %f349, %f350;
	add.s32 	%r391, %r391, 2048;
	add.s64 	%rd130, %rd130, 8192;
	add.s32 	%r392, %r392, 2048;
	setp.lt.s32 	%p66, %r391, %r18;
	@%p66 bra 	$L__BB9_33;
$L__BB9_34:
	// begin inline asm
	mov.u32 %r270, %laneid;
	// end inline asm
	mov.b32 	%r272, %f516;
	mov.b32 	%r273, 1;
	mov.b32 	%r294, 31;
	mov.b32 	%r295, -1;
	// begin inline asm
	shfl.sync.down.b32 %r271, %r272, %r273, %r294, %r295;
	// end inline asm
	setp.gt.s32 	%p67, %r270, 30;
	mov.b32 	%f351, %r271;
	add.f32 	%f352, %f516, %f351;
	selp.f32 	%f353, %f516, %f352, %p67;
	mov.b32 	%r277, %f353;
	mov.b32 	%r278, 2;
	// begin inline asm
	shfl.sync.down.b32 %r276, %r277, %r278, %r294, %r295;
	// end inline asm
	setp.gt.s32 	%p68, %r270, 29;
	mov.b32 	%f354, %r276;
	add.f32 	%f355, %f353, %f354;
	selp.f32 	%f356, %f353, %f355, %p68;
	mov.b32 	%r282, %f356;
	mov.b32 	%r283, 4;
	// begin inline asm
	shfl.sync.down.b32 %r281, %r282, %r283, %r294, %r295;
	// end inline asm
	setp.gt.s32 	%p69, %r270, 27;
	mov.b32 	%f357, %r281;
	add.f32 	%f358, %f356, %f357;
	selp.f32 	%f359, %f356, %f358, %p69;
	mov.b32 	%r287, %f359;
	mov.b32 	%r288, 8;
	// begin inline asm
	shfl.sync.down.b32 %r286, %r287, %r288, %r294, %r295;
	// end inline asm
	setp.gt.s32 	%p70, %r270, 23;
	mov.b32 	%f360, %r286;
	add.f32 	%f361, %f359, %f360;
	selp.f32 	%f362, %f359, %f361, %p70;
	mov.b32 	%r292, %f362;
	mov.b32 	%r293, 16;
	// begin inline asm
	shfl.sync.down.b32 %r291, %r292, %r293, %r294, %r295;
	// end inline asm
	setp.gt.s32 	%p71, %r270, 15;
	mov.b32 	%f363, %r291;
	add.f32 	%f26, %f362, %f363;
	selp.f32 	%f530, %f362, %f26, %p71;
	setp.ne.s32 	%p72, %r270, 0;
	@%p72 bra 	$L__BB9_36;
	shr.u32 	%r296, %r13, 3;
	and.b32  	%r297, %r296, 124;
	mov.u32 	%r298, _ZZN3cub18CUB_300001_SM_10006detail6reduce28DeviceReduceSingleTileKernelINS2_10policy_hubIfjN4cuda3std3__44plusIfEEE10Policy1000EPfSC_iS9_ffNS7_10__identityEEEvT0_T1_T2_T3_T4_T6_E12temp_storage;
	add.s32 	%r299, %r298, %r297;
	st.shared.f32 	[%r299+16], %f26;
$L__BB9_36:
	bar.sync 	0;
	setp.ne.s32 	%p73, %r13, 0;
	@%p73 bra 	$L__BB9_72;
	ld.shared.f32 	%f364, [_ZZN3cub18CUB_300001_SM_10006detail6reduce28DeviceReduceSingleTileKernelINS2_10policy_hubIfjN4cuda3std3__44plusIfEEE10Policy1000EPfSC_iS9_ffNS7_10__identityEEEvT0_T1_T2_T3_T4_T6_E12temp_storage+20];
	add.f32 	%f365, %f530, %f364;
	ld.shared.f32 	%f366, [_ZZN3cub18CUB_300001_SM_10006detail6reduce28DeviceReduceSingleTileKernelINS2_10policy_hubIfjN4cuda3std3__44plusIfEEE10Policy1000EPfSC_iS9_ffNS7_10__identityEEEvT0_T1_T2_T3_T4_T6_E12temp_storage+24];
	add.f32 	%f367, %f365, %f366;
	ld.shared.f32 	%f368, [_ZZN3cub18CUB_300001_SM_10006detail6reduce28DeviceReduceSingleTileKernelINS2_10policy_hubIfjN4cuda3std3__44plusIfEEE10Policy1000EPfSC_iS9_ffNS7_10__identityEEEvT0_T1_T2_T3_T4_T6_E12temp_storage+28];
	add.f32 	%f369, %f367, %f368;
	ld.shared.f32 	%f370, [_ZZN3cub18CUB_300001_SM_10006detail6reduce28DeviceReduceSingleTileKernelINS2_10policy_hubIfjN4cuda3std3__44plusIfEEE10Policy1000EPfSC_iS9_ffNS7_10__identityEEEvT0_T1_T2_T3_T4_T6_E12temp_storage+32];
	add.f32 	%f371, %f369, %f370;
	ld.shared.f32 	%f372, [_ZZN3cub18CUB_300001_SM_10006detail6reduce28DeviceReduceSingleTileKernelINS2_10policy_hubIfjN4cuda3std3__44plusIfEEE10Policy1000EPfSC_iS9_ffNS7_10__identityEEEvT0_T1_T2_T3_T4_T6_E12temp_storage+36];
	add.f32 	%f373, %f371, %f372;
	ld.shared.f32 	%f374, [_ZZN3cub18CUB_300001_SM_10006detail6reduce28DeviceReduceSingleTileKernelINS2_10policy_hubIfjN4cuda3std3__44plusIfEEE10Policy1000EPfSC_iS9_ffNS7_10__identityEEEvT0_T1_T2_T3_T4_T6_E12temp_storage+40];
	add.f32 	%f375, %f373, %f374;
	ld.shared.f32 	%f376, [_ZZN3cub18CUB_300001_SM_10006detail6reduce28DeviceReduceSingleTileKernelINS2_10policy_hubIfjN4cuda3std3__44plusIfEEE10Policy1000EPfSC_iS9_ffNS7_10__identityEEEvT0_T1_T2_T3_T4_T6_E12temp_storage+44];
	add.f32 	%f377, %f375, %f376;
	ld.shared.f32 	%f378, [_ZZN3cub18CUB_300001_SM_10006detail6reduce28DeviceReduceSingleTileKernelINS2_10policy_hubIfjN4cuda3std3__44plusIfEEE10Policy1000EPfSC_iS9_ffNS7_10__identityEEEvT0_T1_T2_T3_T4_T6_E12temp_storage+48];
	add.f32 	%f379, %f377, %f378;
	ld.shared.f32 	%f380, [_ZZN3cub18CUB_300001_SM_10006detail6reduce28DeviceReduceSingleTileKernelINS2_10policy_hubIfjN4cuda3std3__44plusIfEEE10Policy1000EPfSC_iS9_ffNS7_10__identityEEEvT0_T1_T2_T3_T4_T6_E12temp_storage+52];
	add.f32 	%f381, %f379, %f380;
	ld.shared.f32 	%f382, [_ZZN3cub18CUB_300001_SM_10006detail6reduce28DeviceReduceSingleTileKernelINS2_10policy_hubIfjN4cuda3std3__44plusIfEEE10Policy1000EPfSC_iS9_ffNS7_10__identityEEEvT0_T1_T2_T3_T4_T6_E12temp_storage+56];
	add.f32 	%f383, %f381, %f382;
	ld.shared.f32 	%f384, [_ZZN3cub18CUB_300001_SM_10006detail6reduce28DeviceReduceSingleTileKernelINS2_10policy_hubIfjN4cuda3std3__44plusIfEEE10Policy1000EPfSC_iS9_ffNS7_10__identityEEEvT0_T1_T2_T3_T4_T6_E12temp_storage+60];
	add.f32 	%f385, %f383, %f384;
	ld.shared.f32 	%f386, [_ZZN3cub18CUB_300001_SM_10006detail6reduce28DeviceReduceSingleTileKernelINS2_10policy_hubIfjN4cuda3std3__44plusIfEEE10Policy1000EPfSC_iS9_ffNS7_10__identityEEEvT0_T1_T2_T3_T4_T6_E12temp_storage+64];
	add.f32 	%f387, %f385, %f386;
	ld.shared.f32 	%f388, [_ZZN3cub18CUB_300001_SM_10006detail6reduce28DeviceReduceSingleTileKernelINS2_10policy_hubIfjN4cuda3std3__44plusIfEEE10Policy1000EPfSC_iS9_ffNS7_10__identityEEEvT0_T1_T2_T3_T4_T6_E12temp_storage+68];
	add.f32 	%f389, %f387, %f388;
	ld.shared.f32 	%f390, [_ZZN3cub18CUB_300001_SM_10006detail6reduce28DeviceReduceSingleTileKernelINS2_10policy_hubIfjN4cuda3std3__44plusIfEEE10Policy1000EPfSC_iS9_ffNS7_10__identityEEEvT0_T1_T2_T3_T4_T6_E12temp_storage+72];
	add.f32 	%f391, %f389, %f390;
	ld.shared.f32 	%f392, [_ZZN3cub18CUB_300001_SM_10006detail6reduce28DeviceReduceSingleTileKernelINS2_10policy_hubIfjN4cuda3std3__44plusIfEEE10Policy1000EPfSC_iS9_ffNS7_10__identityEEEvT0_T1_T2_T3_T4_T6_E12temp_storage+76];
	add.f32 	%f530, %f391, %f392;
	bra.uni 	$L__BB9_72;
$L__BB9_38:
	setp.gt.s32 	%p3, %r67, 8191;
	@%p3 bra 	$L__BB9_56;
	mov.u32 	%r34, %tid.x;
	setp.ge.s32 	%p20, %r34, %r67;
	mov.f32 	%f522, 0f00000000;
	mov.u32 	%r397, %r34;
	@%p20 bra 	$L__BB9_41;
	mul.wide.u32 	%rd66, %r34, 4;
	add.s64 	%rd65, %rd16, %rd66;
	// begin inline asm
	ld.global.nc.u32 %r144, [%rd65];
	// end inline asm
	mov.b32 	%f522, %r144;
	add.s32 	%r397, %r34, 512;
$L__BB9_41:
	setp.ge.s32 	%p21, %r397, %r67;
	@%p21 bra 	$L__BB9_47;
	not.b32 	%r145, %r397;
	add.s32 	%r37, %r67, %r145;
	and.b32  	%r146, %r37, 1536;
	setp.eq.s32 	%p22, %r146, 1536;
	@%p22 bra 	$L__BB9_45;
	mul.wide.u32 	%rd67, %r397, 4;
	add.s64 	%rd131, %rd16, %rd67;
	shr.u32 	%r147, %r37, 9;
	add.s32 	%r148, %r147, 1;
	and.b32  	%r149, %r148, 3;
	neg.s32 	%r395, %r149;
$L__BB9_44:
	.pragma "nounroll";
	// begin inline asm
	ld.global.nc.u32 %r150, [%rd131];
	// end inline asm
	mov.b32 	%f173, %r150;
	add.f32 	%f522, %f522, %f173;
	add.s32 	%r397, %r397, 512;
	add.s64 	%rd131, %rd131, 2048;
	add.s32 	%r395, %r395, 1;
	setp.ne.s32 	%p23, %r395, 0;
	@%p23 bra 	$L__BB9_44;
$L__BB9_45:
	setp.lt.u32 	%p24, %r37, 1536;
	@%p24 bra 	$L__BB9_47;
$L__BB9_46:
	mul.wide.s32 	%rd73, %r397, 4;
	add.s64 	%rd69, %rd16, %rd73;
	// begin inline asm
	ld.global.nc.u32 %r151, [%rd69];
	// end inline asm
	mov.b32 	%f174, %r151;
	add.f32 	%f175, %f522, %f174;
	add.s64 	%rd70, %rd69, 2048;
	// begin inline asm
	ld.global.nc.u32 %r152, [%rd70];
	// end inline asm
	mov.b32 	%f176, %r152;
	add.f32 	%f177, %f175, %f176;
	add.s64 	%rd71, %rd69, 4096;
	// begin inline asm
	ld.global.nc.u32 %r153, [%rd71];
	// end inline asm
	mov.b32 	%f178, %r153;
	add.f32 	%f179, %f177, %f178;
	add.s64 	%rd72, %rd69, 6144;
	// begin inline asm
	ld.global.nc.u32 %r154, [%rd72];
	// end inline asm
	mov.b32 	%f180, %r154;
	add.f32 	%f522, %f179, %f180;
	add.s32 	%r397, %r397, 2048;
	setp.lt.s32 	%p25, %r397, %r67;
	@%p25 bra 	$L__BB9_46;
$L__BB9_47:
	setp.lt.s32 	%p26, %r67, 512;
	@%p26 bra 	$L__BB9_52;
	// begin inline asm
	mov.u32 %r193, %laneid;
	// end inline asm
	mov.b32 	%r195, %f522;
	mov.b32 	%r196, 1;
	mov.b32 	%r217, 31;
	mov.b32 	%r218, -1;
	// begin inline asm
	shfl.sync.down.b32 %r194, %r195, %r196, %r217, %r218;
	// end inline asm
	setp.gt.s32 	%p50, %r193, 30;
	mov.b32 	%f239, %r194;
	add.f32 	%f240, %f522, %f239;
	selp.f32 	%f241, %f522, %f240, %p50;
	mov.b32 	%r200, %f241;
	mov.b32 	%r201, 2;
	// begin inline asm
	shfl.sync.down.b32 %r199, %r200, %r201, %r217, %r218;
	// end inline asm
	setp.gt.s32 	%p51, %r193, 29;
	mov.b32 	%f242, %r199;
	add.f32 	%f243, %f241, %f242;
	selp.f32 	%f244, %f241, %f243, %p51;
	mov.b32 	%r205, %f244;
	mov.b32 	%r206, 4;
	// begin inline asm
	shfl.sync.down.b32 %r204, %r205, %r206, %r217, %r218;
	// end inline asm
	setp.gt.s32 	%p52, %r193, 27;
	mov.b32 	%f245, %r204;
	add.f32 	%f246, %f244, %f245;
	selp.f32 	%f247, %f244, %f246, %p52;
	mov.b32 	%r210, %f247;
	mov.b32 	%r211, 8;
	// begin inline asm
	shfl.sync.down.b32 %r209, %r210, %r211, %r217, %r218;
	// end inline asm
	setp.gt.s32 	%p53, %r193, 23;
	mov.b32 	%f248, %r209;
	add.f32 	%f249, %f247, %f248;
	selp.f32 	%f250, %f247, %f249, %p53;
	mov.b32 	%r215, %f250;
	mov.b32 	%r216, 16;
	// begin inline asm
	shfl.sync.down.b32 %r214, %r215, %r216, %r217, %r218;
	// end inline asm
	setp.gt.s32 	%p54, %r193, 15;
	mov.b32 	%f251, %r214;
	add.f32 	%f38, %f250, %f251;
	selp.f32 	%f530, %f250, %f38, %p54;
	setp.ne.s32 	%p55, %r193, 0;
	@%p55 bra 	$L__BB9_50;
	shr.u32 	%r219, %r34, 3;
	and.b32  	%r220, %r219, 124;
	mov.u32 	%r221, _ZZN3cub18CUB_300001_SM_10006detail6reduce28DeviceReduceSingleTileKernelINS2_10policy_hubIfjN4cuda3std3__44plusIfEEE10Policy1000EPfSC_iS9_ffNS7_10__identityEEEvT0_T1_T2_T3_T4_T6_E12temp_storage;
	add.s32 	%r222, %r221, %r220;
	st.shared.f32 	[%r222+16], %f38;
$L__BB9_50:
	bar.sync 	0;
	setp.ne.s32 	%p56, %r34, 0;
	@%p56 bra 	$L__BB9_72;
	ld.shared.f32 	%f252, [_ZZN3cub18CUB_300001_SM_10006detail6reduce28DeviceReduceSingleTileKernelINS2_10policy_hubIfjN4cuda3std3__44plusIfEEE10Policy1000EPfSC_iS9_ffNS7_10__identityEEEvT0_T1_T2_T3_T4_T6_E12temp_storage+20];
	add.f32 	%f253, %f530, %f252;
	ld.shared.f32 	%f254, [_ZZN3cub18CUB_300001_SM_10006detail6reduce28DeviceReduceSingleTileKernelINS2_10policy_hubIfjN4cuda3std3__44plusIfEEE10Policy1000EPfSC_iS9_ffNS7_10__identityEEEvT0_T1_T2_T3_T4_T6_E12temp_storage+24];
	add.f32 	%f255, %f253, %f254;
	ld.shared.f32 	%f256, [_ZZN3cub18CUB_300001_SM_10006detail6reduce28DeviceReduceSingleTileKernelINS2_10policy_hubIfjN4cuda3std3__44plusIfEEE10Policy1000EPfSC_iS9_ffNS7_10__identityEEEvT0_T1_T2_T3_T4_T6_E12temp_storage+28];
	add.f32 	%f257, %f255, %f256;
	ld.shared.f32 	%f258, [_ZZN3cub18CUB_300001_SM_10006detail6reduce28DeviceReduceSingleTileKernelINS2_10policy_hubIfjN4cuda3std3__44plusIfEEE10Policy1000EPfSC_iS9_ffNS7_10__identityEEEvT0_T1_T2_T3_T4_T6_E12temp_storage+32];
	add.f32 	%f259, %f257, %f258;
	ld.shared.f32 	%f260, [_ZZN3cub18CUB_300001_SM_10006detail6reduce28DeviceReduceSingleTileKernelINS2_10policy_hubIfjN4cuda3std3__44plusIfEEE10Policy1000EPfSC_iS9_ffNS7_10__identityEEEvT0_T1_T2_T3_T4_T6_E12temp_storage+36];
	add.f32 	%f261, %f259, %f260;
	ld.shared.f32 	%f262, [_ZZN3cub18CUB_300001_SM_10006detail6reduce28DeviceReduceSingleTileKernelINS2_10policy_hubIfjN4cuda3std3__44plusIfEEE10Policy1000EPfSC_iS9_ffNS7_10__identityEEEvT0_T1_T2_T3_T4_T6_E12temp_storage+40];
	add.f32 	%f263, %f261, %f262;
	ld.shared.f32 	%f264, [_ZZN3cub18CUB_300001_SM_10006detail6reduce28DeviceReduceSingleTileKernelINS2_10policy_hubIfjN4cuda3std3__44plusIfEEE10Policy1000EPfSC_iS9_ffNS7_10__identityEEEvT0_T1_T2_T3_T4_T6_E12temp_storage+44];
	add.f32 	%f265, %f263, %f264;
	ld.shared.f32 	%f266, [_ZZN3cub18CUB_300001_SM_10006detail6reduce28DeviceReduceSingleTileKernelINS2_10policy_hubIfjN4cuda3std3__44plusIfEEE10Policy1000EPfSC_iS9_ffNS7_10__identityEEEvT0_T1_T2_T3_T4_T6_E12temp_storage+48];
	add.f32 	%f267, %f265, %f266;
	ld.shared.f32 	%f268, [_ZZN3cub18CUB_300001_SM_10006detail6reduce28DeviceReduceSingleTileKernelINS2_10policy_hubIfjN4cuda3std3__44plusIfEEE10Policy1000EPfSC_iS9_ffNS7_10__identityEEEvT0_T1_T2_T3_T4_T6_E12temp_storage+52];
	add.f32 	%f269, %f267, %f268;
	ld.shared.f32 	%f270, [_ZZN3cub18CUB_300001_SM_10006detail6reduce28DeviceReduceSingleTileKernelINS2_10policy_hubIfjN4cuda3std3__44plusIfEEE10Policy1000EPfSC_iS9_ffNS7_10__identityEEEvT0_T1_T2_T3_T4_T6_E12temp_storage+56];
	add.f32 	%f271, %f269, %f270;
	ld.shared.f32 	%f272, [_ZZN3cub18CUB_300001_SM_10006detail6reduce28DeviceReduceSingleTileKernelINS2_10policy_hubIfjN4cuda3std3__44plusIfEEE10Policy1000EPfSC_iS9_ffNS7_10__identityEEEvT0_T1_T2_T3_T4_T6_E12temp_storage+60];
	add.f32 	%f273, %f271, %f272;
	ld.shared.f32 	%f274, [_ZZN3cub18CUB_300001_SM_10006detail6reduce28DeviceReduceSingleTileKernelINS2_10policy_hubIfjN4cuda3std3__44plusIfEEE10Policy1000EPfSC_iS9_ffNS7_10__identityEEEvT0_T1_T2_T3_T4_T6_E12temp_storage+64];
	add.f32 	%f275, %f273, %f274;
	ld.shared.f32 	%f276, [_ZZN3cub18CUB_300001_SM_10006detail6reduce28DeviceReduceSingleTileKernelINS2_10policy_hubIfjN4cuda3std3__44plusIfEEE10Policy1000EPfSC_iS9_ffNS7_10__identityEEEvT0_T1_T2_T3_T4_T6_E12temp_storage+68];
	add.f32 	%f277, %f275, %f276;
	ld.shared.f32 	%f278, [_ZZN3cub18CUB_300001_SM_10006detail6reduce28DeviceReduceSingleTileKernelINS2_10policy_hubIfjN4cuda3std3__44plusIfEEE10Policy1000EPfSC_iS9_ffNS7_10__identityEEEvT0_T1_T2_T3_T4_T6_E12temp_storage+72];
	add.f32 	%f279, %f277, %f278;
	ld.shared.f32 	%f280, [_ZZN3cub18CUB_300001_SM_10006detail6reduce28DeviceReduceSingleTileKernelINS2_10policy_hubIfjN4cuda3std3__44plusIfEEE10Policy1000EPfSC_iS9_ffNS7_10__identityEEEvT0_T1_T2_T3_T4_T6_E12temp_storage+76];
	add.f32 	%f530, %f279, %f280;
	bra.uni 	$L__BB9_72;
$L__BB9_52:
	// begin inline asm
	mov.u32 %r155, %laneid;
	// end inline asm
	and.b32  	%r181, %r34, 992;
	add.s32 	%r182, %r181, 32;
	setp.gt.s32 	%p27, %r182, %r67;
	not.b32 	%r183, %r181;
	add.s32 	%r184, %r67, %r183;
	selp.b32 	%r179, %r184, 31, %p27;
	mov.b32 	%r157, %f522;
	mov.b32 	%r158, 1;
	mov.b32 	%r180, -1;
	// begin inline asm
	shfl.sync.down.b32 %r156, %r157, %r158, %r179, %r180;
	// end inline asm
	setp.lt.s32 	%p28, %r155, %r179;
	mov.b32 	%f181, %r156;
	add.f32 	%f182, %f522, %f181;
	selp.f32 	%f183, %f182, %f522, %p28;
	mov.b32 	%r162, %f183;
	mov.b32 	%r163, 2;
	// begin inline asm
	shfl.sync.down.b32 %r161, %r162, %r163, %r179, %r180;
	// end inline asm
	add.s32 	%r185, %r155, 2;
	setp.gt.s32 	%p29, %r185, %r179;
	mov.b32 	%f184, %r161;
	add.f32 	%f185, %f183, %f184;
	selp.f32 	%f186, %f183, %f185, %p29;
	mov.b32 	%r167, %f186;
	mov.b32 	%r168, 4;
	// begin inline asm
	shfl.sync.down.b32 %r166, %r167, %r168, %r179, %r180;
	// end inline asm
	add.s32 	%r186, %r155, 4;
	setp.gt.s32 	%p30, %r186, %r179;
	mov.b32 	%f187, %r166;
	add.f32 	%f188, %f186, %f187;
	selp.f32 	%f189, %f186, %f188, %p30;
	mov.b32 	%r172, %f189;
	mov.b32 	%r173, 8;
	// begin inline asm
	shfl.sync.down.b32 %r171, %r172, %r173, %r179, %r180;
	// end inline asm
	add.s32 	%r187, %r155, 8;
	setp.gt.s32 	%p31, %r187, %r179;
	mov.b32 	%f190, %r171;
	add.f32 	%f191, %f189, %f190;
	selp.f32 	%f192, %f189, %f191, %p31;
	mov.b32 	%r177, %f192;
	mov.b32 	%r178, 16;
	// begin inline asm
	shfl.sync.down.b32 %r176, %r177, %r178, %r179, %r180;
	// end inline asm
	add.s32 	%r188, %r155, 16;
	setp.gt.s32 	%p32, %r188, %r179;
	mov.b32 	%f193, %r176;
	add.f32 	%f194, %f192, %f193;
	selp.f32 	%f530, %f192, %f194, %p32;
	setp.ne.s32 	%p33, %r155, 0;
	@%p33 bra 	$L__BB9_54;
	shr.u32 	%r189, %r34, 3;
	and.b32  	%r190, %r189, 124;
	mov.u32 	%r191, _ZZN3cub18CUB_300001_SM_10006detail6reduce28DeviceReduceSingleTileKernelINS2_10policy_hubIfjN4cuda3std3__44plusIfEEE10Policy1000EPfSC_iS9_ffNS7_10__identityEEEvT0_T1_T2_T3_T4_T6_E12temp_storage;
	add.s32 	%r192, %r191, %r190;
	st.shared.f32 	[%r192+16], %f530;
$L__BB9_54:
	bar.sync 	0;
	setp.ne.s32 	%p34, %r34, 0;
	@%p34 bra 	$L__BB9_72;
	setp.gt.s32 	%p35, %r67, 32;
	ld.shared.f32 	%f195, [_ZZN3cub18CUB_300001_SM_10006detail6reduce28DeviceReduceSingleTileKernelINS2_10policy_hubIfjN4cuda3std3__44plusIfEEE10Policy1000EPfSC_iS9_ffNS7_10__identityEEEvT0_T1_T2_T3_T4_T6_E12temp_storage+20];
	add.f32 	%f196, %f530, %f195;
	selp.f32 	%f197, %f196, %f530, %p35;
	setp.gt.s32 	%p36, %r67, 64;
	ld.shared.f32 	%f198, [_ZZN3cub18CUB_300001_SM_10006detail6reduce28DeviceReduceSingleTileKernelINS2_10policy_hubIfjN4cuda3std3__44plusIfEEE10Policy1000EPfSC_iS9_ffNS7_10__identityEEEvT0_T1_T2_T3_T4_T6_E12temp_storage+24];
	add.f32 	%f199, %f198, %f197;
	selp.f32 	%f200, %f199, %f197, %p36;
	setp.gt.s32 	%p37, %r67, 96;
	ld.shared.f32 	%f201, [_ZZN3cub18CUB_300001_SM_10006detail6reduce28DeviceReduceSingleTileKernelINS2_10policy_hubIfjN4cuda3std3__44plusIfEEE10Policy1000EPfSC_iS9_ffNS7_10__identityEEEvT0_T1_T2_T3_T4_T6_E12temp_storage+28];
	add.f32 	%f202, %f201, %f200;
	selp.f32 	%f203, %f202, %f200, %p37;
	setp.gt.s32 	%p38, %r67, 128;
	ld.shared.f32 	%f204, [_ZZN3cub18CUB_300001_SM_10006detail6reduce28DeviceReduceSingleTileKernelINS2_10policy_hubIfjN4cuda3std3__44plusIfEEE10Policy1000EPfSC_iS9_ffNS7_10__identityEEEvT0_T1_T2_T3_T4_T6_E12temp_storage+32];
	add.f32 	%f205, %f204, %f203;
	selp.f32 	%f206, %f205, %f203, %p38;
	setp.gt.s32 	%p39, %r67, 160;
	ld.shared.f32 	%f207, [_ZZN3cub18CUB_300001_SM_10006detail6reduce28DeviceReduceSingleTileKernelINS2_10policy_hubIfjN4cuda3std3__44plusIfEEE10Policy1000EPfSC_iS9_ffNS7_10__identityEEEvT0_T1_T2_T3_T4_T6_E12temp_storage+36];
	add.f32 	%f208, %f207, %f206;
	selp.f32 	%f209, %f208, %f206, %p39;
	setp.gt.s32 	%p40, %r67, 192;
	ld.shared.f32 	%f210, [_ZZN3cub18CUB_300001_SM_10006detail6reduce28DeviceReduceSingleTileKernelINS2_10policy_hubIfjN4cuda3std3__44plusIfEEE10Policy1000EPfSC_iS9_ffNS7_10__identityEEEvT0_T1_T2_T3_T4_T6_E12temp_storage+40];
	add.f32 	%f211, %f210, %f209;
	selp.f32 	%f212, %f211, %f209, %p40;
	setp.gt.s32 	%p41, %r67, 224;
	ld.shared.f32 	%f213, [_ZZN3cub18CUB_300001_SM_10006detail6reduce28DeviceReduceSingleTileKernelINS2_10policy_hubIfjN4cuda3std3__44plusIfEEE10Policy1000EPfSC_iS9_ffNS7_10__identityEEEvT0_T1_T2_T3_T4_T6_E12temp_storage+44];
	add.f32 	%f214, %f213, %f212;
	selp.f32 	%f215, %f214, %f212, %p41;
	setp.gt.s32 	%p42, %r67, 256;
	ld.shared.f32 	%f216, [_ZZN3cub18CUB_300001_SM_10006detail6reduce28DeviceReduceSingleTileKernelINS2_10policy_hubIfjN4cuda3std3__44plusIfEEE10Policy1000EPfSC_iS9_ffNS7_10__identityEEEvT0_T1_T2_T3_T4_T6_E12temp_storage+48];
	add.f32 	%f217, %f216, %f215;
	selp.f32 	%f218, %f217, %f215, %p42;
	setp.gt.s32 	%p43, %r67, 288;
	ld.shared.f32 	%f219, [_ZZN3cub18CUB_300001_SM_10006detail6reduce28DeviceReduceSingleTileKernelINS2_10policy_hubIfjN4cuda3std3__44plusIfEEE10Policy1000EPfSC_iS9_ffNS7_10__identityEEEvT0_T1_T2_T3_T4_T6_E12temp_storage+52];
	add.f32 	%f220, %f219, %f218;
	selp.f32 	%f221, %f220, %f218, %p43;
	setp.gt.s32 	%p44, %r67, 320;
	ld.shared.f32 	%f222, [_ZZN3cub18CUB_300001_SM_10006detail6reduce28DeviceReduceSingleTileKernelINS2_10policy_hubIfjN4cuda3std3__44plusIfEEE10Policy1000EPfSC_iS9_ffNS7_10__identityEEEvT0_T1_T2_T3_T4_T6_E12temp_storage+56];
	add.f32 	%f223, %f222, %f221;
	selp.f32 	%f224, %f223, %f221, %p44;
	setp.gt.s32 	%p45, %r67, 352;
	ld.shared.f32 	%f225, [_ZZN3cub18CUB_300001_SM_10006detail6reduce28DeviceReduceSingleTileKernelINS2_10policy_hubIfjN4cuda3std3__44plusIfEEE10Policy1000EPfSC_iS9_ffNS7_10__identityEEEvT0_T1_T2_T3_T4_T6_E12temp_storage+60];
	add.f32 	%f226, %f225, %f224;
	selp.f32 	%f227, %f226, %f224, %p45;
	setp.gt.s32 	%p46, %r67, 384;
	ld.shared.f32 	%f228, [_ZZN3cub18CUB_300001_SM_10006detail6reduce28DeviceReduceSingleTileKernelINS2_10policy_hubIfjN4cuda3std3__44plusIfEEE10Policy1000EPfSC_iS9_ffNS7_10__identityEEEvT0_T1_T2_T3_T4_T6_E12temp_storage+64];
	add.f32 	%f229, %f228, %f227;
	selp.f32 	%f230, %f229, %f227, %p46;
	setp.gt.s32 	%p47, %r67, 416;
	ld.shared.f32 	%f231, [_ZZN3cub18CUB_300001_SM_10006detail6reduce28DeviceReduceSingleTileKernelINS2_10policy_hubIfjN4cuda3std3__44plusIfEEE10Policy1000EPfSC_iS9_ffNS7_10__identityEEEvT0_T1_T2_T3_T4_T6_E12temp_storage+68];
	add.f32 	%f232, %f231, %f230;
	selp.f32 	%f233, %f232, %f230, %p47;
	setp.gt.s32 	%p48, %r67, 448;
	ld.shared.f32 	%f234, [_ZZN3cub18CUB_300001_SM_10006detail6reduce28DeviceReduceSingleTileKernelINS2_10policy_hubIfjN4cuda3std3__44plusIfEEE10Policy1000EPfSC_iS9_ffNS7_10__identityEEEvT0_T1_T2_T3_T4_T6_E12temp_storage+72];
	add.f32 	%f235, %f234, %f233;
	selp.f32 	%f236, %f235, %f233, %p48;
	setp.gt.s32 	%p49, %r67, 480;
	ld.shared.f32 	%f237, [_ZZN3cub18CUB_300001_SM_10006detail6reduce28DeviceReduceSingleTileKernelINS2_10policy_hubIfjN4cuda3std3__44plusIfEEE10Policy1000EPfSC_iS9_ffNS7_10__identityEEEvT0_T1_T2_T3_T4_T6_E12temp_storage+76];
	add.f32 	%f238, %f237, %f236;
	selp.f32 	%f530, %f238, %f236, %p49;
	bra.uni 	$L__BB9_72;
$L__BB9_56:
	mov.u32 	%r46, %tid.x;
	mul.wide.u32 	%rd35, %r46, 4;
	add.s64 	%rd19, %rd16, %rd35;
	// begin inline asm
	ld.global.nc.u32 %r68, [%rd19];
	// end inline asm
	mov.b32 	%f59, %r68;
	add.s64 	%rd20, %rd19, 2048;
	// begin inline asm
	ld.global.nc.u32 %r69, [%rd20];
	// end inline asm
	mov.b32 	%f60, %r69;
	add.s64 	%rd21, %rd19, 4096;
	// begin inline asm
	ld.global.nc.u32 %r70, [%rd21];
	// end inline asm
	mov.b32 	%f61, %r70;
	add.s64 	%rd22, %rd19, 6144;
	// begin inline asm
	ld.global.nc.u32 %r71, [%rd22];
	// end inline asm
	mov.b32 	%f62, %r71;
	add.s64 	%rd23, %rd19, 8192;
	// begin inline asm
	ld.global.nc.u32 %r72, [%rd23];
	// end inline asm
	mov.b32 	%f63, %r72;
	add.s64 	%rd24, %rd19, 10240;
	// begin inline asm
	ld.global.nc.u32 %r73, [%rd24];
	// end inline asm
	mov.b32 	%f64, %r73;
	add.s64 	%rd25, %rd19, 12288;
	// begin inline asm
	ld.global.nc.u32 %r74, [%rd25];
	// end inline asm
	mov.b32 	%f65, %r74;
	add.s64 	%rd26, %rd19, 14336;
	// begin inline asm
	ld.global.nc.u32 %r75, [%rd26];
	// end inline asm
	mov.b32 	%f66, %r75;
	add.s64 	%rd27, %rd19, 16384;
	// begin inline asm
	ld.global.nc.u32 %r76, [%rd27];
	// end inline asm
	mov.b32 	%f67, %r76;
	add.s64 	%rd28, %rd19, 18432;
	// begin inline asm
	ld.global.nc.u32 %r77, [%rd28];
	// end inline asm
	mov.b32 	%f68, %r77;
	add.s64 	%rd29, %rd19, 20480;
	// begin inline asm
	ld.global.nc.u32 %r78, [%rd29];
	// end inline asm
	mov.b32 	%f69, %r78;
	add.s64 	%rd30, %rd19, 22528;
	// begin inline asm
	ld.global.nc.u32 %r79, [%rd30];
	// end inline asm
	mov.b32 	%f70, %r79;
	add.s64 	%rd31, %rd19, 24576;
	// begin inline asm
	ld.global.nc.u32 %r80, [%rd31];
	// end inline asm
	mov.b32 	%f71, %r80;
	add.s64 	%rd32, %rd19, 26624;
	// begin inline asm
	ld.global.nc.u32 %r81, [%rd32];
	// end inline asm
	mov.b32 	%f72, %r81;
	add.s64 	%rd33, %rd19, 28672;
	// begin inline asm
	ld.global.nc.u32 %r82, [%rd33];
	// end inline asm
	mov.b32 	%f73, %r82;
	add.s64 	%rd34, %rd19, 30720;
	// begin inline asm
	ld.global.nc.u32 %r83, [%rd34];
	// end inline asm
	mov.b32 	%f74, %r83;
	add.f32 	%f75, %f59, %f60;
	add.f32 	%f76, %f61, %f62;
	add.f32 	%f77, %f63, %f64;
	add.f32 	%f78, %f65, %f66;
	add.f32 	%f79, %f67, %f68;
	add.f32 	%f80, %f69, %f70;
	add.f32 	%f81, %f71, %f72;
	add.f32 	%f82, %f73, %f74;
	add.f32 	%f83, %f75, %f76;
	add.f32 	%f84, %f77, %f78;
	add.f32 	%f85, %f79, %f80;
	add.f32 	%f86, %f81, %f82;
	add.f32 	%f87, %f83, %f84;
	add.f32 	%f88, %f85, %f86;
	add.f32 	%f529, %f87, %f88;
	setp.lt.u32 	%p4, %r67, 16384;
	mov.b32 	%r400, 8192;
	@%p4 bra 	$L__BB9_60;
	add.s32 	%r47, %r67, -8192;
	mov.b32 	%r400, 8192;
$L__BB9_58:
	mul.wide.s32 	%rd52, %r400, 4;
	add.s64 	%rd36, %rd19, %rd52;
	// begin inline asm
	ld.global.nc.u32 %r86, [%rd36];
	// end inline asm
	mov.b32 	%f89, %r86;
	add.s64 	%rd37, %rd36, 2048;
	// begin inline asm
	ld.global.nc.u32 %r87, [%rd37];
	// end inline asm
	mov.b32 	%f90, %r87;
	add.s64 	%rd38, %rd36, 4096;
	// begin inline asm
	ld.global.nc.u32 %r88, [%rd38];
	// end inline asm
	mov.b32 	%f91, %r88;
	add.s64 	%rd39, %rd36, 6144;
	// begin inline asm
	ld.global.nc.u32 %r89, [%rd39];
	// end inline asm
	mov.b32 	%f92, %r89;
	add.s64 	%rd40, %rd36, 8192;
	// begin inline asm
	ld.global.nc.u32 %r90, [%rd40];
	// end inline asm
	mov.b32 	%f93, %r90;
	add.s64 	%rd41, %rd36, 10240;
	// begin inline asm
	ld.global.nc.u32 %r91, [%rd41];
	// end inline asm
	mov.b32 	%f94, %r91;
	add.s64 	%rd42, %rd36, 12288;
	// begin inline asm
	ld.global.nc.u32 %r92, [%rd42];
	// end inline asm
	mov.b32 	%f95, %r92;
	add.s64 	%rd43, %rd36, 14336;
	// begin inline asm
	ld.global.nc.u32 %r93, [%rd43];
	// end inline asm
	mov.b32 	%f96, %r93;
	add.s64 	%rd44, %rd36, 16384;
	// begin inline asm
	ld.global.nc.u32 %r94, [%rd44];
	// end inline asm
	mov.b32 	%f97, %r94;
	add.s64 	%rd45, %rd36, 18432;
	// begin inline asm
	ld.global.nc.u32 %r95, [%rd45];
	// end inline asm
	mov.b32 	%f98, %r95;
	add.s64 	%rd46, %rd36, 20480;
	// begin inline asm
	ld.global.nc.u32 %r96, [%rd46];
	// end inline asm
	mov.b32 	%f99, %r96;
	add.s64 	%rd47, %rd36, 22528;
	// begin inline asm
	ld.global.nc.u32 %r97, [%rd47];
	// end inline asm
	mov.b32 	%f100, %r97;
	add.s64 	%rd48, %rd36, 24576;
	// begin inline asm
	ld.global.nc.u32 %r98, [%rd48];
	// end inline asm
	mov.b32 	%f101, %r98;
	add.s64 	%rd49, %rd36, 26624;
	// begin inline asm
	ld.global.nc.u32 %r99, [%rd49];
	// end inline asm
	mov.b32 	%f102, %r99;
	add.s64 	%rd50, %rd36, 28672;
	// begin inline asm
	ld.global.nc.u32 %r100, [%rd50];
	// end inline asm
	mov.b32 	%f103, %r100;
	add.s64 	%rd51, %rd36, 30720;
	// begin inline asm
	ld.global.nc.u32 %r101, [%rd51];
	// end inline asm
	mov.b32 	%f104, %r101;
	add.f32 	%f105, %f529, %f89;
	add.f32 	%f106, %f90, %f91;
	add.f32 	%f107, %f92, %f93;
	add.f32 	%f108, %f94, %f95;
	add.f32 	%f109, %f96, %f97;
	add.f32 	%f110, %f98, %f99;
	add.f32 	%f111, %f100, %f101;
	add.f32 	%f112, %f102, %f103;
	add.f32 	%f113, %f105, %f106;
	add.f32 	%f114, %f107, %f108;
	add.f32 	%f115, %f109, %f110;
	add.f32 	%f116, %f111, %f112;
	add.f32 	%f117, %f113, %f114;
	add.f32 	%f118, %f115, %f116;
	add.f32 	%f119, %f117, %f118;
	add.f32 	%f529, %f119, %f104;
	sub.s32 	%r102, %r67, %r400;
	setp.lt.s32 	%p5, %r102, 8192;
	@%p5 bra 	$L__BB9_68;
	add.s32 	%r400, %r400, 8192;
	setp.le.s32 	%p6, %r400, %r47;
	@%p6 bra 	$L__BB9_58;
$L__BB9_60:
	setp.le.s32 	%p7, %r67, %r400;
	@%p7 bra 	$L__BB9_68;
	sub.s32 	%r51, %r67, %r400;
	setp.ge.s32 	%p8, %r46, %r51;
	@%p8 bra 	$L__BB9_68;
	not.b32 	%r103, %r46;
	add.s32 	%r104, %r67, %r103;
	sub.s32 	%r52, %r104, %r400;
	and.b32  	%r105, %r52, 1536;
	setp.eq.s32 	%p9, %r105, 1536;
	mov.u32 	%r404, %r46;
	@%p9 bra 	$L__BB9_65;
	add.s32 	%r402, %r46, %r400;
	shr.u32 	%r106, %r52, 9;
	add.s32 	%r107, %r106, 1;
	and.b32  	%r108, %r107, 3;
	neg.s32 	%r401, %r108;
	mov.u32 	%r404, %r46;
$L__BB9_64:
	.pragma "nounroll";
	mul.wide.u32 	%rd54, %r402, 4;
	add.s64 	%rd53, %rd16, %rd54;
	// begin inline asm
	ld.global.nc.u32 %r109, [%rd53];
	// end inline asm
	mov.b32 	%f121, %r109;
	add.f32 	%f529, %f529, %f121;
	add.s32 	%r404, %r404, 512;
	add.s32 	%r402, %r402, 512;
	add.s32 	%r401, %r401, 1;
	setp.ne.s32 	%p10, %r401, 0;
	@%p10 bra 	$L__BB9_64;
$L__BB9_65:
	setp.lt.u32 	%p11, %r52, 1536;
	@%p11 bra 	$L__BB9_68;
	cvt.u64.u32 	%rd55, %r404;
	cvt.u64.u32 	%rd56, %r400;
	add.s64 	%rd57, %rd55, %rd56;
	shl.b64 	%rd58, %rd57, 2;
	add.s64 	%rd59, %rd58, %rd16;
	add.s64 	%rd132, %rd59, 4096;
	add.s32 	%r405, %r404, %r400;
$L__BB9_67:
	mul.wide.u32 	%rd64, %r405, 4;
	add.s64 	%rd60, %rd16, %rd64;
	// begin inline asm
	ld.global.nc.u32 %r110, [%rd60];
	// end inline asm
	mov.b32 	%f122, %r110;
	add.f32 	%f123, %f529, %f122;
	add.s64 	%rd61, %rd132, -2048;
	// begin inline asm
	ld.global.nc.u32 %r111, [%rd61];
	// end inline asm
	mov.b32 	%f124, %r111;
	add.f32 	%f125, %f123, %f124;
	// begin inline asm
	ld.global.nc.u32 %r112, [%rd132];
	// end inline asm
	mov.b32 	%f126, %r112;
	add.f32 	%f127, %f125, %f126;
	add.s64 	%rd63, %rd132, 2048;
	// begin inline asm
	ld.global.nc.u32 %r113, [%rd63];
	// end inline asm
	mov.b32 	%f128, %r113;
	add.f32 	%f529, %f127, %f128;
	add.s32 	%r404, %r404, 2048;
	add.s64 	%rd132, %rd132, 8192;
	add.s32 	%r405, %r405, 2048;
	setp.lt.s32 	%p12, %r404, %r51;
	@%p12 bra 	$L__BB9_67;
$L__BB9_68:
	// begin inline asm
	mov.u32 %r114, %laneid;
	// end inline asm
	mov.b32 	%r116, %f529;
	mov.b32 	%r117, 1;
	mov.b32 	%r138, 31;
	mov.b32 	%r139, -1;
	// begin inline asm
	shfl.sync.down.b32 %r115, %r116, %r117, %r138, %r139;
	// end inline asm
	setp.gt.s32 	%p13, %r114, 30;
	mov.b32 	%f129, %r115;
	add.f32 	%f130, %f529, %f129;
	selp.f32 	%f131, %f529, %f130, %p13;
	mov.b32 	%r121, %f131;
	mov.b32 	%r122, 2;
	// begin inline asm
	shfl.sync.down.b32 %r120, %r121, %r122, %r138, %r139;
	// end inline asm
	setp.gt.s32 	%p14, %r114, 29;
	mov.b32 	%f132, %r120;
	add.f32 	%f133, %f131, %f132;
	selp.f32 	%f134, %f131, %f133, %p14;
	mov.b32 	%r126, %f134;
	mov.b32 	%r127, 4;
	// begin inline asm
	shfl.sync.down.b32 %r125, %r126, %r127, %r138, %r139;
	// end inline asm
	setp.gt.s32 	%p15, %r114, 27;
	mov.b32 	%f135, %r125;
	add.f32 	%f136, %f134, %f135;
	selp.f32 	%f137, %f134, %f136, %p15;
	mov.b32 	%r131, %f137;
	mov.b32 	%r132, 8;
	// begin inline asm
	shfl.sync.down.b32 %r130, %r131, %r132, %r138, %r139;
	// end inline asm
	setp.gt.s32 	%p16, %r114, 23;
	mov.b32 	%f138, %r130;
	add.f32 	%f139, %f137, %f138;
	selp.f32 	%f140, %f137, %f139, %p16;
	mov.b32 	%r136, %f140;
	mov.b32 	%r137, 16;
	// begin inline asm
	shfl.sync.down.b32 %r135, %r136, %r137, %r138, %r139;
	// end inline asm
	setp.gt.s32 	%p17, %r114, 15;
	mov.b32 	%f141, %r135;
	add.f32 	%f54, %f140, %f141;
	selp.f32 	%f530, %f140, %f54, %p17;
	setp.ne.s32 	%p18, %r114, 0;
	@%p18 bra 	$L__BB9_70;
	shr.u32 	%r140, %r46, 3;
	and.b32  	%r141, %r140, 124;
	mov.u32 	%r142, _ZZN3cub18CUB_300001_SM_10006detail6reduce28DeviceReduceSingleTileKernelINS2_10policy_hubIfjN4cuda3std3__44plusIfEEE10Policy1000EPfSC_iS9_ffNS7_10__identityEEEvT0_T1_T2_T3_T4_T6_E12temp_storage;
	add.s32 	%r143, %r142, %r141;
	st.shared.f32 	[%r143+16], %f54;
$L__BB9_70:
	bar.sync 	0;
	setp.ne.s32 	%p19, %r46, 0;
	@%p19 bra 	$L__BB9_72;
	ld.shared.f32 	%f142, [_ZZN3cub18CUB_300001_SM_10006detail6reduce28DeviceReduceSingleTileKernelINS2_10policy_hubIfjN4cuda3std3__44plusIfEEE10Policy1000EPfSC_iS9_ffNS7_10__identityEEEvT0_T1_T2_T3_T4_T6_E12temp_storage+20];
	add.f32 	%f143, %f530, %f142;
	ld.shared.f32 	%f144, [_ZZN3cub18CUB_300001_SM_10006detail6reduce28DeviceReduceSingleTileKernelINS2_10policy_hubIfjN4cuda3std3__44plusIfEEE10Policy1000EPfSC_iS9_ffNS7_10__identityEEEvT0_T1_T2_T3_T4_T6_E12temp_storage+24];
	add.f32 	%f145, %f143, %f144;
	ld.shared.f32 	%f146, [_ZZN3cub18CUB_300001_SM_10006detail6reduce28DeviceReduceSingleTileKernelINS2_10policy_hubIfjN4cuda3std3__44plusIfEEE10Policy1000EPfSC_iS9_ffNS7_10__identityEEEvT0_T1_T2_T3_T4_T6_E12temp_storage+28];
	add.f32 	%f147, %f145, %f146;
	ld.shared.f32 	%f148, [_ZZN3cub18CUB_300001_SM_10006detail6reduce28DeviceReduceSingleTileKernelINS2_10policy_hubIfjN4cuda3std3__44plusIfEEE10Policy1000EPfSC_iS9_ffNS7_10__identityEEEvT0_T1_T2_T3_T4_T6_E12temp_storage+32];
	add.f32 	%f149, %f147, %f148;
	ld.shared.f32 	%f150, [_ZZN3cub18CUB_300001_SM_10006detail6reduce28DeviceReduceSingleTileKernelINS2_10policy_hubIfjN4cuda3std3__44plusIfEEE10Policy1000EPfSC_iS9_ffNS7_10__identityEEEvT0_T1_T2_T3_T4_T6_E12temp_storage+36];
	add.f32 	%f151, %f149, %f150;
	ld.shared.f32 	%f152, [_ZZN3cub18CUB_300001_SM_10006detail6reduce28DeviceReduceSingleTileKernelINS2_10policy_hubIfjN4cuda3std3__44plusIfEEE10Policy1000EPfSC_iS9_ffNS7_10__identityEEEvT0_T1_T2_T3_T4_T6_E12temp_storage+40];
	add.f32 	%f153, %f151, %f152;
	ld.shared.f32 	%f154, [_ZZN3cub18CUB_300001_SM_10006detail6reduce28DeviceReduceSingleTileKernelINS2_10policy_hubIfjN4cuda3std3__44plusIfEEE10Policy1000EPfSC_iS9_ffNS7_10__identityEEEvT0_T1_T2_T3_T4_T6_E12temp_storage+44];
	add.f32 	%f155, %f153, %f154;
	ld.shared.f32 	%f156, [_ZZN3cub18CUB_300001_SM_10006detail6reduce28DeviceReduceSingleTileKernelINS2_10policy_hubIfjN4cuda3std3__44plusIfEEE10Policy1000EPfSC_iS9_ffNS7_10__identityEEEvT0_T1_T2_T3_T4_T6_E12temp_storage+48];
	add.f32 	%f157, %f155, %f156;
	ld.shared.f32 	%f158, [_ZZN3cub18CUB_300001_SM_10006detail6reduce28DeviceReduceSingleTileKernelINS2_10policy_hubIfjN4cuda3std3__44plusIfEEE10Policy1000EPfSC_iS9_ffNS7_10__identityEEEvT0_T1_T2_T3_T4_T6_E12temp_storage+52];
	add.f32 	%f159, %f157, %f158;
	ld.shared.f32 	%f160, [_ZZN3cub18CUB_300001_SM_10006detail6reduce28DeviceReduceSingleTileKernelINS2_10policy_hubIfjN4cuda3std3__44plusIfEEE10Policy1000EPfSC_iS9_ffNS7_10__identityEEEvT0_T1_T2_T3_T4_T6_E12temp_storage+56];
	add.f32 	%f161, %f159, %f160;
	ld.shared.f32 	%f162, [_ZZN3cub18CUB_300001_SM_10006detail6reduce28DeviceReduceSingleTileKernelINS2_10policy_hubIfjN4cuda3std3__44plusIfEEE10Policy1000EPfSC_iS9_ffNS7_10__identityEEEvT0_T1_T2_T3_T4_T6_E12temp_storage+60];
	add.f32 	%f163, %f161, %f162;
	ld.shared.f32 	%f164, [_ZZN3cub18CUB_300001_SM_10006detail6reduce28DeviceReduceSingleTileKernelINS2_10policy_hubIfjN4cuda3std3__44plusIfEEE10Policy1000EPfSC_iS9_ffNS7_10__identityEEEvT0_T1_T2_T3_T4_T6_E12temp_storage+64];
	add.f32 	%f165, %f163, %f164;
	ld.shared.f32 	%f166, [_ZZN3cub18CUB_300001_SM_10006detail6reduce28DeviceReduceSingleTileKernelINS2_10policy_hubIfjN4cuda3std3__44plusIfEEE10Policy1000EPfSC_iS9_ffNS7_10__identityEEEvT0_T1_T2_T3_T4_T6_E12temp_storage+68];
	add.f32 	%f167, %f165, %f166;
	ld.shared.f32 	%f168, [_ZZN3cub18CUB_300001_SM_10006detail6reduce28DeviceReduceSingleTileKernelINS2_10policy_hubIfjN4cuda3std3__44plusIfEEE10Policy1000EPfSC_iS9_ffNS7_10__identityEEEvT0_T1_T2_T3_T4_T6_E12temp_storage+72];
	add.f32 	%f169, %f167, %f168;
	ld.shared.f32 	%f170, [_ZZN3cub18CUB_300001_SM_10006detail6reduce28DeviceReduceSingleTileKernelINS2_10policy_hubIfjN4cuda3std3__44plusIfEEE10Policy1000EPfSC_iS9_ffNS7_10__identityEEEvT0_T1_T2_T3_T4_T6_E12temp_storage+76];
	add.f32 	%f530, %f169, %f170;
$L__BB9_72:
	mov.u32 	%r379, %tid.x;
	setp.ne.s32 	%p111, %r379, 0;
	@%p111 bra 	$L__BB9_74;
	add.f32 	%f503, %f58, %f530;
	st.global.f32 	[%rd1], %f503;
$L__BB9_74:
	ret;

}
	// .globl	_ZN3cub18CUB_300001_SM_10006detail6reduce28DeviceReduceSingleTileKernelINS2_10policy_hubIfyN4cuda3std3__44plusIfEEE10Policy1000EPfSC_yS9_ffNS7_10__identityEEEvT0_T1_T2_T3_T4_T6_
.visible .entry _ZN3cub18CUB_300001_SM_10006detail6reduce28DeviceReduceSingleTileKernelINS2_10policy_hubIfyN4cuda3std3__44plusIfEEE10Policy1000EPfSC_yS9_ffNS7_10__identityEEEvT0_T1_T2_T3_T4_T6_(
	.param .u64 .ptr .align 1 _ZN3cub18CUB_300001_SM_10006detail6reduce28DeviceReduceSingleTileKernelINS2_10policy_hubIfyN4cuda3std3__44plusIfEEE10Policy1000EPfSC_yS9_ffNS7_10__identityEEEvT0_T1_T2_T3_T4_T6__param_0,
	.param .u64 .ptr .align 1 _ZN3cub18CUB_300001_SM_10006detail6reduce28DeviceReduceSingleTileKernelINS2_10policy_hubIfyN4cuda3std3__44plusIfEEE10Policy1000EPfSC_yS9_ffNS7_10__identityEEEvT0_T1_T2_T3_T4_T6__param_1,
	.param .u64 _ZN3cub18CUB_300001_SM_10006detail6reduce28DeviceReduceSingleTileKernelINS2_10policy_hubIfyN4cuda3std3__44plusIfEEE10Policy1000EPfSC_yS9_ffNS7_10__identityEEEvT0_T1_T2_T3_T4_T6__param_2,
	.param .align 1 .b8 _ZN3cub18CUB_300001_SM_10006detail6reduce28DeviceReduceSingleTileKernelINS2_10policy_hubIfyN4cuda3std3__44plusIfEEE10Policy1000EPfSC_yS9_ffNS7_10__identityEEEvT0_T1_T2_T3_T4_T6__param_3[1],
	.param .f32 _ZN3cub18CUB_300001_SM_10006detail6reduce28DeviceReduceSingleTileKernelINS2_10policy_hubIfyN4cuda3std3__44plusIfEEE10Policy1000EPfSC_yS9_ffNS7_10__identityEEEvT0_T1_T2_T3_T4_T6__param_4,
	.param .align 1 .b8 _ZN3cub18CUB_300001_SM_10006detail6reduce28DeviceReduceSingleTileKernelINS2_10policy_hubIfyN4cuda3std3__44plusIfEEE10Policy1000EPfSC_yS9_ffNS7_10__identityEEEvT0_T1_T2_T3_T4_T6__param_5[1]
)
.maxntid 256
.minnctapersm 1
{
	.reg .pred 	%p<97>;
	.reg .b32 	%r<382>;
	.reg .b32 	%f<419>;
	.reg .b64 	%rd<150>;
	// demoted variable
	.shared .align 4 .b8 _ZZN3cub18CUB_300001_SM_10006detail6reduce28DeviceReduceSingleTileKernelINS2_10policy_hubIfyN4cuda3std3__44plusIfEEE10Policy1000EPfSC_yS9_ffNS7_10__identityEEEvT0_T1_T2_T3_T4_T6_E12temp_storage[44];
	ld.param.u64 	%rd31, [_ZN3cub18CUB_300001_SM_10006detail6reduce28DeviceReduceSingleTileKernelINS2_10policy_hubIfyN4cuda3std3__44plusIfEEE10Policy1000EPfSC_yS9_ffNS7_10__identityEEEvT0_T1_T2_T3_T4_T6__param_0];
	ld.param.u64 	%rd33, [_ZN3cub18CUB_300001_SM_10006detail6reduce28DeviceReduceSingleTileKernelINS2_10policy_hubIfyN4cuda3std3__44plusIfEEE10Policy1000EPfSC_yS9_ffNS7_10__identityEEEvT0_T1_T2_T3_T4_T6__param_1];
	ld.param.u64 	%rd32, [_ZN3cub18CUB_300001_SM_10006detail6reduce28DeviceReduceSingleTileKernelINS2_10policy_hubIfyN4cuda3std3__44plusIfEEE10Policy1000EPfSC_yS9_ffNS7_10__identityEEEvT0_T1_T2_T3_T4_T6__param_2];
	ld.param.f32 	%f58, [_ZN3cub18CUB_300001_SM_10006detail6reduce28DeviceReduceSingleTileKernelINS2_10policy_hubIfyN4cuda3std3__44plusIfEEE10Policy1000EPfSC_yS9_ffNS7_10__identityEEEvT0_T1_T2_T3_T4_T6__param_4];
	cvta.to.global.u64 	%rd1, %rd33;
	setp.ne.s64 	%p1, %rd32, 0;
	@%p1 bra 	$L__BB10_3;
	mov.u32 	%r363, %tid.x;
	setp.ne.s32 	%p96, %r363, 0;
	@%p96 bra 	$L__BB10_74;
	st.global.f32 	[%rd1], %f58;
	bra.uni 	$L__BB10_74;
$L__BB10_3:
	and.b64  	%rd34, %rd31, 15;
	setp.ne.s64 	%p2, %rd34, 0;
	@%p2 bra 	$L__BB10_38;
	setp.gt.u64 	%p49, %rd32, 4095;
	@%p49 bra 	$L__BB10_22;
	cvt.u32.u64 	%r1, %rd32;
	mov.u32 	%r2, %tid.x;
	setp.ge.u32 	%p66, %r2, %r1;
	mov.f32 	%f397, 0f00000000;
	mov.u32 	%r367, %r2;
	@%p66 bra 	$L__BB10_7;
	mul.wide.u32 	%rd132, %r2, 4;
	add.s64 	%rd131, %rd31, %rd132;
	// begin inline asm
	ld.global.nc.u32 %r283, [%rd131];
	// end inline asm
	mov.b32 	%f397, %r283;
	add.s32 	%r367, %r2, 256;
$L__BB10_7:
	setp.ge.u32 	%p67, %r367, %r1;
	@%p67 bra 	$L__BB10_13;
	not.b32 	%r284, %r367;
	add.s32 	%r5, %r284, %r1;
	and.b32  	%r285, %r5, 768;
	setp.eq.s32 	%p68, %r285, 768;
	@%p68 bra 	$L__BB10_11;
	mul.wide.u32 	%rd133, %r367, 4;
	add.s64 	%rd140, %rd31, %rd133;
	shr.u32 	%r286, %r5, 8;
	add.s32 	%r287, %r286, 1;
	and.b32  	%r288, %r287, 3;
	neg.s32 	%r365, %r288;
$L__BB10_10:
	.pragma "nounroll";
	// begin inline asm
	ld.global.nc.u32 %r289, [%rd140];
	// end inline asm
	mov.b32 	%f323, %r289;
	add.f32 	%f397, %f397, %f323;
	add.s32 	%r367, %r367, 256;
	add.s64 	%rd140, %rd140, 1024;
	add.s32 	%r365, %r365, 1;
	setp.ne.s32 	%p69, %r365, 0;
	@%p69 bra 	$L__BB10_10;
$L__BB10_11:
	setp.lt.u32 	%p70, %r5, 768;
	@%p70 bra 	$L__BB10_13;
$L__BB10_12:
	mul.wide.s32 	%rd139, %r367, 4;
	add.s64 	%rd135, %rd31, %rd139;
	// begin inline asm
	ld.global.nc.u32 %r290, [%rd135];
	// end inline asm
	mov.b32 	%f324, %r290;
	add.f32 	%f325, %f397, %f324;
	add.s64 	%rd136, %rd135, 1024;
	// begin inline asm
	ld.global.nc.u32 %r291, [%rd136];
	// end inline asm
	mov.b32 	%f326, %r291;
	add.f32 	%f327, %f325, %f326;
	add.s64 	%rd137, %rd135, 2048;
	// begin inline asm
	ld.global.nc.u32 %r292, [%rd137];
	// end inline asm
	mov.b32 	%f328, %r292;
	add.f32 	%f329, %f327, %f328;
	add.s64 	%rd138, %rd135, 3072;
	// begin inline asm
	ld.global.nc.u32 %r293, [%rd138];
	// end inline asm
	mov.b32 	%f330, %r293;
	add.f32 	%f397, %f329, %f330;
	add.s32 	%r367, %r367, 1024;
	setp.lt.s32 	%p71, %r367, %r1;
	@%p71 bra 	$L__BB10_12;
$L__BB10_13:
	setp.lt.u64 	%p72, %rd32, 256;
	@%p72 bra 	$L__BB10_18;
	// begin inline asm
	mov.u32 %r332, %laneid;
	// end inline asm
	mov.b32 	%r334, %f397;
	mov.b32 	%r335, 1;
	mov.b32 	%r356, 31;
	mov.b32 	%r357, -1;
	// begin inline asm
	shfl.sync.down.b32 %r333, %r334, %r335, %r356, %r357;
	// end inline asm
	setp.gt.s32 	%p88, %r332, 30;
	mov.b32 	%f365, %r333;
	add.f32 	%f366, %f397, %f365;
	selp.f32 	%f367, %f397, %f366, %p88;
	mov.b32 	%r339, %f367;
	mov.b32 	%r340, 2;
	// begin inline asm
	shfl.sync.down.b32 %r338, %r339, %r340, %r356, %r357;
	// end inline asm
	setp.gt.s32 	%p89, %r332, 29;
	mov.b32 	%f368, %r338;
	add.f32 	%f369, %f367, %f368;
	selp.f32 	%f370, %f367, %f369, %p89;
	mov.b32 	%r344, %f370;
	mov.b32 	%r345, 4;
	// begin inline asm
	shfl.sync.down.b32 %r343, %r344, %r345, %r356, %r357;
	// end inline asm
	setp.gt.s32 	%p90, %r332, 27;
	mov.b32 	%f371, %r343;
	add.f32 	%f372, %f370, %f371;
	selp.f32 	%f373, %f370, %f372, %p90;
	mov.b32 	%r349, %f373;
	mov.b32 	%r350, 8;
	// begin inline asm
	shfl.sync.down.b32 %r348, %r349, %r350, %r356, %r357;
	// end inline asm
	setp.gt.s32 	%p91, %r332, 23;
	mov.b32 	%f374, %r348;
	add.f32 	%f375, %f373, %f374;
	selp.f32 	%f376, %f373, %f375, %p91;
	mov.b32 	%r354, %f376;
	mov.b32 	%r355, 16;
	// begin inline asm
	shfl.sync.down.b32 %r353, %r354, %r355, %r356, %r357;
	// end inline asm
	setp.gt.s32 	%p92, %r332, 15;
	mov.b32 	%f377, %r353;
	add.f32 	%f10, %f376, %f377;
	selp.f32 	%f418, %f376, %f10, %p92;
	setp.ne.s32 	%p93, %r332, 0;
	@%p93 bra 	$L__BB10_16;
	shr.u32 	%r358, %r2, 3;
	and.b32  	%r359, %r358, 124;
	mov.u32 	%r360, _ZZN3cub18CUB_300001_SM_10006detail6reduce28DeviceReduceSingleTileKernelINS2_10policy_hubIfyN4cuda3std3__44plusIfEEE10Policy1000EPfSC_yS9_ffNS7_10__identityEEEvT0_T1_T2_T3_T4_T6_E12temp_storage;
	add.s32 	%r361, %r360, %r359;
	st.shared.f32 	[%r361+8], %f10;
$L__BB10_16:
	bar.sync 	0;
	setp.ne.s32 	%p94, %r2, 0;
	@%p94 bra 	$L__BB10_72;
	ld.shared.f32 	%f378, [_ZZN3cub18CUB_300001_SM_10006detail6reduce28DeviceReduceSingleTileKernelINS2_10policy_hubIfyN4cuda3std3__44plusIfEEE10Policy1000EPfSC_yS9_ffNS7_10__identityEEEvT0_T1_T2_T3_T4_T6_E12temp_storage+12];
	add.f32 	%f379, %f418, %f378;
	ld.shared.f32 	%f380, [_ZZN3cub18CUB_300001_SM_10006detail6reduce28DeviceReduceSingleTileKernelINS2_10policy_hubIfyN4cuda3std3__44plusIfEEE10Policy1000EPfSC_yS9_ffNS7_10__identityEEEvT0_T1_T2_T3_T4_T6_E12temp_storage+16];
	add.f32 	%f381, %f379, %f380;
	ld.shared.f32 	%f382, [_ZZN3cub18CUB_300001_SM_10006detail6reduce28DeviceReduceSingleTileKernelINS2_10policy_hubIfyN4cuda3std3__44plusIfEEE10Policy1000EPfSC_yS9_ffNS7_10__identityEEEvT0_T1_T2_T3_T4_T6_E12temp_storage+20];
	add.f32 	%f383, %f381, %f382;
	ld.shared.f32 	%f384, [_ZZN3cub18CUB_300001_SM_10006detail6reduce28DeviceReduceSingleTileKernelINS2_10policy_hubIfyN4cuda3std3__44plusIfEEE10Policy1000EPfSC_yS9_ffNS7_10__identityEEEvT0_T1_T2_T3_T4_T6_E12temp_storage+24];
	add.f32 	%f385, %f383, %f384;
	ld.shared.f32 	%f386, [_ZZN3cub18CUB_300001_SM_10006detail6reduce28DeviceReduceSingleTileKernelINS2_10policy_hubIfyN4cuda3std3__44plusIfEEE10Policy1000EPfSC_yS9_ffNS7_10__identityEEEvT0_T1_T2_T3_T4_T6_E12temp_storage+28];
	add.f32 	%f387, %f385, %f386;
	ld.shared.f32 	%f388, [_ZZN3cub18CUB_300001_SM_10006detail6reduce28DeviceReduceSingleTileKernelINS2_10policy_hubIfyN4cuda3std3__44plusIfEEE10Policy1000EPfSC_yS9_ffNS7_10__identityEEEvT0_T1_T2_T3_T4_T6_E12temp_storage+32];
	add.f32 	%f389, %f387, %f388;
	ld.shared.f32 	%f390, [_ZZN3cub18CUB_300001_SM_10006detail6reduce28DeviceReduceSingleTileKernelINS2_10policy_hubIfyN4cuda3std3__44plusIfEEE10Policy1000EPfSC_yS9_ffNS7_10__identityEEEvT0_T1_T2_T3_T4_T6_E12temp_storage+36];
	add.f32 	%f418, %f389, %f390;
	bra.uni 	$L__BB10_72;
$L__BB10_18:
	// begin inline asm
	mov.u32 %r294, %laneid;
	// end inline asm
	and.b32  	%r320, %r2, 992;
	add.s32 	%r321, %r320, 32;
	setp.gt.u32 	%p73, %r321, %r1;
	not.b32 	%r322, %r320;
	add.s32 	%r323, %r1, %r322;
	selp.b32 	%r318, %r323, 31, %p73;
	mov.b32 	%r296, %f397;
	mov.b32 	%r297, 1;
	mov.b32 	%r319, -1;
	// begin inline asm
	shfl.sync.down.b32 %r295, %r296, %r297, %r318, %r319;
	// end inline asm
	setp.lt.s32 	%p74, %r294, %r318;
	mov.b32 	%f331, %r295;
	add.f32 	%f332, %f397, %f331;
	selp.f32 	%f333, %f332, %f397, %p74;
	mov.b32 	%r301, %f333;
	mov.b32 	%r302, 2;
	// begin inline asm
	shfl.sync.down.b32 %r300, %r301, %r302, %r318, %r319;
	// end inline asm
	add.s32 	%r324, %r294, 2;
	setp.gt.s32 	%p75, %r324, %r318;
	mov.b32 	%f334, %r300;
	add.f32 	%f335, %f333, %f334;
	selp.f32 	%f336, %f333, %f335, %p75;
	mov.b32 	%r306, %f336;
	mov.b32 	%r307, 4;
	// begin inline asm
	shfl.sync.down.b32 %r305, %r306, %r307, %r318, %r319;
	// end inline asm
	add.s32 	%r325, %r294, 4;
	setp.gt.s32 	%p76, %r325, %r318;
	mov.b32 	%f337, %r305;
	add.f32 	%f338, %f336, %f337;
	selp.f32 	%f339, %f336, %f338, %p76;
	mov.b32 	%r311, %f339;
	mov.b32 	%r312, 8;
	// begin inline asm
	shfl.sync.down.b32 %r310, %r311, %r312, %r318, %r319;
	// end inline asm
	add.s32 	%r326, %r294, 8;
	setp.gt.s32 	%p77, %r326, %r318;
	mov.b32 	%f340, %r310;
	add.f32 	%f341, %f339, %f340;
	selp.f32 	%f342, %f339, %f341, %p77;
	mov.b32 	%r316, %f342;
	mov.b32 	%r317, 16;
	// begin inline asm
	shfl.sync.down.b32 %r315, %r316, %r317, %r318, %r319;
	// end inline asm
	add.s32 	%r327, %r294, 16;
	setp.gt.s32 	%p78, %r327, %r318;
	mov.b32 	%f343, %r315;
	add.f32 	%f344, %f342, %f343;
	selp.f32 	%f418, %f342, %f344, %p78;
	setp.ne.s32 	%p79, %r294, 0;
	@%p79 bra 	$L__BB10_20;
	shr.u32 	%r328, %r2, 3;
	and.b32  	%r329, %r328, 124;
	mov.u32 	%r330, _ZZN3cub18CUB_300001_SM_10006detail6reduce28DeviceReduceSingleTileKernelINS2_10policy_hubIfyN4cuda3std3__44plusIfEEE10Policy1000EPfSC_yS9_ffNS7_10__identityEEEvT0_T1_T2_T3_T4_T6_E12temp_storage;
	add.s32 	%r331, %r330, %r329;
	st.shared.f32 	[%r331+8], %f418;
$L__BB10_20:
	bar.sync 	0;
	setp.ne.s32 	%p80, %r2, 0;
	@%p80 bra 	$L__BB10_72;
	setp.gt.u64 	%p81, %rd32, 32;
	ld.shared.f32 	%f345, [_ZZN3cub18CUB_300001_SM_10006detail6reduce28DeviceReduceSingleTileKernelINS2_10policy_hubIfyN4cuda3std3__44plusIfEEE10Policy1000EPfSC_yS9_ffNS7_10__identityEEEvT0_T1_T2_T3_T4_T6_E12temp_storage+12];
	add.f32 	%f346, %f418, %f345;
	selp.f32 	%f347, %f346, %f418, %p81;
	setp.gt.u64 	%p82, %rd32, 64;
	ld.shared.f32 	%f348, [_ZZN3cub18CUB_300001_SM_10006detail6reduce28DeviceReduceSingleTileKernelINS2_10policy_hubIfyN4cuda3std3__44plusIfEEE10Policy1000EPfSC_yS9_ffNS7_10__identityEEEvT0_T1_T2_T3_T4_T6_E12temp_storage+16];
	add.f32 	%f349, %f348, %f347;
	selp.f32 	%f350, %f349, %f347, %p82;
	setp.gt.u64 	%p83, %rd32, 96;
	ld.shared.f32 	%f351, [_ZZN3cub18CUB_300001_SM_10006detail6reduce28DeviceReduceSingleTileKernelINS2_10policy_hubIfyN4cuda3std3__44plusIfEEE10Policy1000EPfSC_yS9_ffNS7_10__identityEEEvT0_T1_T2_T3_T4_T6_E12temp_storage+20];
	add.f32 	%f352, %f351, %f350;
	selp.f32 	%f353, %f352, %f350, %p83;
	setp.gt.u64 	%p84, %rd32, 128;
	ld.shared.f32 	%f354, [_ZZN3cub18CUB_300001_SM_10006detail6reduce28DeviceReduceSingleTileKernelINS2_10policy_hubIfyN4cuda3std3__44plusIfEEE10Policy1000EPfSC_yS9_ffNS7_10__identityEEEvT0_T1_T2_T3_T4_T6_E12temp_storage+24];
	add.f32 	%f355, %f354, %f353;
	selp.f32 	%f356, %f355, %f353, %p84;
	setp.gt.u64 	%p85, %rd32, 160;
	ld.shared.f32 	%f357, [_ZZN3cub18CUB_300001_SM_10006detail6reduce28DeviceReduceSingleTileKernelINS2_10policy_hubIfyN4cuda3std3__44plusIfEEE10Policy1000EPfSC_yS9_ffNS7_10__identityEEEvT0_T1_T2_T3_T4_T6_E12temp_storage+28];
	add.f32 	%f358, %f357, %f356;
	selp.f32 	%f359, %f358, %f356, %p85;
	setp.gt.u64 	%p86, %rd32, 192;
	ld.shared.f32 	%f360, [_ZZN3cub18CUB_300001_SM_10006detail6reduce28DeviceReduceSingleTileKernelINS2_10policy_hubIfyN4cuda3std3__44plusIfEEE10Policy1000EPfSC_yS9_ffNS7_10__identityEEEvT0_T1_T2_T3_T4_T6_E12temp_storage+32];
	add.f32 	%f361, %f360, %f359;
	selp.f32 	%f362, %f361, %f359, %p86;
	setp.gt.u64 	%p87, %rd32, 224;
	ld.shared.f32 	%f363, [_ZZN3cub18CUB_300001_SM_10006detail6reduce28DeviceReduceSingleTileKernelINS2_10policy_hubIfyN4cuda3std3__44plusIfEEE10Policy1000EPfSC_yS9_ffNS7_10__identityEEEvT0_T1_T2_T3_T4_T6_E12temp_storage+36];
	add.f32 	%f364, %f363, %f362;
	selp.f32 	%f418, %f364, %f362, %p87;
	bra.uni 	$L__BB10_72;
$L__BB10_22:
	mov.u32 	%r14, %tid.x;
	shl.b32 	%r205, %r14, 2;
	mul.wide.u32 	%rd104, %r205, 4;
	add.s64 	%rd93, %rd31, %rd104;
	// begin inline asm
	ld.global.nc.v2.u64 {%rd91, %rd92}, [%rd93];
	// end inline asm
	mov.b64 	{%r206, %r207}, %rd92;
	mov.b64 	{%r208, %r209}, %rd91;
	mov.b32 	%f225, %r209;
	mov.b32 	%f226, %r208;
	mov.b32 	%f227, %r207;
	mov.b32 	%f228, %r206;
	add.s64 	%rd96, %rd93, 4096;
	// begin inline asm
	ld.global.nc.v2.u64 {%rd94, %rd95}, [%rd96];
	// end inline asm
	mov.b64 	{%r210, %r211}, %rd95;
	mov.b64 	{%r212, %r213}, %rd94;
	mov.b32 	%f229, %r213;
	mov.b32 	%f230, %r212;
	mov.b32 	%f231, %r211;
	mov.b32 	%f232, %r210;
	add.s64 	%rd99, %rd93, 8192;
	// begin inline asm
	ld.global.nc.v2.u64 {%rd97, %rd98}, [%rd99];
	// end inline asm
	mov.b64 	{%r214, %r215}, %rd98;
	mov.b64 	{%r216, %r217}, %rd97;
	mov.b32 	%f233, %r217;
	mov.b32 	%f234, %r216;
	mov.b32 	%f235, %r215;
	mov.b32 	%f236, %r214;
	add.s64 	%rd102, %rd93, 12288;
	// begin inline asm
	ld.global.nc.v2.u64 {%rd100, %rd101}, [%rd102];
	// end inline asm
	mov.b64 	{%r218, %r219}, %rd101;
	mov.b64 	{%r220, %r221}, %rd100;
	mov.b32 	%f237, %r221;
	mov.b32 	%f238, %r220;
	mov.b32 	%f239, %r219;
	mov.b32 	%f240, %r218;
	add.f32 	%f241, %f226, %f225;
	add.f32 	%f242, %f228, %f227;
	add.f32 	%f243, %f230, %f229;
	add.f32 	%f244, %f232, %f231;
	add.f32 	%f245, %f234, %f233;
	add.f32 	%f246, %f236, %f235;
	add.f32 	%f247, %f238, %f237;
	add.f32 	%f248, %f240, %f239;
	add.f32 	%f249, %f241, %f242;
	add.f32 	%f250, %f243, %f244;
	add.f32 	%f251, %f245, %f246;
	add.f32 	%f252, %f247, %f248;
	add.f32 	%f253, %f249, %f250;
	add.f32 	%f254, %f251, %f252;
	add.f32 	%f404, %f253, %f254;
	add.s64 	%rd6, %rd32, -4096;
	setp.lt.u64 	%p50, %rd6, 4096;
	mov.b64 	%rd142, 4096;
	@%p50 bra 	$L__BB10_26;
	mov.b64 	%rd142, 4096;
$L__BB10_24:
	shl.b64 	%rd118, %rd142, 2;
	add.s64 	%rd108, %rd93, %rd118;
	// begin inline asm
	ld.global.nc.v2.u64 {%rd106, %rd107}, [%rd108];
	// end inline asm
	mov.b64 	{%r222, %r223}, %rd107;
	mov.b64 	{%r224, %r225}, %rd106;
	mov.b32 	%f255, %r225;
	mov.b32 	%f256, %r224;
	mov.b32 	%f257, %r223;
	mov.b32 	%f258, %r222;
	add.s64 	%rd111, %rd108, 4096;
	// begin inline asm
	ld.global.nc.v2.u64 {%rd109, %rd110}, [%rd111];
	// end inline asm
	mov.b64 	{%r226, %r227}, %rd110;
	mov.b64 	{%r228, %r229}, %rd109;
	mov.b32 	%f259, %r229;
	mov.b32 	%f260, %r228;
	mov.b32 	%f261, %r227;
	mov.b32 	%f262, %r226;
	add.s64 	%rd114, %rd108, 8192;
	// begin inline asm
	ld.global.nc.v2.u64 {%rd112, %rd113}, [%rd114];
	// end inline asm
	mov.b64 	{%r230, %r231}, %rd113;
	mov.b64 	{%r232, %r233}, %rd112;
	mov.b32 	%f263, %r233;
	mov.b32 	%f264, %r232;
	mov.b32 	%f265, %r231;
	mov.b32 	%f266, %r230;
	add.s64 	%rd117, %rd108, 12288;
	// begin inline asm
	ld.global.nc.v2.u64 {%rd115, %rd116}, [%rd117];
	// end inline asm
	mov.b64 	{%r234, %r235}, %rd116;
	mov.b64 	{%r236, %r237}, %rd115;
	mov.b32 	%f267, %r237;
	mov.b32 	%f268, %r236;
	mov.b32 	%f269, %r235;
	mov.b32 	%f270, %r234;
	add.f32 	%f271, %f404, %f256;
	add.f32 	%f272, %f255, %f258;
	add.f32 	%f273, %f257, %f260;
	add.f32 	%f274, %f259, %f262;
	add.f32 	%f275, %f261, %f264;
	add.f32 	%f276, %f263, %f266;
	add.f32 	%f277, %f265, %f268;
	add.f32 	%f278, %f267, %f270;
	add.f32 	%f279, %f271, %f272;
	add.f32 	%f280, %f273, %f274;
	add.f32 	%f281, %f275, %f276;
	add.f32 	%f282, %f277, %f278;
	add.f32 	%f283, %f279, %f280;
	add.f32 	%f284, %f281, %f282;
	add.f32 	%f285, %f283, %f284;
	add.f32 	%f404, %f285, %f269;
	sub.s64 	%rd119, %rd32, %rd142;
	setp.lt.u64 	%p51, %rd119, 4096;
	@%p51 bra 	$L__BB10_34;
	add.s64 	%rd142, %rd142, 4096;
	setp.le.u64 	%p52, %rd142, %rd6;
	@%p52 bra 	$L__BB10_24;
$L__BB10_26:
	setp.le.u64 	%p53, %rd32, %rd142;
	@%p53 bra 	$L__BB10_34;
	cvt.u32.u64 	%r238, %rd142;
	cvt.u32.u64 	%r239, %rd32;
	sub.s32 	%r15, %r239, %r238;
	setp.ge.s32 	%p54, %r14, %r15;
	@%p54 bra 	$L__BB10_34;
	not.b32 	%r241, %r14;
	add.s32 	%r242, %r241, %r239;
	sub.s32 	%r16, %r242, %r238;
	and.b32  	%r244, %r16, 768;
	setp.eq.s32 	%p55, %r244, 768;
	mov.u32 	%r371, %r14;
	@%p55 bra 	$L__BB10_31;
	cvt.u64.u32 	%rd120, %r14;
	add.s64 	%rd121, %rd142, %rd120;
	shl.b64 	%rd122, %rd121, 2;
	add.s64 	%rd143, %rd31, %rd122;
	shr.u32 	%r245, %r16, 8;
	add.s32 	%r246, %r245, 1;
	and.b32  	%r247, %r246, 3;
	neg.s32 	%r369, %r247;
	mov.u32 	%r371, %r14;
$L__BB10_30:
	.pragma "nounroll";
	// begin inline asm
	ld.global.nc.u32 %r248, [%rd143];
	// end inline asm
	mov.b32 	%f287, %r248;
	add.f32 	%f404, %f404, %f287;
	add.s32 	%r371, %r371, 256;
	add.s64 	%rd143, %rd143, 1024;
	add.s32 	%r369, %r369, 1;
	setp.ne.s32 	%p56, %r369, 0;
	@%p56 bra 	$L__BB10_30;
$L__BB10_31:
	setp.lt.u32 	%p57, %r16, 768;
	@%p57 bra 	$L__BB10_34;
	cvt.u64.u32 	%rd124, %r371;
	add.s64 	%rd125, %rd142, %rd124;
	shl.b64 	%rd126, %rd125, 2;
	add.s64 	%rd144, %rd31, %rd126;
$L__BB10_33:
	// begin inline asm
	ld.global.nc.u32 %r249, [%rd144];
	// end inline asm
	mov.b32 	%f288, %r249;
	add.f32 	%f289, %f404, %f288;
	add.s64 	%rd128, %rd144, 1024;
	// begin inline asm
	ld.global.nc.u32 %r250, [%rd128];
	// end inline asm
	mov.b32 	%f290, %r250;
	add.f32 	%f291, %f289, %f290;
	add.s64 	%rd129, %rd144, 2048;
	// begin inline asm
	ld.global.nc.u32 %r251, [%rd129];
	// end inline asm
	mov.b32 	%f292, %r251;
	add.f32 	%f293, %f291, %f292;
	add.s64 	%rd130, %rd144, 3072;
	// begin inline asm
	ld.global.nc.u32 %r252, [%rd130];
	// end inline asm
	mov.b32 	%f294, %r252;
	add.f32 	%f404, %f293, %f294;
	add.s32 	%r371, %r371, 1024;
	add.s64 	%rd144, %rd144, 4096;
	setp.lt.s32 	%p58, %r371, %r15;
	@%p58 bra 	$L__BB10_33;
$L__BB10_34:
	// begin inline asm
	mov.u32 %r253, %laneid;
	// end inline asm
	mov.b32 	%r255, %f404;
	mov.b32 	%r256, 1;
	mov.b32 	%r277, 31;
	mov.b32 	%r278, -1;
	// begin inline asm
	shfl.sync.down.b32 %r254, %r255, %r256, %r277, %r278;
	// end inline asm
	setp.gt.s32 	%p59, %r253, 30;
	mov.b32 	%f295, %r254;
	add.f32 	%f296, %f404, %f295;
	selp.f32 	%f297, %f404, %f296, %p59;
	mov.b32 	%r260, %f297;
	mov.b32 	%r261, 2;
	// begin inline asm
	shfl.sync.down.b32 %r259, %r260, %r261, %r277, %r278;
	// end inline asm
	setp.gt.s32 	%p60, %r253, 29;
	mov.b32 	%f298, %r259;
	add.f32 	%f299, %f297, %f298;
	selp.f32 	%f300, %f297, %f299, %p60;
	mov.b32 	%r265, %f300;
	mov.b32 	%r266, 4;
	// begin inline asm
	shfl.sync.down.b32 %r264, %r265, %r266, %r277, %r278;
	// end inline asm
	setp.gt.s32 	%p61, %r253, 27;
	mov.b32 	%f301, %r264;
	add.f32 	%f302, %f300, %f301;
	selp.f32 	%f303, %f300, %f302, %p61;
	mov.b32 	%r270, %f303;
	mov.b32 	%r271, 8;
	// begin inline asm
	shfl.sync.down.b32 %r269, %r270, %r271, %r277, %r278;
	// end inline asm
	setp.gt.s32 	%p62, %r253, 23;
	mov.b32 	%f304, %r269;
	add.f32 	%f305, %f303, %f304;
	selp.f32 	%f306, %f303, %f305, %p62;
	mov.b32 	%r275, %f306;
	mov.b32 	%r276, 16;
	// begin inline asm
	shfl.sync.down.b32 %r274, %r275, %r276, %r277, %r278;
	// end inline asm
	setp.gt.s32 	%p63, %r253, 15;
	mov.b32 	%f307, %r274;
	add.f32 	%f26, %f306, %f307;
	selp.f32 	%f418, %f306, %f26, %p63;
	setp.ne.s32 	%p64, %r253, 0;
	@%p64 bra 	$L__BB10_36;
	shr.u32 	%r279, %r14, 3;
	and.b32  	%r280, %r279, 124;
	mov.u32 	%r281, _ZZN3cub18CUB_300001_SM_10006detail6reduce28DeviceReduceSingleTileKernelINS2_10policy_hubIfyN4cuda3std3__44plusIfEEE10Policy1000EPfSC_yS9_ffNS7_10__identityEEEvT0_T1_T2_T3_T4_T6_E12temp_storage;
	add.s32 	%r282, %r281, %r280;
	st.shared.f32 	[%r282+8], %f26;
$L__BB10_36:
	bar.sync 	0;
	setp.ne.s32 	%p65, %r14, 0;
	@%p65 bra 	$L__BB10_72;
	ld.shared.f32 	%f308, [_ZZN3cub18CUB_300001_SM_10006detail6reduce28DeviceReduceSingleTileKernelINS2_10policy_hubIfyN4cuda3std3__44plusIfEEE10Policy1000EPfSC_yS9_ffNS7_10__identityEEEvT0_T1_T2_T3_T4_T6_E12temp_storage+12];
	add.f32 	%f309, %f418, %f308;
	ld.shared.f32 	%f310, [_ZZN3cub18CUB_300001_SM_10006detail6reduce28DeviceReduceSingleTileKernelINS2_10policy_hubIfyN4cuda3std3__44plusIfEEE10Policy1000EPfSC_yS9_ffNS7_10__identityEEEvT0_T1_T2_T3_T4_T6_E12temp_storage+16];
	add.f32 	%f311, %f309, %f310;
	ld.shared.f32 	%f312, [_ZZN3cub18CUB_300001_SM_10006detail6reduce28DeviceReduceSingleTileKernelINS2_10policy_hubIfyN4cuda3std3__44plusIfEEE10Policy1000EPfSC_yS9_ffNS7_10__identityEEEvT0_T1_T2_T3_T4_T6_E12temp_storage+20];
	add.f32 	%f313, %f311, %f312;
	ld.shared.f32 	%f314, [_ZZN3cub18CUB_300001_SM_10006detail6reduce28DeviceReduceSingleTileKernelINS2_10policy_hubIfyN4cuda3std3__44plusIfEEE10Policy1000EPfSC_yS9_ffNS7_10__identityEEEvT0_T1_T2_T3_T4_T6_E12temp_storage+24];
	add.f32 	%f315, %f313, %f314;
	ld.shared.f32 	%f316, [_ZZN3cub18CUB_300001_SM_10006detail6reduce28DeviceReduceSingleTileKernelINS2_10policy_hubIfyN4cuda3std3__44plusIfEEE10Policy1000EPfSC_yS9_ffNS7_10__identityEEEvT0_T1_T2_T3_T4_T6_E12temp_storage+28];
	add.f32 	%f317, %f315, %f316;
	ld.shared.f32 	%f318, [_ZZN3cub18CUB_300001_SM_10006detail6reduce28DeviceReduceSingleTileKernelINS2_10policy_hubIfyN4cuda3std3__44plusIfEEE10Policy1000EPfSC_yS9_ffNS7_10__identityEEEvT0_T1_T2_T3_T4_T6_E12temp_storage+32];
	add.f32 	%f319, %f317, %f318;
	ld.shared.f32 	%f320, [_ZZN3cub18CUB_300001_SM_10006detail6reduce28DeviceReduceSingleTileKernelINS2_10policy_hubIfyN4cuda3std3__44plusIfEEE10Policy1000EPfSC_yS9_ffNS7_10__identityEEEvT0_T1_T2_T3_T4_T6_E12temp_storage+36];
	add.f32 	%f418, %f319, %f320;
	bra.uni 	$L__BB10_72;
$L__BB10_38:
	setp.gt.u64 	%p3, %rd32, 4095;
	@%p3 bra 	$L__BB10_56;
	cvt.u32.u64 	%r25, %rd32;
	mov.u32 	%r26, %tid.x;
	setp.ge.u32 	%p20, %r26, %r25;
	mov.f32 	%f410, 0f00000000;
	mov.u32 	%r376, %r26;
	@%p20 bra 	$L__BB10_41;
	mul.wide.u32 	%rd83, %r26, 4;
	add.s64 	%rd82, %rd31, %rd83;
	// begin inline asm
	ld.global.nc.u32 %r126, [%rd82];
	// end inline asm
	mov.b32 	%f410, %r126;
	add.s32 	%r376, %r26, 256;
$L__BB10_41:
	setp.ge.u32 	%p21, %r376, %r25;
	@%p21 bra 	$L__BB10_47;
	not.b32 	%r127, %r376;
	add.s32 	%r29, %r127, %r25;
	and.b32  	%r128, %r29, 768;
	setp.eq.s32 	%p22, %r128, 768;
	@%p22 bra 	$L__BB10_45;
	mul.wide.u32 	%rd84, %r376, 4;
	add.s64 	%rd145, %rd31, %rd84;
	shr.u32 	%r129, %r29, 8;
	add.s32 	%r130, %r129, 1;
	and.b32  	%r131, %r130, 3;
	neg.s32 	%r374, %r131;
$L__BB10_44:
	.pragma "nounroll";
	// begin inline asm
	ld.global.nc.u32 %r132, [%rd145];
	// end inline asm
	mov.b32 	%f157, %r132;
	add.f32 	%f410, %f410, %f157;
	add.s32 	%r376, %r376, 256;
	add.s64 	%rd145, %rd145, 1024;
	add.s32 	%r374, %r374, 1;
	setp.ne.s32 	%p23, %r374, 0;
	@%p23 bra 	$L__BB10_44;
$L__BB10_45:
	setp.lt.u32 	%p24, %r29, 768;
	@%p24 bra 	$L__BB10_47;
$L__BB10_46:
	mul.wide.s32 	%rd90, %r376, 4;
	add.s64 	%rd86, %rd31, %rd90;
	// begin inline asm
	ld.global.nc.u32 %r133, [%rd86];
	// end inline asm
	mov.b32 	%f158, %r133;
	add.f32 	%f159, %f410, %f158;
	add.s64 	%rd87, %rd86, 1024;
	// begin inline asm
	ld.global.nc.u32 %r134, [%rd87];
	// end inline asm
	mov.b32 	%f160, %r134;
	add.f32 	%f161, %f159, %f160;
	add.s64 	%rd88, %rd86, 2048;
	// begin inline asm
	ld.global.nc.u32 %r135, [%rd88];
	// end inline asm
	mov.b32 	%f162, %r135;
	add.f32 	%f163, %f161, %f162;
	add.s64 	%rd89, %rd86, 3072;
	// begin inline asm
	ld.global.nc.u32 %r136, [%rd89];
	// end inline asm
	mov.b32 	%f164, %r136;
	add.f32 	%f410, %f163, %f164;
	add.s32 	%r376, %r376, 1024;
	setp.lt.s32 	%p25, %r376, %r25;
	@%p25 bra 	$L__BB10_46;
$L__BB10_47:
	setp.lt.u64 	%p26, %rd32, 256;
	@%p26 bra 	$L__BB10_52;
	// begin inline asm
	mov.u32 %r175, %laneid;
	// end inline asm
	mov.b32 	%r177, %f410;
	mov.b32 	%r178, 1;
	mov.b32 	%r199, 31;
	mov.b32 	%r200, -1;
	// begin inline asm
	shfl.sync.down.b32 %r176, %r177, %r178, %r199, %r200;
	// end inline asm
	setp.gt.s32 	%p42, %r175, 30;
	mov.b32 	%f199, %r176;
	add.f32 	%f200, %f410, %f199;
	selp.f32 	%f201, %f410, %f200, %p42;
	mov.b32 	%r182, %f201;
	mov.b32 	%r183, 2;
	// begin inline asm
	shfl.sync.down.b32 %r181, %r182, %r183, %r199, %r200;
	// end inline asm
	setp.gt.s32 	%p43, %r175, 29;
	mov.b32 	%f202, %r181;
	add.f32 	%f203, %f201, %f202;
	selp.f32 	%f204, %f201, %f203, %p43;
	mov.b32 	%r187, %f204;
	mov.b32 	%r188, 4;
	// begin inline asm
	shfl.sync.down.b32 %r186, %r187, %r188, %r199, %r200;
	// end inline asm
	setp.gt.s32 	%p44, %r175, 27;
	mov.b32 	%f205, %r186;
	add.f32 	%f206, %f204, %f205;
	selp.f32 	%f207, %f204, %f206, %p44;
	mov.b32 	%r192, %f207;
	mov.b32 	%r193, 8;
	// begin inline asm
	shfl.sync.down.b32 %r191, %r192, %r193, %r199, %r200;
	// end inline asm
	setp.gt.s32 	%p45, %r175, 23;
	mov.b32 	%f208, %r191;
	add.f32 	%f209, %f207, %f208;
	selp.f32 	%f210, %f207, %f209, %p45;
	mov.b32 	%r197, %f210;
	mov.b32 	%r198, 16;
	// begin inline asm
	shfl.sync.down.b32 %r196, %r197, %r198, %r199, %r200;
	// end inline asm
	setp.gt.s32 	%p46, %r175, 15;
	mov.b32 	%f211, %r196;
	add.f32 	%f38, %f210, %f211;
	selp.f32 	%f418, %f210, %f38, %p46;
	setp.ne.s32 	%p47, %r175, 0;
	@%p47 bra 	$L__BB10_50;
	shr.u32 	%r201, %r26, 3;
	and.b32  	%r202, %r201, 124;
	mov.u32 	%r203, _ZZN3cub18CUB_300001_SM_10006detail6reduce28DeviceReduceSingleTileKernelINS2_10policy_hubIfyN4cuda3std3__44plusIfEEE10Policy1000EPfSC_yS9_ffNS7_10__identityEEEvT0_T1_T2_T3_T4_T6_E12temp_storage;
	add.s32 	%r204, %r203, %r202;
	st.shared.f32 	[%r204+8], %f38;
$L__BB10_50:
	bar.sync 	0;
	setp.ne.s32 	%p48, %r26, 0;
	@%p48 bra 	$L__BB10_72;
	ld.shared.f32 	%f212, [_ZZN3cub18CUB_300001_SM_10006detail6reduce28DeviceReduceSingleTileKernelINS2_10policy_hubIfyN4cuda3std3__44plusIfEEE10Policy1000EPfSC_yS9_ffNS7_10__identityEEEvT0_T1_T2_T3_T4_T6_E12temp_storage+12];
	add.f32 	%f213, %f418, %f212;
	ld.shared.f32 	%f214, [_ZZN3cub18CUB_300001_SM_10006detail6reduce28DeviceReduceSingleTileKernelINS2_10policy_hubIfyN4cuda3std3__44plusIfEEE10Policy1000EPfSC_yS9_ffNS7_10__identityEEEvT0_T1_T2_T3_T4_T6_E12temp_storage+16];
	add.f32 	%f215, %f213, %f214;
	ld.shared.f32 	%f216, [_ZZN3cub18CUB_300001_SM_10006detail6reduce28DeviceReduceSingleTileKernelINS2_10policy_hubIfyN4cuda3std3__44plusIfEEE10Policy1000EPfSC_yS9_ffNS7_10__identityEEEvT0_T1_T2_T3_T4_T6_E12temp_storage+20];
	add.f32 	%f217, %f215, %f216;
	ld.shared.f32 	%f218, [_ZZN3cub18CUB_300001_SM_10006detail6reduce28DeviceReduceSingleTileKernelINS2_10policy_hubIfyN4cuda3std3__44plusIfEEE10Policy1000EPfSC_yS9_ffNS7_10__identityEEEvT0_T1_T2_T3_T4_T6_E12temp_storage+24];
	add.f32 	%f219, %f217, %f218;
	ld.shared.f32 	%f220, [_ZZN3cub18CUB_300001_SM_10006detail6reduce28DeviceReduceSingleTileKernelINS2_10policy_hubIfyN4cuda3std3__44plusIfEEE10Policy1000EPfSC_yS9_ffNS7_10__identityEEEvT0_T1_T2_T3_T4_T6_E12temp_storage+28];
	add.f32 	%f221, %f219, %f220;
	ld.shared.f32 	%f222, [_ZZN3cub18CUB_300001_SM_10006detail6reduce28DeviceReduceSingleTileKernelINS2_10policy_hubIfyN4cuda3std3__44plusIfEEE10Policy1000EPfSC_yS9_ffNS7_10__identityEEEvT0_T1_T2_T3_T4_T6_E12temp_storage+32];
	add.f32 	%f223, %f221, %f222;
	ld.shared.f32 	%f224, [_ZZN3cub18CUB_300001_SM_10006detail6reduce28DeviceReduceSingleTileKernelINS2_10policy_hubIfyN4cuda3std3__44plusIfEEE10Policy1000EPfSC_yS9_ffNS7_10__identityEEEvT0_T1_T2_T3_T4_T6_E12temp_storage+36];
	add.f32 	%f418, %f223, %f224;
	bra.uni 	$L__BB10_72;
$L__BB10_52:
	// begin inline asm
	mov.u32 %r137, %laneid;
	// end inline asm
	and.b32  	%r163, %r26, 992;
	add.s32 	%r164, %r163, 32;
	setp.gt.u32 	%p27, %r164, %r25;
	not.b32 	%r165, %r163;
	add.s32 	%r166, %r25, %r165;
	selp.b32 	%r161, %r166, 31, %p27;
	mov.b32 	%r139, %f410;
	mov.b32 	%r140, 1;
	mov.b32 	%r162, -1;
	// begin inline asm
	shfl.sync.down.b32 %r138, %r139, %r140, %r161, %r162;
	// end inline asm
	setp.lt.s32 	%p28, %r137, %r161;
	mov.b32 	%f165, %r138;
	add.f32 	%f166, %f410, %f165;
	selp.f32 	%f167, %f166, %f410, %p28;
	mov.b32 	%r144, %f167;
	mov.b32 	%r145, 2;
	// begin inline asm
	shfl.sync.down.b32 %r143, %r144, %r145, %r161, %r162;
	// end inline asm
	add.s32 	%r167, %r137, 2;
	setp.gt.s32 	%p29, %r167, %r161;
	mov.b32 	%f168, %r143;
	add.f32 	%f169, %f167, %f168;
	selp.f32 	%f170, %f167, %f169, %p29;
	mov.b32 	%r149, %f170;
	mov.b32 	%r150, 4;
	// begin inline asm
	shfl.sync.down.b32 %r148, %r149, %r150, %r161, %r162;
	// end inline asm
	add.s32 	%r168, %r137, 4;
	setp.gt.s32 	%p30, %r168, %r161;
	mov.b32 	%f171, %r148;
	add.f32 	%f172, %f170, %f171;
	selp.f32 	%f173, %f170, %f172, %p30;
	mov.b32 	%r154, %f173;
	mov.b32 	%r155, 8;
	// begin inline asm
	shfl.sync.down.b32 %r153, %r154, %r155, %r161, %r162;
	// end inline asm
	add.s32 	%r169, %r137, 8;
	setp.gt.s32 	%p31, %r169, %r161;
	mov.b32 	%f174, %r153;
	add.f32 	%f175, %f173, %f174;
	selp.f32 	%f176, %f173, %f175, %p31;
	mov.b32 	%r159, %f176;
	mov.b32 	%r160, 16;
	// begin inline asm
	shfl.sync.down.b32 %r158, %r159, %r160, %r161, %r162;
	// end inline asm
	add.s32 	%r170, %r137, 16;
	setp.gt.s32 	%p32, %r170, %r161;
	mov.b32 	%f177, %r158;
	add.f32 	%f178, %f176, %f177;
	selp.f32 	%f418, %f176, %f178, %p32;
	setp.ne.s32 	%p33, %r137, 0;
	@%p33 bra 	$L__BB10_54;
	shr.u32 	%r171, %r26, 3;
	and.b32  	%r172, %r171, 124;
	mov.u32 	%r173, _ZZN3cub18CUB_300001_SM_10006detail6reduce28DeviceReduceSingleTileKernelINS2_10policy_hubIfyN4cuda3std3__44plusIfEEE10Policy1000EPfSC_yS9_ffNS7_10__identityEEEvT0_T1_T2_T3_T4_T6_E12temp_storage;
	add.s32 	%r174, %r173, %r172;
	st.shared.f32 	[%r174+8], %f418;
$L__BB10_54:
	bar.sync 	0;
	setp.ne.s32 	%p34, %r26, 0;
	@%p34 bra 	$L__BB10_72;
	setp.gt.u64 	%p35, %rd32, 32;
	ld.shared.f32 	%f179, [_ZZN3cub18CUB_300001_SM_10006detail6reduce28DeviceReduceSingleTileKernelINS2_10policy_hubIfyN4cuda3std3__44plusIfEEE10Policy1000EPfSC_yS9_ffNS7_10__identityEEEvT0_T1_T2_T3_T4_T6_E12temp_storage+12];
	add.f32 	%f180, %f418, %f179;
	selp.f32 	%f181, %f180, %f418, %p35;
	setp.gt.u64 	%p36, %rd32, 64;
	ld.shared.f32 	%f182, [_ZZN3cub18CUB_300001_SM_10006detail6reduce28DeviceReduceSingleTileKernelINS2_10policy_hubIfyN4cuda3std3__44plusIfEEE10Policy1000EPfSC_yS9_ffNS7_10__identityEEEvT0_T1_T2_T3_T4_T6_E12temp_storage+16];
	add.f32 	%f183, %f182, %f181;
	selp.f32 	%f184, %f183, %f181, %p36;
	setp.gt.u64 	%p37, %rd32, 96;
	ld.shared.f32 	%f185, [_ZZN3cub18CUB_300001_SM_10006detail6reduce28DeviceReduceSingleTileKernelINS2_10policy_hubIfyN4cuda3std3__44plusIfEEE10Policy1000EPfSC_yS9_ffNS7_10__identityEEEvT0_T1_T2_T3_T4_T6_E12temp_storage+20];
	add.f32 	%f186, %f185, %f184;
	selp.f32 	%f187, %f186, %f184, %p37;
	setp.gt.u64 	%p38, %rd32, 128;
	ld.shared.f32 	%f188, [_ZZN3cub18CUB_300001_SM_10006detail6reduce28DeviceReduceSingleTileKernelINS2_10policy_hubIfyN4cuda3std3__44plusIfEEE10Policy1000EPfSC_yS9_ffNS7_10__identityEEEvT0_T1_T2_T3_T4_T6_E12temp_storage+24];
	add.f32 	%f189, %f188, %f187;
	selp.f32 	%f190, %f189, %f187, %p38;
	setp.gt.u64 	%p39, %rd32, 160;
	ld.shared.f32 	%f191, [_ZZN3cub18CUB_300001_SM_10006detail6reduce28DeviceReduceSingleTileKernelINS2_10policy_hubIfyN4cuda3std3__44plusIfEEE10Policy1000EPfSC_yS9_ffNS7_10__identityEEEvT0_T1_T2_T3_T4_T6_E12temp_storage+28];
	add.f32 	%f192, %f191, %f190;
	selp.f32 	%f193, %f192, %f190, %p39;
	setp.gt.u64 	%p40, %rd32, 192;
	ld.shared.f32 	%f194, [_ZZN3cub18CUB_300001_SM_10006detail6reduce28DeviceReduceSingleTileKernelINS2_10policy_hubIfyN4cuda3std3__44plusIfEEE10Policy1000EPfSC_yS9_ffNS7_10__identityEEEvT0_T1_T2_T3_T4_T6_E12temp_storage+32];
	add.f32 	%f195, %f194, %f193;
	selp.f32 	%f196, %f195, %f193, %p40;
	setp.gt.u64 	%p41, %rd32, 224;
	ld.shared.f32 	%f197, [_ZZN3cub18CUB_300001_SM_10006detail6reduce28DeviceReduceSingleTileKernelINS2_10policy_hubIfyN4cuda3std3__44plusIfEEE10Policy1000EPfSC_yS9_ffNS7_10__identityEEEvT0_T1_T2_T3_T4_T6_E12temp_storage+36];
	add.f32 	%f198, %f197, %f196;
	selp.f32 	%f418, %f198, %f196, %p41;
	bra.uni 	$L__BB10_72;
$L__BB10_56:
	mov.u32 	%r38, %tid.x;
	cvt.u64.u32 	%rd19, %r38;
	mul.wide.u32 	%rd52, %r38, 4;
	add.s64 	%rd35, %rd31, %rd52;
	// begin inline asm
	ld.global.nc.u32 %r49, [%rd35];
	// end inline asm
	mov.b32 	%f59, %r49;
	add.s64 	%rd36, %rd35, 1024;
	// begin inline asm
	ld.global.nc.u32 %r50, [%rd36];
	// end inline asm
	mov.b32 	%f60, %r50;
	add.s64 	%rd37, %rd35, 2048;
	// begin inline asm
	ld.global.nc.u32 %r51, [%rd37];
	// end inline asm
	mov.b32 	%f61, %r51;
	add.s64 	%rd38, %rd35, 3072;
	// begin inline asm
	ld.global.nc.u32 %r52, [%rd38];
	// end inline asm
	mov.b32 	%f62, %r52;
	add.s64 	%rd39, %rd35, 4096;
	// begin inline asm
	ld.global.nc.u32 %r53, [%rd39];
	// end inline asm
	mov.b32 	%f63, %r53;
	add.s64 	%rd40, %rd35, 5120;
	// begin inline asm
	ld.global.nc.u32 %r54, [%rd40];
	// end inline asm
	mov.b32 	%f64, %r54;
	add.s64 	%rd41, %rd35, 6144;
	// begin inline asm
	ld.global.nc.u32 %r55, [%rd41];
	// end inline asm
	mov.b32 	%f65, %r55;
	add.s64 	%rd42, %rd35, 7168;
	// begin inline asm
	ld.global.nc.u32 %r56, [%rd42];
	// end inline asm
	mov.b32 	%f66, %r56;
	add.s64 	%rd43, %rd35, 8192;
	// begin inline asm
	ld.global.nc.u32 %r57, [%rd43];
	// end inline asm
	mov.b32 	%f67, %r57;
	add.s64 	%rd44, %rd35, 9216;
	// begin inline asm
	ld.global.nc.u32 %r58, [%rd44];
	// end inline asm
	mov.b32 	%f68, %r58;
	add.s64 	%rd45, %rd35, 10240;
	// begin inline asm
	ld.global.nc.u32 %r59, [%rd45];
	// end inline asm
	mov.b32 	%f69, %r59;
	add.s64 	%rd46, %rd35, 11264;
	// begin inline asm
	ld.global.nc.u32 %r60, [%rd46];
	// end inline asm
	mov.b32 	%f70, %r60;
	add.s64 	%rd47, %rd35, 12288;
	// begin inline asm
	ld.global.nc.u32 %r61, [%rd47];
	// end inline asm
	mov.b32 	%f71, %r61;
	add.s64 	%rd48, %rd35, 13312;
	// begin inline asm
	ld.global.nc.u32 %r62, [%rd48];
	// end inline asm
	mov.b32 	%f72, %r62;
	add.s64 	%rd49, %rd35, 14336;
	// begin inline asm
	ld.global.nc.u32 %r63, [%rd49];
	// end inline asm
	mov.b32 	%f73, %r63;
	add.s64 	%rd50, %rd35, 15360;
	// begin inline asm
	ld.global.nc.u32 %r64, [%rd50];
	// end inline asm
	mov.b32 	%f74, %r64;
	add.f32 	%f75, %f59, %f60;
	add.f32 	%f76, %f61, %f62;
	add.f32 	%f77, %f63, %f64;
	add.f32 	%f78, %f65, %f66;
	add.f32 	%f79, %f67, %f68;
	add.f32 	%f80, %f69, %f70;
	add.f32 	%f81, %f71, %f72;
	add.f32 	%f82, %f73, %f74;
	add.f32 	%f83, %f75, %f76;
	add.f32 	%f84, %f77, %f78;
	add.f32 	%f85, %f79, %f80;
	add.f32 	%f86, %f81, %f82;
	add.f32 	%f87, %f83, %f84;
	add.f32 	%f88, %f85, %f86;
	add.f32 	%f417, %f87, %f88;
	add.s64 	%rd21, %rd32, -4096;
	setp.lt.u64 	%p4, %rd21, 4096;
	mov.b64 	%rd147, 4096;
	@%p4 bra 	$L__BB10_60;
	mov.b64 	%rd147, 4096;
$L__BB10_58:
	shl.b64 	%rd70, %rd147, 2;
	add.s64 	%rd54, %rd35, %rd70;
	// begin inline asm
	ld.global.nc.u32 %r65, [%rd54];
	// end inline asm
	mov.b32 	%f89, %r65;
	add.s64 	%rd55, %rd54, 1024;
	// begin inline asm
	ld.global.nc.u32 %r66, [%rd55];
	// end inline asm
	mov.b32 	%f90, %r66;
	add.s64 	%rd56, %rd54, 2048;
	// begin inline asm
	ld.global.nc.u32 %r67, [%rd56];
	// end inline asm
	mov.b32 	%f91, %r67;
	add.s64 	%rd57, %rd54, 3072;
	// begin inline asm
	ld.global.nc.u32 %r68, [%rd57];
	// end inline asm
	mov.b32 	%f92, %r68;
	add.s64 	%rd58, %rd54, 4096;
	// begin inline asm
	ld.global.nc.u32 %r69, [%rd58];
	// end inline asm
	mov.b32 	%f93, %r69;
	add.s64 	%rd59, %rd54, 5120;
	// begin inline asm
	ld.global.nc.u32 %r70, [%rd59];
	// end inline asm
	mov.b32 	%f94, %r70;
	add.s64 	%rd60, %rd54, 6144;
	// begin inline asm
	ld.global.nc.u32 %r71, [%rd60];
	// end inline asm
	mov.b32 	%f95, %r71;
	add.s64 	%rd61, %rd54, 7168;
	// begin inline asm
	ld.global.nc.u32 %r72, [%rd61];
	// end inline asm
	mov.b32 	%f96, %r72;
	add.s64 	%rd62, %rd54, 8192;
	// begin inline asm
	ld.global.nc.u32 %r73, [%rd62];
	// end inline asm
	mov.b32 	%f97, %r73;
	add.s64 	%rd63, %rd54, 9216;
	// begin inline asm
	ld.global.nc.u32 %r74, [%rd63];
	// end inline asm
	mov.b32 	%f98, %r74;
	add.s64 	%rd64, %rd54, 10240;
	// begin inline asm
	ld.global.nc.u32 %r75, [%rd64];
	// end inline asm
	mov.b32 	%f99, %r75;
	add.s64 	%rd65, %rd54, 11264;
	// begin inline asm
	ld.global.nc.u32 %r76, [%rd65];
	// end inline asm
	mov.b32 	%f100, %r76;
	add.s64 	%rd66, %rd54, 12288;
	// begin inline asm
	ld.global.nc.u32 %r77, [%rd66];
	// end inline asm
	mov.b32 	%f101, %r77;
	add.s64 	%rd67, %rd54, 13312;
	// begin inline asm
	ld.global.nc.u32 %r78, [%rd67];
	// end inline asm
	mov.b32 	%f102, %r78;
	add.s64 	%rd68, %rd54, 14336;
	// begin inline asm
	ld.global.nc.u32 %r79, [%rd68];
	// end inline asm
	mov.b32 	%f103, %r79;
	add.s64 	%rd69, %rd54, 15360;
	// begin inline asm
	ld.global.nc.u32 %r80, [%rd69];
	// end inline asm
	mov.b32 	%f104, %r80;
	add.f32 	%f105, %f417, %f89;
	add.f32 	%f106, %f90, %f91;
	add.f32 	%f107, %f92, %f93;
	add.f32 	%f108, %f94, %f95;
	add.f32 	%f109, %f96, %f97;
	add.f32 	%f110, %f98, %f99;
	add.f32 	%f111, %f100, %f101;
	add.f32 	%f112, %f102, %f103;
	add.f32 	%f113, %f105, %f106;
	add.f32 	%f114, %f107, %f108;
	add.f32 	%f115, %f109, %f110;
	add.f32 	%f116, %f111, %f112;
	add.f32 	%f117, %f113, %f114;
	add.f32 	%f118, %f115, %f116;
	add.f32 	%f119, %f117, %f118;
	add.f32 	%f417, %f119, %f104;
	sub.s64 	%rd71, %rd32, %rd147;
	setp.lt.u64 	%p5, %rd71, 4096;
	@%p5 bra 	$L__BB10_68;
	add.s64 	%rd147, %rd147, 4096;
	setp.le.u64 	%p6, %rd147, %rd21;
	@%p6 bra 	$L__BB10_58;
$L__BB10_60:
	setp.le.u64 	%p7, %rd32, %rd147;
	@%p7 bra 	$L__BB10_68;
	cvt.u32.u64 	%r81, %rd147;
	cvt.u32.u64 	%r82, %rd32;
	sub.s32 	%r39, %r82, %r81;
	setp.ge.s32 	%p8, %r38, %r39;
	@%p8 bra 	$L__BB10_68;
	not.b32 	%r84, %r38;
	add.s32 	%r85, %r84, %r82;
	sub.s32 	%r40, %r85, %r81;
	and.b32  	%r87, %r40, 768;
	setp.eq.s32 	%p9, %r87, 768;
	mov.u32 	%r380, %r38;
	@%p9 bra 	$L__BB10_65;
	add.s64 	%rd72, %rd147, %rd19;
	shl.b64 	%rd73, %rd72, 2;
	add.s64 	%rd148, %rd31, %rd73;
	shr.u32 	%r88, %r40, 8;
	add.s32 	%r89, %r88, 1;
	and.b32  	%r90, %r89, 3;
	neg.s32 	%r378, %r90;
	mov.u32 	%r380, %r38;
$L__BB10_64:
	.pragma "nounroll";
	// begin inline asm
	ld.global.nc.u32 %r91, [%rd148];
	// end inline asm
	mov.b32 	%f121, %r91;
	add.f32 	%f417, %f417, %f121;
	add.s32 	%r380, %r380, 256;
	add.s64 	%rd148, %rd148, 1024;
	add.s32 	%r378, %r378, 1;
	setp.ne.s32 	%p10, %r378, 0;
	@%p10 bra 	$L__BB10_64;
$L__BB10_65:
	setp.lt.u32 	%p11, %r40, 768;
	@%p11 bra 	$L__BB10_68;
	cvt.u64.u32 	%rd75, %r380;
	add.s64 	%rd76, %rd147, %rd75;
	shl.b64 	%rd77, %rd76, 2;
	add.s64 	%rd149, %rd31, %rd77;
$L__BB10_67:
	// begin inline asm
	ld.global.nc.u32 %r92, [%rd149];
	// end inline asm
	mov.b32 	%f122, %r92;
	add.f32 	%f123, %f417, %f122;
	add.s64 	%rd79, %rd149, 1024;
	// begin inline asm
	ld.global.nc.u32 %r93, [%rd79];
	// end inline asm
	mov.b32 	%f124, %r93;
	add.f32 	%f125, %f123, %f124;
	add.s64 	%rd80, %rd149, 2048;
	// begin inline asm
	ld.global.nc.u32 %r94, [%rd80];
	// end inline asm
	mov.b32 	%f126, %r94;
	add.f32 	%f127, %f125, %f126;
	add.s64 	%rd81, %rd149, 3072;
	// begin inline asm
	ld.global.nc.u32 %r95, [%rd81];
	// end inline asm
	mov.b32 	%f128, %r95;
	add.f32 	%f417, %f127, %f128;
	add.s32 	%r380, %r380, 1024;
	add.s64 	%rd149, %rd149, 4096;
	setp.lt.s32 	%p12, %r380, %r39;
	@%p12 bra 	$L__BB10_67;
$L__BB10_68:
	// begin inline asm
	mov.u32 %r96, %laneid;
	// end inline asm
	mov.b32 	%r98, %f417;
	mov.b32 	%r99, 1;
	mov.b32 	%r120, 31;
	mov.b32 	%r121, -1;
	// begin inline asm
	shfl.sync.down.b32 %r97, %r98, %r99, %r120, %r121;
	// end inline asm
	setp.gt.s32 	%p13, %r96, 30;
	mov.b32 	%f129, %r97;
	add.f32 	%f130, %f417, %f129;
	selp.f32 	%f131, %f417, %f130, %p13;
	mov.b32 	%r103, %f131;
	mov.b32 	%r104, 2;
	// begin inline asm
	shfl.sync.down.b32 %r102, %r103, %r104, %r120, %r121;
	// end inline asm
	setp.gt.s32 	%p14, %r96, 29;
	mov.b32 	%f132, %r102;
	add.f32 	%f133, %f131, %f132;
	selp.f32 	%f134, %f131, %f133, %p14;
	mov.b32 	%r108, %f134;
	mov.b32 	%r109, 4;
	// begin inline asm
	shfl.sync.down.b32 %r107, %r108, %r109, %r120, %r121;
	// end inline asm
	setp.gt.s32 	%p15, %r96, 27;
	mov.b32 	%f135, %r107;
	add.f32 	%f136, %f134, %f135;
	selp.f32 	%f137, %f134, %f136, %p15;
	mov.b32 	%r113, %f137;
	mov.b32 	%r114, 8;
	// begin inline asm
	shfl.sync.down.b32 %r112, %r113, %r114, %r120, %r121;
	// end inline asm
	setp.gt.s32 	%p16, %r96, 23;
	mov.b32 	%f138, %r112;
	add.f32 	%f139, %f137, %f138;
	selp.f32 	%f140, %f137, %f139, %p16;
	mov.b32 	%r118, %f140;
	mov.b32 	%r119, 16;
	// begin inline asm
	shfl.sync.down.b32 %r117, %r118, %r119, %r120, %r121;
	// end inline asm
	setp.gt.s32 	%p17, %r96, 15;
	mov.b32 	%f141, %r117;
	add.f32 	%f54, %f140, %f141;
	selp.f32 	%f418, %f140, %f54, %p17;
	setp.ne.s32 	%p18, %r96, 0;
	@%p18 bra 	$L__BB10_70;
	shr.u32 	%r122, %r38, 3;
	and.b32  	%r123, %r122, 124;
	mov.u32 	%r124, _ZZN3cub18CUB_300001_SM_10006detail6reduce28DeviceReduceSingleTileKernelINS2_10policy_hubIfyN4cuda3std3__44plusIfEEE10Policy1000EPfSC_yS9_ffNS7_10__identityEEEvT0_T1_T2_T3_T4_T6_E12temp_storage;
	add.s32 	%r125, %r124, %r123;
	st.shared.f32 	[%r125+8], %f54;
$L__BB10_70:
	bar.sync 	0;
	setp.ne.s32 	%p19, %r38, 0;
	@%p19 bra 	$L__BB10_72;
	ld.shared.f32 	%f142, [_ZZN3cub18CUB_300001_SM_10006detail6reduce28DeviceReduceSingleTileKernelINS2_10policy_hubIfyN4cuda3std3__44plusIfEEE10Policy1000EPfSC_yS9_ffNS7_10__identityEEEvT0_T1_T2_T3_T4_T6_E12temp_storage+12];
	add.f32 	%f143, %f418, %f142;
	ld.shared.f32 	%f144, [_ZZN3cub18CUB_300001_SM_10006detail6reduce28DeviceReduceSingleTileKernelINS2_10policy_hubIfyN4cuda3std3__44plusIfEEE10Policy1000EPfSC_yS9_ffNS7_10__identityEEEvT0_T1_T2_T3_T4_T6_E12temp_storage+16];
	add.f32 	%f145, %f143, %f144;
	ld.shared.f32 	%f146, [_ZZN3cub18CUB_300001_SM_10006detail6reduce28DeviceReduceSingleTileKernelINS2_10policy_hubIfyN4cuda3std3__44plusIfEEE10Policy1000EPfSC_yS9_ffNS7_10__identityEEEvT0_T1_T2_T3_T4_T6_E12temp_storage+20];
	add.f32 	%f147, %f145, %f146;
	ld.shared.f32 	%f148, [_ZZN3cub18CUB_300001_SM_10006detail6reduce28DeviceReduceSingleTileKernelINS2_10policy_hubIfyN4cuda3std3__44plusIfEEE10Policy1000EPfSC_yS9_ffNS7_10__identityEEEvT0_T1_T2_T3_T4_T6_E12temp_storage+24];
	add.f32 	%f149, %f147, %f148;
	ld.shared.f32 	%f150, [_ZZN3cub18CUB_300001_SM_10006detail6reduce28DeviceReduceSingleTileKernelINS2_10policy_hubIfyN4cuda3std3__44plusIfEEE10Policy1000EPfSC_yS9_ffNS7_10__identityEEEvT0_T1_T2_T3_T4_T6_E12temp_storage+28];
	add.f32 	%f151, %f149, %f150;
	ld.shared.f32 	%f152, [_ZZN3cub18CUB_300001_SM_10006detail6reduce28DeviceReduceSingleTileKernelINS2_10policy_hubIfyN4cuda3std3__44plusIfEEE10Policy1000EPfSC_yS9_ffNS7_10__identityEEEvT0_T1_T2_T3_T4_T6_E12temp_storage+32];
	add.f32 	%f153, %f151, %f152;
	ld.shared.f32 	%f154, [_ZZN3cub18CUB_300001_SM_10006detail6reduce28DeviceReduceSingleTileKernelINS2_10policy_hubIfyN4cuda3std3__44plusIfEEE10Policy1000EPfSC_yS9_ffNS7_10__identityEEEvT0_T1_T2_T3_T4_T6_E12temp_storage+36];
	add.f32 	%f418, %f153, %f154;
$L__BB10_72:
	mov.u32 	%r362, %tid.x;
	setp.ne.s32 	%p95, %r362, 0;
	@%p95 bra 	$L__BB10_74;
	add.f32 	%f391, %f58, %f418;
	st.global.f32 	[%rd1], %f391;
$L__BB10_74:
	ret;

}
	// .globl	_ZN3cub18CUB_300001_SM_10006detail6reduce18DeviceReduceKernelINS2_10policy_hubIfyN4cuda3std3__44plusIfEEE10Policy1000EPfyS9_fNS7_10__identityEEEvT0_PT3_T1_NS0_13GridEvenShareISH_EET2_T4_
.visible .entry _ZN3cub18CUB_300001_SM_10006detail6reduce18DeviceReduceKernelINS2_10policy_hubIfyN4cuda3std3__44plusIfEEE10Policy1000EPfyS9_fNS7_10__identityEEEvT0_PT3_T1_NS0_13GridEvenShareISH_EET2_T4_(
	.param .u64 .ptr .align 1 _ZN3cub18CUB_300001_SM_10006detail6reduce18DeviceReduceKernelINS2_10policy_hubIfyN4cuda3std3__44plusIfEEE10Policy1000EPfyS9_fNS7_10__identityEEEvT0_PT3_T1_NS0_13GridEvenShareISH_EET2_T4__param_0,
	.param .u64 .ptr .align 1 _ZN3cub18CUB_300001_SM_10006detail6reduce18DeviceReduceKernelINS2_10policy_hubIfyN4cuda3std3__44plusIfEEE10Policy1000EPfyS9_fNS7_10__identityEEEvT0_PT3_T1_NS0_13GridEvenShareISH_EET2_T4__param_1,
	.param .u64 _ZN3cub18CUB_300001_SM_10006detail6reduce18DeviceReduceKernelINS2_10policy_hubIfyN4cuda3std3__44plusIfEEE10Policy1000EPfyS9_fNS7_10__identityEEEvT0_PT3_T1_NS0_13GridEvenShareISH_EET2_T4__param_2,
	.param .align 8 .b8 _ZN3cub18CUB_300001_SM_10006detail6reduce18DeviceReduceKernelINS2_10policy_hubIfyN4cuda3std3__44plusIfEEE10Policy1000EPfyS9_fNS7_10__identityEEEvT0_PT3_T1_NS0_13GridEvenShareISH_EET2_T4__param_3[72],
	.param .align 1 .b8 _ZN3cub18CUB_300001_SM_10006detail6reduce18DeviceReduceKernelINS2_10policy_hubIfyN4cuda3std3__44plusIfEEE10Policy1000EPfyS9_fNS7_10__identityEEEvT0_PT3_T1_NS0_13GridEvenShareISH_EET2_T4__param_4[1],
	.param .align 1 .b8 _ZN3cub18CUB_300001_SM_10006detail6reduce18DeviceReduceKernelINS2_10policy_hubIfyN4cuda3std3__44plusIfEEE10Policy1000EPfyS9_fNS7_10__identityEEEvT0_PT3_T1_NS0_13GridEvenShareISH_EET2_T4__param_5[1]
)
.maxntid 256
{
	.reg .pred 	%p<95>;
	.reg .b32 	%r<420>;
	.reg .b32 	%f<413>;
	.reg .b64 	%rd<174>;
	// demoted variable
	.shared .align 4 .b8 _ZZN3cub18CUB_300001_SM_10006detail6reduce18DeviceReduceKernelINS2_10policy_hubIfyN4cuda3std3__44plusIfEEE10Policy1000EPfyS9_fNS7_10__identityEEEvT0_PT3_T1_NS0_13GridEvenShareISH_EET2_T4_E12temp_storage[44];
	ld.param.u64 	%rd1, [_ZN3cub18CUB_300001_SM_10006detail6reduce18DeviceReduceKernelINS2_10policy_hubIfyN4cuda3std3__44plusIfEEE10Policy1000EPfyS9_fNS7_10__identityEEEvT0_PT3_T1_NS0_13GridEvenShareISH_EET2_T4__param_3+32];
	ld.param.u64 	%rd39, [_ZN3cub18CUB_300001_SM_10006detail6reduce18DeviceReduceKernelINS2_10policy_hubIfyN4cuda3std3__44plusIfEEE10Policy1000EPfyS9_fNS7_10__identityEEEvT0_PT3_T1_NS0_13GridEvenShareISH_EET2_T4__param_0];
	ld.param.u32 	%r1, [_ZN3cub18CUB_300001_SM_10006detail6reduce18DeviceReduceKernelINS2_10policy_hubIfyN4cuda3std3__44plusIfEEE10Policy1000EPfyS9_fNS7_10__identityEEEvT0_PT3_T1_NS0_13GridEvenShareISH_EET2_T4__param_3+40];
	mov.u32 	%r2, %ctaid.x;
	shl.b32 	%r59, %r1, 12;
	cvt.s64.s32 	%rd2, %r59;
	shl.b32 	%r60, %r2, 12;
	cvt.u64.u32 	%rd3, %r60;
	and.b64  	%rd41, %rd39, 15;
	setp.ne.s64 	%p1, %rd41, 0;
	@%p1 bra 	$L__BB11_35;
	sub.s64 	%rd4, %rd1, %rd3;
	setp.gt.u64 	%p48, %rd4, 4095;
	@%p48 bra 	$L__BB11_19;
	cvt.u32.u64 	%r315, %rd3;
	cvt.u32.u64 	%r3, %rd1;
	sub.s32 	%r4, %r3, %r315;
	mov.u32 	%r5, %tid.x;
	setp.ge.s32 	%p65, %r5, %r4;
	mov.f32 	%f393, 0f00000000;
	mov.u32 	%r403, %r5;
	@%p65 bra 	$L__BB11_4;
	add.s32 	%r318, %r315, %r5;
	mul.wide.u32 	%rd146, %r318, 4;
	add.s64 	%rd145, %rd39, %rd146;
	// begin inline asm
	ld.global.nc.u32 %r316, [%rd145];
	// end inline asm
	mov.b32 	%f393, %r316;
	add.s32 	%r403, %r5, 256;
$L__BB11_4:
	setp.ge.s32 	%p66, %r403, %r4;
	@%p66 bra 	$L__BB11_10;
	not.b32 	%r319, %r403;
	add.s32 	%r8, %r319, %r3;
	and.b32  	%r320, %r8, 768;
	setp.eq.s32 	%p67, %r320, 768;
	@%p67 bra 	$L__BB11_8;
	cvt.u64.u32 	%rd147, %r403;
	add.s64 	%rd148, %rd147, %rd3;
	shl.b64 	%rd149, %rd148, 2;
	add.s64 	%rd162, %rd39, %rd149;
	shr.u32 	%r321, %r8, 8;
	add.s32 	%r322, %r321, 1;
	and.b32  	%r323, %r322, 3;
	neg.s32 	%r401, %r323;
$L__BB11_7:
	.pragma "nounroll";
	// begin inline asm
	ld.global.nc.u32 %r324, [%rd162];
	// end inline asm
	mov.b32 	%f320, %r324;
	add.f32 	%f393, %f393, %f320;
	add.s32 	%r403, %r403, 256;
	add.s64 	%rd162, %rd162, 1024;
	add.s32 	%r401, %r401, 1;
	setp.ne.s32 	%p68, %r401, 0;
	@%p68 bra 	$L__BB11_7;
$L__BB11_8:
	sub.s32 	%r326, %r8, %r315;
	setp.lt.u32 	%p69, %r326, 768;
	@%p69 bra 	$L__BB11_10;
$L__BB11_9:
	cvt.s64.s32 	%rd155, %r403;
	add.s64 	%rd156, %rd3, %rd155;
	shl.b64 	%rd157, %rd156, 2;
	add.s64 	%rd151, %rd39, %rd157;
	// begin inline asm
	ld.global.nc.u32 %r327, [%rd151];
	// end inline asm
	mov.b32 	%f321, %r327;
	add.f32 	%f322, %f393, %f321;
	add.s64 	%rd152, %rd151, 1024;
	// begin inline asm
	ld.global.nc.u32 %r328, [%rd152];
	// end inline asm
	mov.b32 	%f323, %r328;
	add.f32 	%f324, %f322, %f323;
	add.s64 	%rd153, %rd151, 2048;
	// begin inline asm
	ld.global.nc.u32 %r329, [%rd153];
	// end inline asm
	mov.b32 	%f325, %r329;
	add.f32 	%f326, %f324, %f325;
	add.s64 	%rd154, %rd151, 3072;
	// begin inline asm
	ld.global.nc.u32 %r330, [%rd154];
	// end inline asm
	mov.b32 	%f327, %r330;
	add.f32 	%f393, %f326, %f327;
	add.s32 	%r403, %r403, 1024;
	setp.lt.s32 	%p70, %r403, %r4;
	@%p70 bra 	$L__BB11_9;
$L__BB11_10:
	setp.lt.s32 	%p71, %r4, 256;
	@%p71 bra 	$L__BB11_15;
	// begin inline asm
	mov.u32 %r369, %laneid;
	// end inline asm
	mov.b32 	%r371, %f393;
	mov.b32 	%r372, 1;
	mov.b32 	%r393, 31;
	mov.b32 	%r394, -1;
	// begin inline asm
	shfl.sync.down.b32 %r370, %r371, %r372, %r393, %r394;
	// end inline asm
	setp.gt.s32 	%p87, %r369, 30;
	mov.b32 	%f362, %r370;
	add.f32 	%f363, %f393, %f362;
	selp.f32 	%f364, %f393, %f363, %p87;
	mov.b32 	%r376, %f364;
	mov.b32 	%r377, 2;
	// begin inline asm
	shfl.sync.down.b32 %r375, %r376, %r377, %r393, %r394;
	// end inline asm
	setp.gt.s32 	%p88, %r369, 29;
	mov.b32 	%f365, %r375;
	add.f32 	%f366, %f364, %f365;
	selp.f32 	%f367, %f364, %f366, %p88;
	mov.b32 	%r381, %f367;
	mov.b32 	%r382, 4;
	// begin inline asm
	shfl.sync.down.b32 %r380, %r381, %r382, %r393, %r394;
	// end inline asm
	setp.gt.s32 	%p89, %r369, 27;
	mov.b32 	%f368, %r380;
	add.f32 	%f369, %f367, %f368;
	selp.f32 	%f370, %f367, %f369, %p89;
	mov.b32 	%r386, %f370;
	mov.b32 	%r387, 8;
	// begin inline asm
	shfl.sync.down.b32 %r385, %r386, %r387, %r393, %r394;
	// end inline asm
	setp.gt.s32 	%p90, %r369, 23;
	mov.b32 	%f371, %r385;
	add.f32 	%f372, %f370, %f371;
	selp.f32 	%f373, %f370, %f372, %p90;
	mov.b32 	%r391, %f373;
	mov.b32 	%r392, 16;
	// begin inline asm
	shfl.sync.down.b32 %r390, %r391, %r392, %r393, %r394;
	// end inline asm
	setp.gt.s32 	%p91, %r369, 15;
	mov.b32 	%f374, %r390;
	add.f32 	%f10, %f373, %f374;
	selp.f32 	%f412, %f373, %f10, %p91;
	setp.ne.s32 	%p92, %r369, 0;
	@%p92 bra 	$L__BB11_13;
	shr.u32 	%r395, %r5, 3;
	and.b32  	%r396, %r395, 124;
	mov.u32 	%r397, _ZZN3cub18CUB_300001_SM_10006detail6reduce18DeviceReduceKernelINS2_10policy_hubIfyN4cuda3std3__44plusIfEEE10Policy1000EPfyS9_fNS7_10__identityEEEvT0_PT3_T1_NS0_13GridEvenShareISH_EET2_T4_E12temp_storage;
	add.s32 	%r398, %r397, %r396;
	st.shared.f32 	[%r398+8], %f10;
$L__BB11_13:
	bar.sync 	0;
	setp.ne.s32 	%p93, %r5, 0;
	@%p93 bra 	$L__BB11_69;
	ld.shared.f32 	%f375, [_ZZN3cub18CUB_300001_SM_10006detail6reduce18DeviceReduceKernelINS2_10policy_hubIfyN4cuda3std3__44plusIfEEE10Policy1000EPfyS9_fNS7_10__identityEEEvT0_PT3_T1_NS0_13GridEvenShareISH_EET2_T4_E12temp_storage+12];
	add.f32 	%f376, %f412, %f375;
	ld.shared.f32 	%f377, [_ZZN3cub18CUB_300001_SM_10006detail6reduce18DeviceReduceKernelINS2_10policy_hubIfyN4cuda3std3__44plusIfEEE10Policy1000EPfyS9_fNS7_10__identityEEEvT0_PT3_T1_NS0_13GridEvenShareISH_EET2_T4_E12temp_storage+16];
	add.f32 	%f378, %f376, %f377;
	ld.shared.f32 	%f379, [_ZZN3cub18CUB_300001_SM_10006detail6reduce18DeviceReduceKernelINS2_10policy_hubIfyN4cuda3std3__44plusIfEEE10Policy1000EPfyS9_fNS7_10__identityEEEvT0_PT3_T1_NS0_13GridEvenShareISH_EET2_T4_E12temp_storage+20];
	add.f32 	%f380, %f378, %f379;
	ld.shared.f32 	%f381, [_ZZN3cub18CUB_300001_SM_10006detail6reduce18DeviceReduceKernelINS2_10policy_hubIfyN4cuda3std3__44plusIfEEE10Policy1000EPfyS9_fNS7_10__identityEEEvT0_PT3_T1_NS0_13GridEvenShareISH_EET2_T4_E12temp_storage+24];
	add.f32 	%f382, %f380, %f381;
	ld.shared.f32 	%f383, [_ZZN3cub18CUB_300001_SM_10006detail6reduce18DeviceReduceKernelINS2_10policy_hubIfyN4cuda3std3__44plusIfEEE10Policy1000EPfyS9_fNS7_10__identityEEEvT0_PT3_T1_NS0_13GridEvenShareISH_EET2_T4_E12temp_storage+28];
	add.f32 	%f384, %f382, %f383;
	ld.shared.f32 	%f385, [_ZZN3cub18CUB_300001_SM_10006detail6reduce18DeviceReduceKernelINS2_10policy_hubIfyN4cuda3std3__44plusIfEEE10Policy1000EPfyS9_fNS7_10__identityEEEvT0_PT3_T1_NS0_13GridEvenShareISH_EET2_T4_E12temp_storage+32];
	add.f32 	%f386, %f384, %f385;
	ld.shared.f32 	%f387, [_ZZN3cub18CUB_300001_SM_10006detail6reduce18DeviceReduceKernelINS2_10policy_hubIfyN4cuda3std3__44plusIfEEE10Policy1000EPfyS9_fNS7_10__identityEEEvT0_PT3_T1_NS0_13GridEvenShareISH_EET2_T4_E12temp_storage+36];
	add.f32 	%f412, %f386, %f387;
	bra.uni 	$L__BB11_69;
$L__BB11_15:
	// begin inline asm
	mov.u32 %r331, %laneid;
	// end inline asm
	and.b32  	%r357, %r5, 992;
	add.s32 	%r358, %r357, 32;
	setp.gt.s32 	%p72, %r358, %r4;
	not.b32 	%r359, %r357;
	add.s32 	%r360, %r4, %r359;
	selp.b32 	%r355, %r360, 31, %p72;
	mov.b32 	%r333, %f393;
	mov.b32 	%r334, 1;
	mov.b32 	%r356, -1;
	// begin inline asm
	shfl.sync.down.b32 %r332, %r333, %r334, %r355, %r356;
	// end inline asm
	setp.lt.s32 	%p73, %r331, %r355;
	mov.b32 	%f328, %r332;
	add.f32 	%f329, %f393, %f328;
	selp.f32 	%f330, %f329, %f393, %p73;
	mov.b32 	%r338, %f330;
	mov.b32 	%r339, 2;
	// begin inline asm
	shfl.sync.down.b32 %r337, %r338, %r339, %r355, %r356;
	// end inline asm
	add.s32 	%r361, %r331, 2;
	setp.gt.s32 	%p74, %r361, %r355;
	mov.b32 	%f331, %r337;
	add.f32 	%f332, %f330, %f331;
	selp.f32 	%f333, %f330, %f332, %p74;
	mov.b32 	%r343, %f333;
	mov.b32 	%r344, 4;
	// begin inline asm
	shfl.sync.down.b32 %r342, %r343, %r344, %r355, %r356;
	// end inline asm
	add.s32 	%r362, %r331, 4;
	setp.gt.s32 	%p75, %r362, %r355;
	mov.b32 	%f334, %r342;
	add.f32 	%f335, %f333, %f334;
	selp.f32 	%f336, %f333, %f335, %p75;
	mov.b32 	%r348, %f336;
	mov.b32 	%r349, 8;
	// begin inline asm
	shfl.sync.down.b32 %r347, %r348, %r349, %r355, %r356;
	// end inline asm
	add.s32 	%r363, %r331, 8;
	setp.gt.s32 	%p76, %r363, %r355;
	mov.b32 	%f337, %r347;
	add.f32 	%f338, %f336, %f337;
	selp.f32 	%f339, %f336, %f338, %p76;
	mov.b32 	%r353, %f339;
	mov.b32 	%r354, 16;
	// begin inline asm
	shfl.sync.down.b32 %r352, %r353, %r354, %r355, %r356;
	// end inline asm
	add.s32 	%r364, %r331, 16;
	setp.gt.s32 	%p77, %r364, %r355;
	mov.b32 	%f340, %r352;
	add.f32 	%f341, %f339, %f340;
	selp.f32 	%f412, %f339, %f341, %p77;
	setp.ne.s32 	%p78, %r331, 0;
	@%p78 bra 	$L__BB11_17;
	shr.u32 	%r365, %r5, 3;
	and.b32  	%r366, %r365, 124;
	mov.u32 	%r367, _ZZN3cub18CUB_300001_SM_10006detail6reduce18DeviceReduceKernelINS2_10policy_hubIfyN4cuda3std3__44plusIfEEE10Policy1000EPfyS9_fNS7_10__identityEEEvT0_PT3_T1_NS0_13GridEvenShareISH_EET2_T4_E12temp_storage;
	add.s32 	%r368, %r367, %r366;
	st.shared.f32 	[%r368+8], %f412;
$L__BB11_17:
	bar.sync 	0;
	setp.ne.s32 	%p79, %r5, 0;
	@%p79 bra 	$L__BB11_69;
	setp.gt.s32 	%p80, %r4, 32;
	ld.shared.f32 	%f342, [_ZZN3cub18CUB_300001_SM_10006detail6reduce18DeviceReduceKernelINS2_10policy_hubIfyN4cuda3std3__44plusIfEEE10Policy1000EPfyS9_fNS7_10__identityEEEvT0_PT3_T1_NS0_13GridEvenShareISH_EET2_T4_E12temp_storage+12];
	add.f32 	%f343, %f412, %f342;
	selp.f32 	%f344, %f343, %f412, %p80;
	setp.gt.s32 	%p81, %r4, 64;
	ld.shared.f32 	%f345, [_ZZN3cub18CUB_300001_SM_10006detail6reduce18DeviceReduceKernelINS2_10policy_hubIfyN4cuda3std3__44plusIfEEE10Policy1000EPfyS9_fNS7_10__identityEEEvT0_PT3_T1_NS0_13GridEvenShareISH_EET2_T4_E12temp_storage+16];
	add.f32 	%f346, %f345, %f344;
	selp.f32 	%f347, %f346, %f344, %p81;
	setp.gt.s32 	%p82, %r4, 96;
	ld.shared.f32 	%f348, [_ZZN3cub18CUB_300001_SM_10006detail6reduce18DeviceReduceKernelINS2_10policy_hubIfyN4cuda3std3__44plusIfEEE10Policy1000EPfyS9_fNS7_10__identityEEEvT0_PT3_T1_NS0_13GridEvenShareISH_EET2_T4_E12temp_storage+20];
	add.f32 	%f349, %f348, %f347;
	selp.f32 	%f350, %f349, %f347, %p82;
	setp.gt.s32 	%p83, %r4, 128;
	ld.shared.f32 	%f351, [_ZZN3cub18CUB_300001_SM_10006detail6reduce18DeviceReduceKernelINS2_10policy_hubIfyN4cuda3std3__44plusIfEEE10Policy1000EPfyS9_fNS7_10__identityEEEvT0_PT3_T1_NS0_13GridEvenShareISH_EET2_T4_E12temp_storage+24];
	add.f32 	%f352, %f351, %f350;
	selp.f32 	%f353, %f352, %f350, %p83;
	setp.gt.s32 	%p84, %r4, 160;
	ld.shared.f32 	%f354, [_ZZN3cub18CUB_300001_SM_10006detail6reduce18DeviceReduceKernelINS2_10policy_hubIfyN4cuda3std3__44plusIfEEE10Policy1000EPfyS9_fNS7_10__identityEEEvT0_PT3_T1_NS0_13GridEvenShareISH_EET2_T4_E12temp_storage+28];
	add.f32 	%f355, %f354, %f353;
	selp.f32 	%f356, %f355, %f353, %p84;
	setp.gt.s32 	%p85, %r4, 192;
	ld.shared.f32 	%f357, [_ZZN3cub18CUB_300001_SM_10006detail6reduce18DeviceReduceKernelINS2_10policy_hubIfyN4cuda3std3__44plusIfEEE10Policy1000EPfyS9_fNS7_10__identityEEEvT0_PT3_T1_NS0_13GridEvenShareISH_EET2_T4_E12temp_storage+32];
	add.f32 	%f358, %f357, %f356;
	selp.f32 	%f359, %f358, %f356, %p85;
	setp.gt.s32 	%p86, %r4, 224;
	ld.shared.f32 	%f360, [_ZZN3cub18CUB_300001_SM_10006detail6reduce18DeviceReduceKernelINS2_10policy_hubIfyN4cuda3std3__44plusIfEEE10Policy1000EPfyS9_fNS7_10__identityEEEvT0_PT3_T1_NS0_13GridEvenShareISH_EET2_T4_E12temp_storage+36];
	add.f32 	%f361, %f360, %f359;
	selp.f32 	%f412, %f361, %f359, %p86;
	bra.uni 	$L__BB11_69;
$L__BB11_19:
	cvt.u32.u64 	%r229, %rd3;
	mov.u32 	%r17, %tid.x;
	shl.b32 	%r230, %r17, 2;
	add.s32 	%r231, %r229, %r230;
	mul.wide.u32 	%rd115, %r231, 4;
	add.s64 	%rd105, %rd39, %rd115;
	// begin inline asm
	ld.global.nc.v2.u64 {%rd103, %rd104}, [%rd105];
	// end inline asm
	mov.b64 	{%r232, %r233}, %rd104;
	mov.b64 	{%r234, %r235}, %rd103;
	mov.b32 	%f222, %r235;
	mov.b32 	%f223, %r234;
	mov.b32 	%f224, %r233;
	mov.b32 	%f225, %r232;
	add.s64 	%rd108, %rd105, 4096;
	// begin inline asm
	ld.global.nc.v2.u64 {%rd106, %rd107}, [%rd108];
	// end inline asm
	mov.b64 	{%r236, %r237}, %rd107;
	mov.b64 	{%r238, %r239}, %rd106;
	mov.b32 	%f226, %r239;
	mov.b32 	%f227, %r238;
	mov.b32 	%f228, %r237;
	mov.b32 	%f229, %r236;
	add.s64 	%rd111, %rd105, 8192;
	// begin inline asm
	ld.global.nc.v2.u64 {%rd109, %rd110}, [%rd111];
	// end inline asm
	mov.b64 	{%r240, %r241}, %rd110;
	mov.b64 	{%r242, %r243}, %rd109;
	mov.b32 	%f230, %r243;
	mov.b32 	%f231, %r242;
	mov.b32 	%f232, %r241;
	mov.b32 	%f233, %r240;
	add.s64 	%rd114, %rd105, 12288;
	// begin inline asm
	ld.global.nc.v2.u64 {%rd112, %rd113}, [%rd114];
	// end inline asm
	mov.b64 	{%r244, %r245}, %rd113;
	mov.b64 	{%r246, %r247}, %rd112;
	mov.b32 	%f234, %r247;
	mov.b32 	%f235, %r246;
	mov.b32 	%f236, %r245;
	mov.b32 	%f237, %r244;
	add.f32 	%f238, %f223, %f222;
	add.f32 	%f239, %f225, %f224;
	add.f32 	%f240, %f227, %f226;
	add.f32 	%f241, %f229, %f228;
	add.f32 	%f242, %f231, %f230;
	add.f32 	%f243, %f233, %f232;
	add.f32 	%f244, %f235, %f234;
	add.f32 	%f245, %f237, %f236;
	add.f32 	%f246, %f238, %f239;
	add.f32 	%f247, %f240, %f241;
	add.f32 	%f248, %f242, %f243;
	add.f32 	%f249, %f244, %f245;
	add.f32 	%f250, %f246, %f247;
	add.f32 	%f251, %f248, %f249;
	add.f32 	%f399, %f250, %f251;
	setp.lt.u64 	%p49, %rd4, %rd2;
	@%p49 bra 	$L__BB11_31;
	add.s64 	%rd164, %rd2, %rd3;
	cvt.u64.u32 	%rd116, %r17;
	add.s64 	%rd117, %rd164, %rd116;
	shl.b64 	%rd118, %rd117, 2;
	add.s64 	%rd163, %rd39, %rd118;
	mov.b32 	%r405, 0;
$L__BB11_21:
	add.s64 	%rd3, %rd3, %rd2;
	add.s64 	%rd119, %rd1, -4096;
	setp.gt.u64 	%p50, %rd3, %rd119;
	@%p50 bra 	$L__BB11_23;
	cvt.u64.u32 	%rd132, %r230;
	add.s64 	%rd133, %rd3, %rd132;
	shl.b64 	%rd134, %rd133, 2;
	add.s64 	%rd122, %rd39, %rd134;
	// begin inline asm
	ld.global.nc.v2.u64 {%rd120, %rd121}, [%rd122];
	// end inline asm
	mov.b64 	{%r250, %r251}, %rd121;
	mov.b64 	{%r252, %r253}, %rd120;
	mov.b32 	%f252, %r253;
	mov.b32 	%f253, %r252;
	mov.b32 	%f254, %r251;
	mov.b32 	%f255, %r250;
	add.s64 	%rd125, %rd122, 4096;
	// begin inline asm
	ld.global.nc.v2.u64 {%rd123, %rd124}, [%rd125];
	// end inline asm
	mov.b64 	{%r254, %r255}, %rd124;
	mov.b64 	{%r256, %r257}, %rd123;
	mov.b32 	%f256, %r257;
	mov.b32 	%f257, %r256;
	mov.b32 	%f258, %r255;
	mov.b32 	%f259, %r254;
	add.s64 	%rd128, %rd122, 8192;
	// begin inline asm
	ld.global.nc.v2.u64 {%rd126, %rd127}, [%rd128];
	// end inline asm
	mov.b64 	{%r258, %r259}, %rd127;
	mov.b64 	{%r260, %r261}, %rd126;
	mov.b32 	%f260, %r261;
	mov.b32 	%f261, %r260;
	mov.b32 	%f262, %r259;
	mov.b32 	%f263, %r258;
	add.s64 	%rd131, %rd122, 12288;
	// begin inline asm
	ld.global.nc.v2.u64 {%rd129, %rd130}, [%rd131];
	// end inline asm
	mov.b64 	{%r262, %r263}, %rd130;
	mov.b64 	{%r264, %r265}, %rd129;
	mov.b32 	%f264, %r265;
	mov.b32 	%f265, %r264;
	mov.b32 	%f266, %r263;
	mov.b32 	%f267, %r262;
	add.f32 	%f268, %f399, %f253;
	add.f32 	%f269, %f252, %f255;
	add.f32 	%f270, %f254, %f257;
	add.f32 	%f271, %f256, %f259;
	add.f32 	%f272, %f258, %f261;
	add.f32 	%f273, %f260, %f263;
	add.f32 	%f274, %f262, %f265;
	add.f32 	%f275, %f264, %f267;
	add.f32 	%f276, %f268, %f269;
	add.f32 	%f277, %f270, %f271;
	add.f32 	%f278, %f272, %f273;
	add.f32 	%f279, %f274, %f275;
	add.f32 	%f280, %f276, %f277;
	add.f32 	%f281, %f278, %f279;
	add.f32 	%f282, %f280, %f281;
	add.f32 	%f399, %f282, %f266;
	sub.s64 	%rd135, %rd1, %rd3;
	setp.lt.u64 	%p51, %rd135, %rd2;
	add.s32 	%r405, %r405, 1;
	add.s64 	%rd164, %rd164, %rd2;
	shl.b64 	%rd136, %rd2, 2;
	add.s64 	%rd163, %rd163, %rd136;
	@%p51 bra 	$L__BB11_31;
	bra.uni 	$L__BB11_21;
$L__BB11_23:
	setp.le.u64 	%p52, %rd1, %rd3;
	@%p52 bra 	$L__BB11_31;
	cvt.u32.u64 	%r266, %rd3;
	cvt.u32.u64 	%r267, %rd1;
	sub.s32 	%r20, %r267, %r266;
	setp.ge.s32 	%p53, %r17, %r20;
	@%p53 bra 	$L__BB11_31;
	cvt.u32.u64 	%r269, %rd2;
	not.b32 	%r271, %r17;
	add.s32 	%r272, %r271, %r267;
	add.s32 	%r273, %r269, %r229;
	sub.s32 	%r274, %r272, %r273;
	mul.lo.s32 	%r275, %r1, %r405;
	shl.b32 	%r276, %r275, 12;
	sub.s32 	%r21, %r274, %r276;
	shr.u32 	%r277, %r272, 8;
	add.s32 	%r22, %r277, 1;
	and.b32  	%r278, %r272, 768;
	setp.eq.s32 	%p54, %r278, 768;
	mov.u32 	%r408, %r17;
	@%p54 bra 	$L__BB11_28;
	and.b32  	%r279, %r22, 3;
	neg.s32 	%r406, %r279;
	mov.u32 	%r408, %r17;
$L__BB11_27:
	.pragma "nounroll";
	// begin inline asm
	ld.global.nc.u32 %r280, [%rd163];
	// end inline asm
	mov.b32 	%f284, %r280;
	add.f32 	%f399, %f399, %f284;
	add.s32 	%r408, %r408, 256;
	add.s64 	%rd163, %rd163, 1024;
	add.s32 	%r406, %r406, 1;
	setp.ne.s32 	%p55, %r406, 0;
	@%p55 bra 	$L__BB11_27;
$L__BB11_28:
	setp.lt.u32 	%p56, %r21, 768;
	@%p56 bra 	$L__BB11_31;
	cvt.u64.u32 	%rd138, %r408;
	add.s64 	%rd139, %rd138, %rd164;
	shl.b64 	%rd140, %rd139, 2;
	add.s64 	%rd167, %rd39, %rd140;
$L__BB11_30:
	// begin inline asm
	ld.global.nc.u32 %r281, [%rd167];
	// end inline asm
	mov.b32 	%f285, %r281;
	add.f32 	%f286, %f399, %f285;
	add.s64 	%rd142, %rd167, 1024;
	// begin inline asm
	ld.global.nc.u32 %r282, [%rd142];
	// end inline asm
	mov.b32 	%f287, %r282;
	add.f32 	%f288, %f286, %f287;
	add.s64 	%rd143, %rd167, 2048;
	// begin inline asm
	ld.global.nc.u32 %r283, [%rd143];
	// end inline asm
	mov.b32 	%f289, %r283;
	add.f32 	%f290, %f288, %f289;
	add.s64 	%rd144, %rd167, 3072;
	// begin inline asm
	ld.global.nc.u32 %r284, [%rd144];
	// end inline asm
	mov.b32 	%f291, %r284;
	add.f32 	%f399, %f290, %f291;
	add.s32 	%r408, %r408, 1024;
	add.s64 	%rd167, %rd167, 4096;
	setp.lt.s32 	%p57, %r408, %r20;
	@%p57 bra 	$L__BB11_30;
$L__BB11_31:
	// begin inline asm
	mov.u32 %r285, %laneid;
	// end inline asm
	mov.b32 	%r287, %f399;
	mov.b32 	%r288, 1;
	mov.b32 	%r309, 31;
	mov.b32 	%r310, -1;
	// begin inline asm
	shfl.sync.down.b32 %r286, %r287, %r288, %r309, %r310;
	// end inline asm
	setp.gt.s32 	%p58, %r285, 30;
	mov.b32 	%f292, %r286;
	add.f32 	%f293, %f399, %f292;
	selp.f32 	%f294, %f399, %f293, %p58;
	mov.b32 	%r292, %f294;
	mov.b32 	%r293, 2;
	// begin inline asm
	shfl.sync.down.b32 %r291, %r292, %r293, %r309, %r310;
	// end inline asm
	setp.gt.s32 	%p59, %r285, 29;
	mov.b32 	%f295, %r291;
	add.f32 	%f296, %f294, %f295;
	selp.f32 	%f297, %f294, %f296, %p59;
	mov.b32 	%r297, %f297;
	mov.b32 	%r298, 4;
	// begin inline asm
	shfl.sync.down.b32 %r296, %r297, %r298, %r309, %r310;
	// end inline asm
	setp.gt.s32 	%p60, %r285, 27;
	mov.b32 	%f298, %r296;
	add.f32 	%f299, %f297, %f298;
	selp.f32 	%f300, %f297, %f299, %p60;
	mov.b32 	%r302, %f300;
	mov.b32 	%r303, 8;
	// begin inline asm
	shfl.sync.down.b32 %r301, %r302, %r303, %r309, %r310;
	// end inline asm
	setp.gt.s32 	%p61, %r285, 23;
	mov.b32 	%f301, %r301;
	add.f32 	%f302, %f300, %f301;
	selp.f32 	%f303, %f300, %f302, %p61;
	mov.b32 	%r307, %f303;
	mov.b32 	%r308, 16;
	// begin inline asm
	shfl.sync.down.b32 %r306, %r307, %r308, %r309, %r310;
	// end inline asm
	setp.gt.s32 	%p62, %r285, 15;
	mov.b32 	%f304, %r306;
	add.f32 	%f25, %f303, %f304;
	selp.f32 	%f412, %f303, %f25, %p62;
	setp.ne.s32 	%p63, %r285, 0;
	@%p63 bra 	$L__BB11_33;
	shr.u32 	%r311, %r17, 3;
	and.b32  	%r312, %r311, 124;
	mov.u32 	%r313, _ZZN3cub18CUB_300001_SM_10006detail6reduce18DeviceReduceKernelINS2_10policy_hubIfyN4cuda3std3__44plusIfEEE10Policy1000EPfyS9_fNS7_10__identityEEEvT0_PT3_T1_NS0_13GridEvenShareISH_EET2_T4_E12temp_storage;
	add.s32 	%r314, %r313, %r312;
	st.shared.f32 	[%r314+8], %f25;
$L__BB11_33:
	bar.sync 	0;
	setp.ne.s32 	%p64, %r17, 0;
	@%p64 bra 	$L__BB11_69;
	ld.shared.f32 	%f305, [_ZZN3cub18CUB_300001_SM_10006detail6reduce18DeviceReduceKernelINS2_10policy_hubIfyN4cuda3std3__44plusIfEEE10Policy1000EPfyS9_fNS7_10__identityEEEvT0_PT3_T1_NS0_13GridEvenShareISH_EET2_T4_E12temp_storage+12];
	add.f32 	%f306, %f412, %f305;
	ld.shared.f32 	%f307, [_ZZN3cub18CUB_300001_SM_10006detail6reduce18DeviceReduceKernelINS2_10policy_hubIfyN4cuda3std3__44plusIfEEE10Policy1000EPfyS9_fNS7_10__identityEEEvT0_PT3_T1_NS0_13GridEvenShareISH_EET2_T4_E12temp_storage+16];
	add.f32 	%f308, %f306, %f307;
	ld.shared.f32 	%f309, [_ZZN3cub18CUB_300001_SM_10006detail6reduce18DeviceReduceKernelINS2_10policy_hubIfyN4cuda3std3__44plusIfEEE10Policy1000EPfyS9_fNS7_10__identityEEEvT0_PT3_T1_NS0_13GridEvenShareISH_EET2_T4_E12temp_storage+20];
	add.f32 	%f310, %f308, %f309;
	ld.shared.f32 	%f311, [_ZZN3cub18CUB_300001_SM_10006detail6reduce18DeviceReduceKernelINS2_10policy_hubIfyN4cuda3std3__44plusIfEEE10Policy1000EPfyS9_fNS7_10__identityEEEvT0_PT3_T1_NS0_13GridEvenShareISH_EET2_T4_E12temp_storage+24];
	add.f32 	%f312, %f310, %f311;
	ld.shared.f32 	%f313, [_ZZN3cub18CUB_300001_SM_10006detail6reduce18DeviceReduceKernelINS2_10policy_hubIfyN4cuda3std3__44plusIfEEE10Policy1000EPfyS9_fNS7_10__identityEEEvT0_PT3_T1_NS0_13GridEvenShareISH_EET2_T4_E12temp_storage+28];
	add.f32 	%f314, %f312, %f313;
	ld.shared.f32 	%f315, [_ZZN3cub18CUB_300001_SM_10006detail6reduce18DeviceReduceKernelINS2_10policy_hubIfyN4cuda3std3__44plusIfEEE10Policy1000EPfyS9_fNS7_10__identityEEEvT0_PT3_T1_NS0_13GridEvenShareISH_EET2_T4_E12temp_storage+32];
	add.f32 	%f316, %f314, %f315;
	ld.shared.f32 	%f317, [_ZZN3cub18CUB_300001_SM_10006detail6reduce18DeviceReduceKernelINS2_10policy_hubIfyN4cuda3std3__44plusIfEEE10Policy1000EPfyS9_fNS7_10__identityEEEvT0_PT3_T1_NS0_13GridEvenShareISH_EET2_T4_E12temp_storage+36];
	add.f32 	%f412, %f316, %f317;
	bra.uni 	$L__BB11_69;
$L__BB11_35:
	sub.s64 	%rd21, %rd1, %rd3;
	setp.gt.u64 	%p2, %rd21, 4095;
	@%p2 bra 	$L__BB11_53;
	cvt.u32.u64 	%r145, %rd3;
	cvt.u32.u64 	%r31, %rd1;
	sub.s32 	%r32, %r31, %r145;
	mov.u32 	%r33, %tid.x;
	setp.ge.s32 	%p19, %r33, %r32;
	mov.f32 	%f405, 0f00000000;
	mov.u32 	%r413, %r33;
	@%p19 bra 	$L__BB11_38;
	add.s32 	%r148, %r145, %r33;
	mul.wide.u32 	%rd91, %r148, 4;
	add.s64 	%rd90, %rd39, %rd91;
	// begin inline asm
	ld.global.nc.u32 %r146, [%rd90];
	// end inline asm
	mov.b32 	%f405, %r146;
	add.s32 	%r413, %r33, 256;
$L__BB11_38:
	setp.ge.s32 	%p20, %r413, %r32;
	@%p20 bra 	$L__BB11_44;
	not.b32 	%r149, %r413;
	add.s32 	%r36, %r149, %r31;
	and.b32  	%r150, %r36, 768;
	setp.eq.s32 	%p21, %r150, 768;
	@%p21 bra 	$L__BB11_42;
	cvt.u64.u32 	%rd92, %r413;
	add.s64 	%rd93, %rd92, %rd3;
	shl.b64 	%rd94, %rd93, 2;
	add.s64 	%rd168, %rd39, %rd94;
	shr.u32 	%r151, %r36, 8;
	add.s32 	%r152, %r151, 1;
	and.b32  	%r153, %r152, 3;
	neg.s32 	%r411, %r153;
$L__BB11_41:
	.pragma "nounroll";
	// begin inline asm
	ld.global.nc.u32 %r154, [%rd168];
	// end inline asm
	mov.b32 	%f154, %r154;
	add.f32 	%f405, %f405, %f154;
	add.s32 	%r413, %r413, 256;
	add.s64 	%rd168, %rd168, 1024;
	add.s32 	%r411, %r411, 1;
	setp.ne.s32 	%p22, %r411, 0;
	@%p22 bra 	$L__BB11_41;
$L__BB11_42:
	sub.s32 	%r156, %r36, %r145;
	setp.lt.u32 	%p23, %r156, 768;
	@%p23 bra 	$L__BB11_44;
$L__BB11_43:
	cvt.s64.s32 	%rd100, %r413;
	add.s64 	%rd101, %rd3, %rd100;
	shl.b64 	%rd102, %rd101, 2;
	add.s64 	%rd96, %rd39, %rd102;
	// begin inline asm
	ld.global.nc.u32 %r157, [%rd96];
	// end inline asm
	mov.b32 	%f155, %r157;
	add.f32 	%f156, %f405, %f155;
	add.s64 	%rd97, %rd96, 1024;
	// begin inline asm
	ld.global.nc.u32 %r158, [%rd97];
	// end inline asm
	mov.b32 	%f157, %r158;
	add.f32 	%f158, %f156, %f157;
	add.s64 	%rd98, %rd96, 2048;
	// begin inline asm
	ld.global.nc.u32 %r159, [%rd98];
	// end inline asm
	mov.b32 	%f159, %r159;
	add.f32 	%f160, %f158, %f159;
	add.s64 	%rd99, %rd96, 3072;
	// begin inline asm
	ld.global.nc.u32 %r160, [%rd99];
	// end inline asm
	mov.b32 	%f161, %r160;
	add.f32 	%f405, %f160, %f161;
	add.s32 	%r413, %r413, 1024;
	setp.lt.s32 	%p24, %r413, %r32;
	@%p24 bra 	$L__BB11_43;
$L__BB11_44:
	setp.lt.s32 	%p25, %r32, 256;
	@%p25 bra 	$L__BB11_49;
	// begin inline asm
	mov.u32 %r199, %laneid;
	// end inline asm
	mov.b32 	%r201, %f405;
	mov.b32 	%r202, 1;
	mov.b32 	%r223, 31;
	mov.b32 	%r224, -1;
	// begin inline asm
	shfl.sync.down.b32 %r200, %r201, %r202, %r223, %r224;
	// end inline asm
	setp.gt.s32 	%p41, %r199, 30;
	mov.b32 	%f196, %r200;
	add.f32 	%f197, %f405, %f196;
	selp.f32 	%f198, %f405, %f197, %p41;
	mov.b32 	%r206, %f198;
	mov.b32 	%r207, 2;
	// begin inline asm
	shfl.sync.down.b32 %r205, %r206, %r207, %r223, %r224;
	// end inline asm
	setp.gt.s32 	%p42, %r199, 29;
	mov.b32 	%f199, %r205;
	add.f32 	%f200, %f198, %f199;
	selp.f32 	%f201, %f198, %f200, %p42;
	mov.b32 	%r211, %f201;
	mov.b32 	%r212, 4;
	// begin inline asm
	shfl.sync.down.b32 %r210, %r211, %r212, %r223, %r224;
	// end inline asm
	setp.gt.s32 	%p43, %r199, 27;
	mov.b32 	%f202, %r210;
	add.f32 	%f203, %f201, %f202;
	selp.f32 	%f204, %f201, %f203, %p43;
	mov.b32 	%r216, %f204;
	mov.b32 	%r217, 8;
	// begin inline asm
	shfl.sync.down.b32 %r215, %r216, %r217, %r223, %r224;
	// end inline asm
	setp.gt.s32 	%p44, %r199, 23;
	mov.b32 	%f205, %r215;
	add.f32 	%f206, %f204, %f205;
	selp.f32 	%f207, %f204, %f206, %p44;
	mov.b32 	%r221, %f207;
	mov.b32 	%r222, 16;
	// begin inline asm
	shfl.sync.down.b32 %r220, %r221, %r222, %r223, %r224;
	// end inline asm
	setp.gt.s32 	%p45, %r199, 15;
	mov.b32 	%f208, %r220;
	add.f32 	%f37, %f207, %f208;
	selp.f32 	%f412, %f207, %f37, %p45;
	setp.ne.s32 	%p46, %r199, 0;
	@%p46 bra 	$L__BB11_47;
	shr.u32 	%r225, %r33, 3;
	and.b32  	%r226, %r225, 124;
	mov.u32 	%r227, _ZZN3cub18CUB_300001_SM_10006detail6reduce18DeviceReduceKernelINS2_10policy_hubIfyN4cuda3std3__44plusIfEEE10Policy1000EPfyS9_fNS7_10__identityEEEvT0_PT3_T1_NS0_13GridEvenShareISH_EET2_T4_E12temp_storage;
	add.s32 	%r228, %r227, %r226;
	st.shared.f32 	[%r228+8], %f37;
$L__BB11_47:
	bar.sync 	0;
	setp.ne.s32 	%p47, %r33, 0;
	@%p47 bra 	$L__BB11_69;
	ld.shared.f32 	%f209, [_ZZN3cub18CUB_300001_SM_10006detail6reduce18DeviceReduceKernelINS2_10policy_hubIfyN4cuda3std3__44plusIfEEE10Policy1000EPfyS9_fNS7_10__identityEEEvT0_PT3_T1_NS0_13GridEvenShareISH_EET2_T4_E12temp_storage+12];
	add.f32 	%f210, %f412, %f209;
	ld.shared.f32 	%f211, [_ZZN3cub18CUB_300001_SM_10006detail6reduce18DeviceReduceKernelINS2_10policy_hubIfyN4cuda3std3__44plusIfEEE10Policy1000EPfyS9_fNS7_10__identityEEEvT0_PT3_T1_NS0_13GridEvenShareISH_EET2_T4_E12temp_storage+16];
	add.f32 	%f212, %f210, %f211;
	ld.shared.f32 	%f213, [_ZZN3cub18CUB_300001_SM_10006detail6reduce18DeviceReduceKernelINS2_10policy_hubIfyN4cuda3std3__44plusIfEEE10Policy1000EPfyS9_fNS7_10__identityEEEvT0_PT3_T1_NS0_13GridEvenShareISH_EET2_T4_E12temp_storage+20];
	add.f32 	%f214, %f212, %f213;
	ld.shared.f32 	%f215, [_ZZN3cub18CUB_300001_SM_10006detail6reduce18DeviceReduceKernelINS2_10policy_hubIfyN4cuda3std3__44plusIfEEE10Policy1000EPfyS9_fNS7_10__identityEEEvT0_PT3_T1_NS0_13GridEvenShareISH_EET2_T4_E12temp_storage+24];
	add.f32 	%f216, %f214, %f215;
	ld.shared.f32 	%f217, [_ZZN3cub18CUB_300001_SM_10006detail6reduce18DeviceReduceKernelINS2_10policy_hubIfyN4cuda3std3__44plusIfEEE10Policy1000EPfyS9_fNS7_10__identityEEEvT0_PT3_T1_NS0_13GridEvenShareISH_EET2_T4_E12temp_storage+28];
	add.f32 	%f218, %f216, %f217;
	ld.shared.f32 	%f219, [_ZZN3cub18CUB_300001_SM_10006detail6reduce18DeviceReduceKernelINS2_10policy_hubIfyN4cuda3std3__44plusIfEEE10Policy1000EPfyS9_fNS7_10__identityEEEvT0_PT3_T1_NS0_13GridEvenShareISH_EET2_T4_E12temp_storage+32];
	add.f32 	%f220, %f218, %f219;
	ld.shared.f32 	%f221, [_ZZN3cub18CUB_300001_SM_10006detail6reduce18DeviceReduceKernelINS2_10policy_hubIfyN4cuda3std3__44plusIfEEE10Policy1000EPfyS9_fNS7_10__identityEEEvT0_PT3_T1_NS0_13GridEvenShareISH_EET2_T4_E12temp_storage+36];
	add.f32 	%f412, %f220, %f221;
	bra.uni 	$L__BB11_69;
$L__BB11_49:
	// begin inline asm
	mov.u32 %r161, %laneid;
	// end inline asm
	and.b32  	%r187, %r33, 992;
	add.s32 	%r188, %r187, 32;
	setp.gt.s32 	%p26, %r188, %r32;
	not.b32 	%r189, %r187;
	add.s32 	%r190, %r32, %r189;
	selp.b32 	%r185, %r190, 31, %p26;
	mov.b32 	%r163, %f405;
	mov.b32 	%r164, 1;
	mov.b32 	%r186, -1;
	// begin inline asm
	shfl.sync.down.b32 %r162, %r163, %r164, %r185, %r186;
	// end inline asm
	setp.lt.s32 	%p27, %r161, %r185;
	mov.b32 	%f162, %r162;
	add.f32 	%f163, %f405, %f162;
	selp.f32 	%f164, %f163, %f405, %p27;
	mov.b32 	%r168, %f164;
	mov.b32 	%r169, 2;
	// begin inline asm
	shfl.sync.down.b32 %r167, %r168, %r169, %r185, %r186;
	// end inline asm
	add.s32 	%r191, %r161, 2;
	setp.gt.s32 	%p28, %r191, %r185;
	mov.b32 	%f165, %r167;
	add.f32 	%f166, %f164, %f165;
	selp.f32 	%f167, %f164, %f166, %p28;
	mov.b32 	%r173, %f167;
	mov.b32 	%r174, 4;
	// begin inline asm
	shfl.sync.down.b32 %r172, %r173, %r174, %r185, %r186;
	// end inline asm
	add.s32 	%r192, %r161, 4;
	setp.gt.s32 	%p29, %r192, %r185;
	mov.b32 	%f168, %r172;
	add.f32 	%f169, %f167, %f168;
	selp.f32 	%f170, %f167, %f169, %p29;
	mov.b32 	%r178, %f170;
	mov.b32 	%r179, 8;
	// begin inline asm
	shfl.sync.down.b32 %r177, %r178, %r179, %r185, %r186;
	// end inline asm
	add.s32 	%r193, %r161, 8;
	setp.gt.s32 	%p30, %r193, %r185;
	mov.b32 	%f171, %r177;
	add.f32 	%f172, %f170, %f171;
	selp.f32 	%f173, %f170, %f172, %p30;
	mov.b32 	%r183, %f173;
	mov.b32 	%r184, 16;
	// begin inline asm
	shfl.sync.down.b32 %r182, %r183, %r184, %r185, %r186;
	// end inline asm
	add.s32 	%r194, %r161, 16;
	setp.gt.s32 	%p31, %r194, %r185;
	mov.b32 	%f174, %r182;
	add.f32 	%f175, %f173, %f174;
	selp.f32 	%f412, %f173, %f175, %p31;
	setp.ne.s32 	%p32, %r161, 0;
	@%p32 bra 	$L__BB11_51;
	shr.u32 	%r195, %r33, 3;
	and.b32  	%r196, %r195, 124;
	mov.u32 	%r197, _ZZN3cub18CUB_300001_SM_10006detail6reduce18DeviceReduceKernelINS2_10policy_hubIfyN4cuda3std3__44plusIfEEE10Policy1000EPfyS9_fNS7_10__identityEEEvT0_PT3_T1_NS0_13GridEvenShareISH_EET2_T4_E12temp_storage;
	add.s32 	%r198, %r197, %r196;
	st.shared.f32 	[%r198+8], %f412;
$L__BB11_51:
	bar.sync 	0;
	setp.ne.s32 	%p33, %r33, 0;
	@%p33 bra 	$L__BB11_69;
	setp.gt.s32 	%p34, %r32, 32;
	ld.shared.f32 	%f176, [_ZZN3cub18CUB_300001_SM_10006detail6reduce18DeviceReduceKernelINS2_10policy_hubIfyN4cuda3std3__44plusIfEEE10Policy1000EPfyS9_fNS7_10__identityEEEvT0_PT3_T1_NS0_13GridEvenShareISH_EET2_T4_E12temp_storage+12];
	add.f32 	%f177, %f412, %f176;
	selp.f32 	%f178, %f177, %f412, %p34;
	setp.gt.s32 	%p35, %r32, 64;
	ld.shared.f32 	%f179, [_ZZN3cub18CUB_300001_SM_10006detail6reduce18DeviceReduceKernelINS2_10policy_hubIfyN4cuda3std3__44plusIfEEE10Policy1000EPfyS9_fNS7_10__identityEEEvT0_PT3_T1_NS0_13GridEvenShareISH_EET2_T4_E12temp_storage+16];
	add.f32 	%f180, %f179, %f178;
	selp.f32 	%f181, %f180, %f178, %p35;
	setp.gt.s32 	%p36, %r32, 96;
	ld.shared.f32 	%f182, [_ZZN3cub18CUB_300001_SM_10006detail6reduce18DeviceReduceKernelINS2_10policy_hubIfyN4cuda3std3__44plusIfEEE10Policy1000EPfyS9_fNS7_10__identityEEEvT0_PT3_T1_NS0_13GridEvenShareISH_EET2_T4_E12temp_storage+20];
	add.f32 	%f183, %f182, %f181;
	selp.f32 	%f184, %f183, %f181, %p36;
	setp.gt.s32 	%p37, %r32, 128;
	ld.shared.f32 	%f185, [_ZZN3cub18CUB_300001_SM_10006detail6reduce18DeviceReduceKernelINS2_10policy_hubIfyN4cuda3std3__44plusIfEEE10Policy1000EPfyS9_fNS7_10__identityEEEvT0_PT3_T1_NS0_13GridEvenShareISH_EET2_T4_E12temp_storage+24];
	add.f32 	%f186, %f185, %f184;
	selp.f32 	%f187, %f186, %f184, %p37;
	setp.gt.s32 	%p38, %r32, 160;
	ld.shared.f32 	%f188, [_ZZN3cub18CUB_300001_SM_10006detail6reduce18DeviceReduceKernelINS2_10policy_hubIfyN4cuda3std3__44plusIfEEE10Policy1000EPfyS9_fNS7_10__identityEEEvT0_PT3_T1_NS0_13GridEvenShareISH_EET2_T4_E12temp_storage+28];
	add.f32 	%f189, %f188, %f187;
	selp.f32 	%f190, %f189, %f187, %p38;
	setp.gt.s32 	%p39, %r32, 192;
	ld.shared.f32 	%f191, [_ZZN3cub18CUB_300001_SM_10006detail6reduce18DeviceReduceKernelINS2_10policy_hubIfyN4cuda3std3__44plusIfEEE10Policy1000EPfyS9_fNS7_10__identityEEEvT0_PT3_T1_NS0_13GridEvenShareISH_EET2_T4_E12temp_storage+32];
	add.f32 	%f192, %f191, %f190;
	selp.f32 	%f193, %f192, %f190, %p39;
	setp.gt.s32 	%p40, %r32, 224;
	ld.shared.f32 	%f194, [_ZZN3cub18CUB_300001_SM_10006detail6reduce18DeviceReduceKernelINS2_10policy_hubIfyN4cuda3std3__44plusIfEEE10Policy1000EPfyS9_fNS7_10__identityEEEvT0_PT3_T1_NS0_13GridEvenShareISH_EET2_T4_E12temp_storage+36];
	add.f32 	%f195, %f194, %f193;
	selp.f32 	%f412, %f195, %f193, %p40;
	bra.uni 	$L__BB11_69;
$L__BB11_53:
	cvt.u32.u64 	%r77, %rd3;
	mov.u32 	%r45, %tid.x;
	add.s32 	%r78, %r45, %r77;
	mul.wide.u32 	%rd58, %r78, 4;
	add.s64 	%rd42, %rd39, %rd58;
	// begin inline asm
	ld.global.nc.u32 %r61, [%rd42];
	// end inline asm
	mov.b32 	%f56, %r61;
	add.s64 	%rd43, %rd42, 1024;
	// begin inline asm
	ld.global.nc.u32 %r62, [%rd43];
	// end inline asm
	mov.b32 	%f57, %r62;
	add.s64 	%rd44, %rd42, 2048;
	// begin inline asm
	ld.global.nc.u32 %r63, [%rd44];
	// end inline asm
	mov.b32 	%f58, %r63;
	add.s64 	%rd45, %rd42, 3072;
	// begin inline asm
	ld.global.nc.u32 %r64, [%rd45];
	// end inline asm
	mov.b32 	%f59, %r64;
	add.s64 	%rd46, %rd42, 4096;
	// begin inline asm
	ld.global.nc.u32 %r65, [%rd46];
	// end inline asm
	mov.b32 	%f60, %r65;
	add.s64 	%rd47, %rd42, 5120;
	// begin inline asm
	ld.global.nc.u32 %r66, [%rd47];
	// end inline asm
	mov.b32 	%f61, %r66;
	add.s64 	%rd48, %rd42, 6144;
	// begin inline asm
	ld.global.nc.u32 %r67, [%rd48];
	// end inline asm
	mov.b32 	%f62, %r67;
	add.s64 	%rd49, %rd42, 7168;
	// begin inline asm
	ld.global.nc.u32 %r68, [%rd49];
	// end inline asm
	mov.b32 	%f63, %r68;
	add.s64 	%rd50, %rd42, 8192;
	// begin inline asm
	ld.global.nc.u32 %r69, [%rd50];
	// end inline asm
	mov.b32 	%f64, %r69;
	add.s64 	%rd51, %rd42, 9216;
	// begin inline asm
	ld.global.nc.u32 %r70, [%rd51];
	// end inline asm
	mov.b32 	%f65, %r70;
	add.s64 	%rd52, %rd42, 10240;
	// begin inline asm
	ld.global.nc.u32 %r71, [%rd52];
	// end inline asm
	mov.b32 	%f66, %r71;
	add.s64 	%rd53, %rd42, 11264;
	// begin inline asm
	ld.global.nc.u32 %r72, [%rd53];
	// end inline asm
	mov.b32 	%f67, %r72;
	add.s64 	%rd54, %rd42, 12288;
	// begin inline asm
	ld.global.nc.u32 %r73, [%rd54];
	// end inline asm
	mov.b32 	%f68, %r73;
	add.s64 	%rd55, %rd42, 13312;
	// begin inline asm
	ld.global.nc.u32 %r74, [%rd55];
	// end inline asm
	mov.b32 	%f69, %r74;
	add.s64 	%rd56, %rd42, 14336;
	// begin inline asm
	ld.global.nc.u32 %r75, [%rd56];
	// end inline asm
	mov.b32 	%f70, %r75;
	add.s64 	%rd57, %rd42, 15360;
	// begin inline asm
	ld.global.nc.u32 %r76, [%rd57];
	// end inline asm
	mov.b32 	%f71, %r76;
	add.f32 	%f72, %f56, %f57;
	add.f32 	%f73, %f58, %f59;
	add.f32 	%f74, %f60, %f61;
	add.f32 	%f75, %f62, %f63;
	add.f32 	%f76, %f64, %f65;
	add.f32 	%f77, %f66, %f67;
	add.f32 	%f78, %f68, %f69;
	add.f32 	%f79, %f70, %f71;
	add.f32 	%f80, %f72, %f73;
	add.f32 	%f81, %f74, %f75;
	add.f32 	%f82, %f76, %f77;
	add.f32 	%f83, %f78, %f79;
	add.f32 	%f84, %f80, %f81;
	add.f32 	%f85, %f82, %f83;
	add.f32 	%f411, %f84, %f85;
	setp.lt.u64 	%p3, %rd21, %rd2;
	@%p3 bra 	$L__BB11_65;
	cvt.u64.u32 	%rd25, %r45;
	add.s64 	%rd170, %rd2, %rd3;
	add.s64 	%rd59, %rd170, %rd25;
	shl.b64 	%rd60, %rd59, 2;
	add.s64 	%rd169, %rd39, %rd60;
	mov.b32 	%r415, 0;
$L__BB11_55:
	add.s64 	%rd3, %rd3, %rd2;
	add.s64 	%rd61, %rd1, -4096;
	setp.gt.u64 	%p4, %rd3, %rd61;
	@%p4 bra 	$L__BB11_57;
	add.s64 	%rd78, %rd3, %rd25;
	shl.b64 	%rd79, %rd78, 2;
	add.s64 	%rd62, %rd39, %rd79;
	// begin inline asm
	ld.global.nc.u32 %r80, [%rd62];
	// end inline asm
	mov.b32 	%f86, %r80;
	add.s64 	%rd63, %rd62, 1024;
	// begin inline asm
	ld.global.nc.u32 %r81, [%rd63];
	// end inline asm
	mov.b32 	%f87, %r81;
	add.s64 	%rd64, %rd62, 2048;
	// begin inline asm
	ld.global.nc.u32 %r82, [%rd64];
	// end inline asm
	mov.b32 	%f88, %r82;
	add.s64 	%rd65, %rd62, 3072;
	// begin inline asm
	ld.global.nc.u32 %r83, [%rd65];
	// end inline asm
	mov.b32 	%f89, %r83;
	add.s64 	%rd66, %rd62, 4096;
	// begin inline asm
	ld.global.nc.u32 %r84, [%rd66];
	// end inline asm
	mov.b32 	%f90, %r84;
	add.s64 	%rd67, %rd62, 5120;
	// begin inline asm
	ld.global.nc.u32 %r85, [%rd67];
	// end inline asm
	mov.b32 	%f91, %r85;
	add.s64 	%rd68, %rd62, 6144;
	// begin inline asm
	ld.global.nc.u32 %r86, [%rd68];
	// end inline asm
	mov.b32 	%f92, %r86;
	add.s64 	%rd69, %rd62, 7168;
	// begin inline asm
	ld.global.nc.u32 %r87, [%rd69];
	// end inline asm
	mov.b32 	%f93, %r87;
	add.s64 	%rd70, %rd62, 8192;
	// begin inline asm
	ld.global.nc.u32 %r88, [%rd70];
	// end inline asm
	mov.b32 	%f94, %r88;
	add.s64 	%rd71, %rd62, 9216;
	// begin inline asm
	ld.global.nc.u32 %r89, [%rd71];
	// end inline asm
	mov.b32 	%f95, %r89;
	add.s64 	%rd72, %rd62, 10240;
	// begin inline asm
	ld.global.nc.u32 %r90, [%rd72];
	// end inline asm
	mov.b32 	%f96, %r90;
	add.s64 	%rd73, %rd62, 11264;
	// begin inline asm
	ld.global.nc.u32 %r91, [%rd73];
	// end inline asm
	mov.b32 	%f97, %r91;
	add.s64 	%rd74, %rd62, 12288;
	// begin inline asm
	ld.global.nc.u32 %r92, [%rd74];
	// end inline asm
	mov.b32 	%f98, %r92;
	add.s64 	%rd75, %rd62, 13312;
	// begin inline asm
	ld.global.nc.u32 %r93, [%rd75];
	// end inline asm
	mov.b32 	%f99, %r93;
	add.s64 	%rd76, %rd62, 14336;
	// begin inline asm
	ld.global.nc.u32 %r94, [%rd76];
	// end inline asm
	mov.b32 	%f100, %r94;
	add.s64 	%rd77, %rd62, 15360;
	// begin inline asm
	ld.global.nc.u32 %r95, [%rd77];
	// end inline asm
	mov.b32 	%f101, %r95;
	add.f32 	%f102, %f411, %f86;
	add.f32 	%f103, %f87, %f88;
	add.f32 	%f104, %f89, %f90;
	add.f32 	%f105, %f91, %f92;
	add.f32 	%f106, %f93, %f94;
	add.f32 	%f107, %f95, %f96;
	add.f32 	%f108, %f97, %f98;
	add.f32 	%f109, %f99, %f100;
	add.f32 	%f110, %f102, %f103;
	add.f32 	%f111, %f104, %f105;
	add.f32 	%f112, %f106, %f107;
	add.f32 	%f113, %f108, %f109;
	add.f32 	%f114, %f110, %f111;
	add.f32 	%f115, %f112, %f113;
	add.f32 	%f116, %f114, %f115;
	add.f32 	%f411, %f116, %f101;
	sub.s64 	%rd80, %rd1, %rd3;
	setp.lt.u64 	%p5, %rd80, %rd2;
	add.s32 	%r415, %r415, 1;
	add.s64 	%rd170, %rd170, %rd2;
	shl.b64 	%rd81, %rd2, 2;
	add.s64 	%rd169, %rd169, %rd81;
	@%p5 bra 	$L__BB11_65;
	bra.uni 	$L__BB11_55;
$L__BB11_57:
	setp.le.u64 	%p6, %rd1, %rd3;
	@%p6 bra 	$L__BB11_65;
	cvt.u32.u64 	%r96, %rd3;
	cvt.u32.u64 	%r97, %rd1;
	sub.s32 	%r48, %r97, %r96;
	setp.ge.s32 	%p7, %r45, %r48;
	@%p7 bra 	$L__BB11_65;
	cvt.u32.u64 	%r99, %rd2;
	not.b32 	%r101, %r45;
	add.s32 	%r102, %r101, %r97;
	add.s32 	%r103, %r99, %r77;
	sub.s32 	%r104, %r102, %r103;
	mul.lo.s32 	%r105, %r1, %r415;
	shl.b32 	%r106, %r105, 12;
	sub.s32 	%r49, %r104, %r106;
	shr.u32 	%r107, %r102, 8;
	add.s32 	%r50, %r107, 1;
	and.b32  	%r108, %r102, 768;
	setp.eq.s32 	%p8, %r108, 768;
	mov.u32 	%r418, %r45;
	@%p8 bra 	$L__BB11_62;
	and.b32  	%r109, %r50, 3;
	neg.s32 	%r416, %r109;
	mov.u32 	%r418, %r45;
$L__BB11_61:
	.pragma "nounroll";
	// begin inline asm
	ld.global.nc.u32 %r110, [%rd169];
	// end inline asm
	mov.b32 	%f118, %r110;
	add.f32 	%f411, %f411, %f118;
	add.s32 	%r418, %r418, 256;
	add.s64 	%rd169, %rd169, 1024;
	add.s32 	%r416, %r416, 1;
	setp.ne.s32 	%p9, %r416, 0;
	@%p9 bra 	$L__BB11_61;
$L__BB11_62:
	setp.lt.u32 	%p10, %r49, 768;
	@%p10 bra 	$L__BB11_65;
	cvt.u64.u32 	%rd83, %r418;
	add.s64 	%rd84, %rd83, %rd170;
	shl.b64 	%rd85, %rd84, 2;
	add.s64 	%rd173, %rd39, %rd85;
$L__BB11_64:
	// begin inline asm
	ld.global.nc.u32 %r111, [%rd173];
	// end inline asm
	mov.b32 	%f119, %r111;
	add.f32 	%f120, %f411, %f119;
	add.s64 	%rd87, %rd173, 1024;
	// begin inline asm
	ld.global.nc.u32 %r112, [%rd87];
	// end inline asm
	mov.b32 	%f121, %r112;
	add.f32 	%f122, %f120, %f121;
	add.s64 	%rd88, %rd173, 2048;
	// begin inline asm
	ld.global.nc.u32 %r113, [%rd88];
	// end inline asm
	mov.b32 	%f123, %r113;
	add.f32 	%f124, %f122, %f123;
	add.s64 	%rd89, %rd173, 3072;
	// begin inline asm
	ld.global.nc.u32 %r114, [%rd89];
	// end inline asm
	mov.b32 	%f125, %r114;
	add.f32 	%f411, %f124, %f125;
	add.s32 	%r418, %r418, 1024;
	add.s64 	%rd173, %rd173, 4096;
	setp.lt.s32 	%p11, %r418, %r48;
	@%p11 bra 	$L__BB11_64;
$L__BB11_65:
	// begin inline asm
	mov.u32 %r115, %laneid;
	// end inline asm
	mov.b32 	%r117, %f411;
	mov.b32 	%r118, 1;
	mov.b32 	%r139, 31;
	mov.b32 	%r140, -1;
	// begin inline asm
	shfl.sync.down.b32 %r116, %r117, %r118, %r139, %r140;
	// end inline asm
	setp.gt.s32 	%p12, %r115, 30;
	mov.b32 	%f126, %r116;
	add.f32 	%f127, %f411, %f126;
	selp.f32 	%f128, %f411, %f127, %p12;
	mov.b32 	%r122, %f128;
	mov.b32 	%r123, 2;
	// begin inline asm
	shfl.sync.down.b32 %r121, %r122, %r123, %r139, %r140;
	// end inline asm
	setp.gt.s32 	%p13, %r115, 29;
	mov.b32 	%f129, %r121;
	add.f32 	%f130, %f128, %f129;
	selp.f32 	%f131, %f128, %f130, %p13;
	mov.b32 	%r127, %f131;
	mov.b32 	%r128, 4;
	// begin inline asm
	shfl.sync.down.b32 %r126, %r127, %r128, %r139, %r140;
	// end inline asm
	setp.gt.s32 	%p14, %r115, 27;
	mov.b32 	%f132, %r126;
	add.f32 	%f133, %f131, %f132;
	selp.f32 	%f134, %f131, %f133, %p14;
	mov.b32 	%r132, %f134;
	mov.b32 	%r133, 8;
	// begin inline asm
	shfl.sync.down.b32 %r131, %r132, %r133, %r139, %r140;
	// end inline asm
	setp.gt.s32 	%p15, %r115, 23;
	mov.b32 	%f135, %r131;
	add.f32 	%f136, %f134, %f135;
	selp.f32 	%f137, %f134, %f136, %p15;
	mov.b32 	%r137, %f137;
	mov.b32 	%r138, 16;
	// begin inline asm
	shfl.sync.down.b32 %r136, %r137, %r138, %r139, %r140;
	// end inline asm
	setp.gt.s32 	%p16, %r115, 15;
	mov.b32 	%f138, %r136;
	add.f32 	%f52, %f137, %f138;
	selp.f32 	%f412, %f137, %f52, %p16;
	setp.ne.s32 	%p17, %r115, 0;
	@%p17 bra 	$L__BB11_67;
	shr.u32 	%r141, %r45, 3;
	and.b32  	%r142, %r141, 124;
	mov.u32 	%r143, _ZZN3cub18CUB_300001_SM_10006detail6reduce18DeviceReduceKernelINS2_10policy_hubIfyN4cuda3std3__44plusIfEEE10Policy1000EPfyS9_fNS7_10__identityEEEvT0_PT3_T1_NS0_13GridEvenShareISH_EET2_T4_E12temp_storage;
	add.s32 	%r144, %r143, %r142;
	st.shared.f32 	[%r144+8], %f52;
$L__BB11_67:
	bar.sync 	0;
	setp.ne.s32 	%p18, %r45, 0;
	@%p18 bra 	$L__BB11_69;
	ld.shared.f32 	%f139, [_ZZN3cub18CUB_300001_SM_10006detail6reduce18DeviceReduceKernelINS2_10policy_hubIfyN4cuda3std3__44plusIfEEE10Policy1000EPfyS9_fNS7_10__identityEEEvT0_PT3_T1_NS0_13GridEvenShareISH_EET2_T4_E12temp_storage+12];
	add.f32 	%f140, %f412, %f139;
	ld.shared.f32 	%f141, [_ZZN3cub18CUB_300001_SM_10006detail6reduce18DeviceReduceKernelINS2_10policy_hubIfyN4cuda3std3__44plusIfEEE10Policy1000EPfyS9_fNS7_10__identityEEEvT0_PT3_T1_NS0_13GridEvenShareISH_EET2_T4_E12temp_storage+16];
	add.f32 	%f142, %f140, %f141;
	ld.shared.f32 	%f143, [_ZZN3cub18CUB_300001_SM_10006detail6reduce18DeviceReduceKernelINS2_10policy_hubIfyN4cuda3std3__44plusIfEEE10Policy1000EPfyS9_fNS7_10__identityEEEvT0_PT3_T1_NS0_13GridEvenShareISH_EET2_T4_E12temp_storage+20];
	add.f32 	%f144, %f142, %f143;
	ld.shared.f32 	%f145, [_ZZN3cub18CUB_300001_SM_10006detail6reduce18DeviceReduceKernelINS2_10policy_hubIfyN4cuda3std3__44plusIfEEE10Policy1000EPfyS9_fNS7_10__identityEEEvT0_PT3_T1_NS0_13GridEvenShareISH_EET2_T4_E12temp_storage+24];
	add.f32 	%f146, %f144, %f145;
	ld.shared.f32 	%f147, [_ZZN3cub18CUB_300001_SM_10006detail6reduce18DeviceReduceKernelINS2_10policy_hubIfyN4cuda3std3__44plusIfEEE10Policy1000EPfyS9_fNS7_10__identityEEEvT0_PT3_T1_NS0_13GridEvenShareISH_EET2_T4_E12temp_storage+28];
	add.f32 	%f148, %f146, %f147;
	ld.shared.f32 	%f149, [_ZZN3cub18CUB_300001_SM_10006detail6reduce18DeviceReduceKernelINS2_10policy_hubIfyN4cuda3std3__44plusIfEEE10Policy1000EPfyS9_fNS7_10__identityEEEvT0_PT3_T1_NS0_13GridEvenShareISH_EET2_T4_E12temp_storage+32];
	add.f32 	%f150, %f148, %f149;
	ld.shared.f32 	%f151, [_ZZN3cub18CUB_300001_SM_10006detail6reduce18DeviceReduceKernelINS2_10policy_hubIfyN4cuda3std3__44plusIfEEE10Policy1000EPfyS9_fNS7_10__identityEEEvT0_PT3_T1_NS0_13GridEvenShareISH_EET2_T4_E12temp_storage+36];
	add.f32 	%f412, %f150, %f151;
$L__BB11_69:
	mov.u32 	%r399, %tid.x;
	setp.ne.s32 	%p94, %r399, 0;
	@%p94 bra 	$L__BB11_71;
	ld.param.u64 	%rd161, [_ZN3cub18CUB_300001_SM_10006detail6reduce18DeviceReduceKernelINS2_10policy_hubIfyN4cuda3std3__44plusIfEEE10Policy1000EPfyS9_fNS7_10__identityEEEvT0_PT3_T1_NS0_13GridEvenShareISH_EET2_T4__param_1];
	cvta.to.global.u64 	%rd158, %rd161;
	mul.wide.u32 	%rd159, %r2, 4;
	add.s64 	%rd160, %rd158, %rd159;
	st.global.f32 	[%rd160], %f412;
$L__BB11_71:
	ret;

}
	// .globl	_ZN3cub18CUB_300001_SM_10006detail6reduce28DeviceReduceSingleTileKernelINS2_10policy_hubIfyN4cuda3std3__44plusIfEEE10Policy1000EPfSC_iS9_ffNS7_10__identityEEEvT0_T1_T2_T3_T4_T6_
.visible .entry _ZN3cub18CUB_300001_SM_10006detail6reduce28DeviceReduceSingleTileKernelINS2_10policy_hubIfyN4cuda3std3__44plusIfEEE10Policy1000EPfSC_iS9_ffNS7_10__identityEEEvT0_T1_T2_T3_T4_T6_(
	.param .u64 .ptr .align 1 _ZN3cub18CUB_300001_SM_10006detail6reduce28DeviceReduceSingleTileKernelINS2_10policy_hubIfyN4cuda3std3__44plusIfEEE10Policy1000EPfSC_iS9_ffNS7_10__identityEEEvT0_T1_T2_T3_T4_T6__param_0,
	.param .u64 .ptr .align 1 _ZN3cub18CUB_300001_SM_10006detail6reduce28DeviceReduceSingleTileKernelINS2_10policy_hubIfyN4cuda3std3__44plusIfEEE10Policy1000EPfSC_iS9_ffNS7_10__identityEEEvT0_T1_T2_T3_T4_T6__param_1,
	.param .u32 _ZN3cub18CUB_300001_SM_10006detail6reduce28DeviceReduceSingleTileKernelINS2_10policy_hubIfyN4cuda3std3__44plusIfEEE10Policy1000EPfSC_iS9_ffNS7_10__identityEEEvT0_T1_T2_T3_T4_T6__param_2,
	.param .align 1 .b8 _ZN3cub18CUB_300001_SM_10006detail6reduce28DeviceReduceSingleTileKernelINS2_10policy_hubIfyN4cuda3std3__44plusIfEEE10Policy1000EPfSC_iS9_ffNS7_10__identityEEEvT0_T1_T2_T3_T4_T6__param_3[1],
	.param .f32 _ZN3cub18CUB_300001_SM_10006detail6reduce28DeviceReduceSingleTileKernelINS2_10policy_hubIfyN4cuda3std3__44plusIfEEE10Policy1000EPfSC_iS9_ffNS7_10__identityEEEvT0_T1_T2_T3_T4_T6__param_4,
	.param .align 1 .b8 _ZN3cub18CUB_300001_SM_10006detail6reduce28DeviceReduceSingleTileKernelINS2_10policy_hubIfyN4cuda3std3__44plusIfEEE10Policy1000EPfSC_iS9_ffNS7_10__identityEEEvT0_T1_T2_T3_T4_T6__param_5[1]
)
.maxntid 256
.minnctapersm 1
{
	.reg .pred 	%p<97>;
	.reg .b32 	%r<407>;
	.reg .b32 	%f<419>;
	.reg .b64 	%rd<125>;
	// demoted variable
	.shared .align 4 .b8 _ZZN3cub18CUB_300001_SM_10006detail6reduce28DeviceReduceSingleTileKernelINS2_10policy_hubIfyN4cuda3std3__44plusIfEEE10Policy1000EPfSC_iS9_ffNS7_10__identityEEEvT0_T1_T2_T3_T4_T6_E12temp_storage[44];
	ld.param.u64 	%rd16, [_ZN3cub18CUB_300001_SM_10006detail6reduce28DeviceReduceSingleTileKernelINS2_10policy_hubIfyN4cuda3std3__44plusIfEEE10Policy1000EPfSC_iS9_ffNS7_10__identityEEEvT0_T1_T2_T3_T4_T6__param_0];
	ld.param.u64 	%rd17, [_ZN3cub18CUB_300001_SM_10006detail6reduce28DeviceReduceSingleTileKernelINS2_10policy_hubIfyN4cuda3std3__44plusIfEEE10Policy1000EPfSC_iS9_ffNS7_10__identityEEEvT0_T1_T2_T3_T4_T6__param_1];
	ld.param.u32 	%r67, [_ZN3cub18CUB_300001_SM_10006detail6reduce28DeviceReduceSingleTileKernelINS2_10policy_hubIfyN4cuda3std3__44plusIfEEE10Policy1000EPfSC_iS9_ffNS7_10__identityEEEvT0_T1_T2_T3_T4_T6__param_2];
	ld.param.f32 	%f58, [_ZN3cub18CUB_300001_SM_10006detail6reduce28DeviceReduceSingleTileKernelINS2_10policy_hubIfyN4cuda3std3__44plusIfEEE10Policy1000EPfSC_iS9_ffNS7_10__identityEEEvT0_T1_T2_T3_T4_T6__param_4];
	cvta.to.global.u64 	%rd1, %rd17;
	setp.ne.s32 	%p1, %r67, 0;
	@%p1 bra 	$L__BB12_3;
	mov.u32 	%r380, %tid.x;
	setp.ne.s32 	%p96, %r380, 0;
	@%p96 bra 	$L__BB12_74;
	st.global.f32 	[%rd1], %f58;
	bra.uni 	$L__BB12_74;
$L__BB12_3:
	and.b64  	%rd18, %rd16, 15;
	setp.ne.s64 	%p2, %rd18, 0;
	@%p2 bra 	$L__BB12_38;
	setp.gt.s32 	%p49, %r67, 4095;
	@%p49 bra 	$L__BB12_22;
	mov.u32 	%r1, %tid.x;
	setp.ge.s32 	%p66, %r1, %r67;
	mov.f32 	%f397, 0f00000000;
	mov.u32 	%r384, %r1;
	@%p66 bra 	$L__BB12_7;
	mul.wide.u32 	%rd113, %r1, 4;
	add.s64 	%rd112, %rd16, %rd113;
	// begin inline asm
	ld.global.nc.u32 %r300, [%rd112];
	// end inline asm
	mov.b32 	%f397, %r300;
	add.s32 	%r384, %r1, 256;
$L__BB12_7:
	setp.ge.s32 	%p67, %r384, %r67;
	@%p67 bra 	$L__BB12_13;
	not.b32 	%r301, %r384;
	add.s32 	%r4, %r67, %r301;
	and.b32  	%r302, %r4, 768;
	setp.eq.s32 	%p68, %r302, 768;
	@%p68 bra 	$L__BB12_11;
	mul.wide.u32 	%rd114, %r384, 4;
	add.s64 	%rd121, %rd16, %rd114;
	shr.u32 	%r303, %r4, 8;
	add.s32 	%r304, %r303, 1;
	and.b32  	%r305, %r304, 3;
	neg.s32 	%r382, %r305;
$L__BB12_10:
	.pragma "nounroll";
	// begin inline asm
	ld.global.nc.u32 %r306, [%rd121];
	// end inline asm
	mov.b32 	%f323, %r306;
	add.f32 	%f397, %f397, %f323;
	add.s32 	%r384, %r384, 256;
	add.s64 	%rd121, %rd121, 1024;
	add.s32 	%r382, %r382, 1;
	setp.ne.s32 	%p69, %r382, 0;
	@%p69 bra 	$L__BB12_10;
$L__BB12_11:
	setp.lt.u32 	%p70, %r4, 768;
	@%p70 bra 	$L__BB12_13;
$L__BB12_12:
	mul.wide.s32 	%rd120, %r384, 4;
	add.s64 	%rd116, %rd16, %rd120;
	// begin inline asm
	ld.global.nc.u32 %r307, [%rd116];
	// end inline asm
	mov.b32 	%f324, %r307;
	add.f32 	%f325, %f397, %f324;
	add.s64 	%rd117, %rd116, 1024;
	// begin inline asm
	ld.global.nc.u32 %r308, [%rd117];
	// end inline asm
	mov.b32 	%f326, %r308;
	add.f32 	%f327, %f325, %f326;
	add.s64 	%rd118, %rd116, 2048;
	// begin inline asm
	ld.global.nc.u32 %r309, [%rd118];
	// end inline asm
	mov.b32 	%f328, %r309;
	add.f32 	%f329, %f327, %f328;
	add.s64 	%rd119, %rd116, 3072;
	// begin inline asm
	ld.global.nc.u32 %r310, [%rd119];
	// end inline asm
	mov.b32 	%f330, %r310;
	add.f32 	%f397, %f329, %f330;
	add.s32 	%r384, %r384, 1024;
	setp.lt.s32 	%p71, %r384, %r67;
	@%p71 bra 	$L__BB12_12;
$L__BB12_13:
	setp.lt.s32 	%p72, %r67, 256;
	@%p72 bra 	$L__BB12_18;
	// begin inline asm
	mov.u32 %r349, %laneid;
	// end inline asm
	mov.b32 	%r351, %f397;
	mov.b32 	%r352, 1;
	mov.b32 	%r373, 31;
	mov.b32 	%r374, -1;
	// begin inline asm
	shfl.sync.down.b32 %r350, %r351, %r352, %r373, %r374;
	// end inline asm
	setp.gt.s32 	%p88, %r349, 30;
	mov.b32 	%f365, %r350;
	add.f32 	%f366, %f397, %f365;
	selp.f32 	%f367, %f397, %f366, %p88;
	mov.b32 	%r356, %f367;
	mov.b32 	%r357, 2;
	// begin inline asm
	shfl.sync.down.b32 %r355, %r356, %r357, %r373, %r374;
	// end inline asm
	setp.gt.s32 	%p89, %r349, 29;
	mov.b32 	%f368, %r355;
	add.f32 	%f369, %f367, %f368;
	selp.f32 	%f370, %f367, %f369, %p89;
	mov.b32 	%r361, %f370;
	mov.b32 	%r362, 4;
	// begin inline asm
	shfl.sync.down.b32 %r360, %r361, %r362, %r373, %r374;
	// end inline asm
	setp.gt.s32 	%p90, %r349, 27;
	mov.b32 	%f371, %r360;
	add.f32 	%f372, %f370, %f371;
	selp.f32 	%f373, %f370, %f372, %p90;
	mov.b32 	%r366, %f373;
	mov.b32 	%r367, 8;
	// begin inline asm
	shfl.sync.down.b32 %r365, %r366, %r367, %r373, %r374;
	// end inline asm
	setp.gt.s32 	%p91, %r349, 23;
	mov.b32 	%f374, %r365;
	add.f32 	%f375, %f373, %f374;
	selp.f32 	%f376, %f373, %f375, %p91;
	mov.b32 	%r371, %f376;
	mov.b32 	%r372, 16;
	// begin inline asm
	shfl.sync.down.b32 %r370, %r371, %r372, %r373, %r374;
	// end inline asm
	setp.gt.s32 	%p92, %r349, 15;
	mov.b32 	%f377, %r370;
	add.f32 	%f10, %f376, %f377;
	selp.f32 	%f418, %f376, %f10, %p92;
	setp.ne.s32 	%p93, %r349, 0;
	@%p93 bra 	$L__BB12_16;
	shr.u32 	%r375, %r1, 3;
	and.b32  	%r376, %r375, 124;
	mov.u32 	%r377, _ZZN3cub18CUB_300001_SM_10006detail6reduce28DeviceReduceSingleTileKernelINS2_10policy_hubIfyN4cuda3std3__44plusIfEEE10Policy1000EPfSC_iS9_ffNS7_10__identityEEEvT0_T1_T2_T3_T4_T6_E12temp_storage;
	add.s32 	%r378, %r377, %r376;
	st.shared.f32 	[%r378+8], %f10;
$L__BB12_16:
	bar.sync 	0;
	setp.ne.s32 	%p94, %r1, 0;
	@%p94 bra 	$L__BB12_72;
	ld.shared.f32 	%f378, [_ZZN3cub18CUB_300001_SM_10006detail6reduce28DeviceReduceSingleTileKernelINS2_10policy_hubIfyN4cuda3std3__44plusIfEEE10Policy1000EPfSC_iS9_ffNS7_10__identityEEEvT0_T1_T2_T3_T4_T6_E12temp_storage+12];
	add.f32 	%f379, %f418, %f378;
	ld.shared.f32 	%f380, [_ZZN3cub18CUB_300001_SM_10006detail6reduce28DeviceReduceSingleTileKernelINS2_10policy_hubIfyN4cuda3std3__44plusIfEEE10Policy1000EPfSC_iS9_ffNS7_10__identityEEEvT0_T1_T2_T3_T4_T6_E12temp_storage+16];
	add.f32 	%f381, %f379, %f380;
	ld.shared.f32 	%f382, [_ZZN3cub18CUB_300001_SM_10006detail6reduce28DeviceReduceSingleTileKernelINS2_10policy_hubIfyN4cuda3std3__44plusIfEEE10Policy1000EPfSC_iS9_ffNS7_10__identityEEEvT0_T1_T2_T3_T4_T6_E12temp_storage+20];
	add.f32 	%f383, %f381, %f382;
	ld.shared.f32 	%f384, [_ZZN3cub18CUB_300001_SM_10006detail6reduce28DeviceReduceSingleTileKernelINS2_10policy_hubIfyN4cuda3std3__44plusIfEEE10Policy1000EPfSC_iS9_ffNS7_10__identityEEEvT0_T1_T2_T3_T4_T6_E12temp_storage+24];
	add.f32 	%f385, %f383, %f384;
	ld.shared.f32 	%f386, [_ZZN3cub18CUB_300001_SM_10006detail6reduce28DeviceReduceSingleTileKernelINS2_10policy_hubIfyN4cuda3std3__44plusIfEEE10Policy1000EPfSC_iS9_ffNS7_10__identityEEEvT0_T1_T2_T3_T4_T6_E12temp_storage+28];
	add.f32 	%f387, %f385, %f386;
	ld.shared.f32 	%f388, [_ZZN3cub18CUB_300001_SM_10006detail6reduce28DeviceReduceSingleTileKernelINS2_10policy_hubIfyN4cuda3std3__44plusIfEEE10Policy1000EPfSC_iS9_ffNS7_10__identityEEEvT0_T1_T2_T3_T4_T6_E12temp_storage+32];
	add.f32 	%f389, %f387, %f388;
	ld.shared.f32 	%f390, [_ZZN3cub18CUB_300001_SM_10006detail6reduce28DeviceReduceSingleTileKernelINS2_10policy_hubIfyN4cuda3std3__44plusIfEEE10Policy1000EPfSC_iS9_ffNS7_10__identityEEEvT0_T1_T2_T3_T4_T6_E12temp_storage+36];
	add.f32 	%f418, %f389, %f390;
	bra.uni 	$L__BB12_72;
$L__BB12_18:
	// begin inline asm
	mov.u32 %r311, %laneid;
	// end inline asm
	and.b32  	%r337, %r1, 992;
	add.s32 	%r338, %r337, 32;
	setp.gt.s32 	%p73, %r338, %r67;
	not.b32 	%r339, %r337;
	add.s32 	%r340, %r67, %r339;
	selp.b32 	%r335, %r340, 31, %p73;
	mov.b32 	%r313, %f397;
	mov.b32 	%r314, 1;
	mov.b32 	%r336, -1;
	// begin inline asm
	shfl.sync.down.b32 %r312, %r313, %r314, %r335, %r336;
	// end inline asm
	setp.lt.s32 	%p74, %r311, %r335;
	mov.b32 	%f331, %r312;
	add.f32 	%f332, %f397, %f331;
	selp.f32 	%f333, %f332, %f397, %p74;
	mov.b32 	%r318, %f333;
	mov.b32 	%r319, 2;
	// begin inline asm
	shfl.sync.down.b32 %r317, %r318, %r319, %r335, %r336;
	// end inline asm
	add.s32 	%r341, %r311, 2;
	setp.gt.s32 	%p75, %r341, %r335;
	mov.b32 	%f334, %r317;
	add.f32 	%f335, %f333, %f334;
	selp.f32 	%f336, %f333, %f335, %p75;
	mov.b32 	%r323, %f336;
	mov.b32 	%r324, 4;
	// begin inline asm
	shfl.sync.down.b32 %r322, %r323, %r324, %r335, %r336;
	// end inline asm
	add.s32 	%r342, %r311, 4;
	setp.gt.s32 	%p76, %r342, %r335;
	mov.b32 	%f337, %r322;
	add.f32 	%f338, %f336, %f337;
	selp.f32 	%f339, %f336, %f338, %p76;
	mov.b32 	%r328, %f339;
	mov.b32 	%r329, 8;
	// begin inline asm
	shfl.sync.down.b32 %r327, %r328, %r329, %r335, %r336;
	// end inline asm
	add.s32 	%r343, %r311, 8;
	setp.gt.s32 	%p77, %r343, %r335;
	mov.b32 	%f340, %r327;
	add.f32 	%f341, %f339, %f340;
	selp.f32 	%f342, %f339, %f341, %p77;
	mov.b32 	%r333, %f342;
	mov.b32 	%r334, 16;
	// begin inline asm
	shfl.sync.down.b32 %r332, %r333, %r334, %r335, %r336;
	// end inline asm
	add.s32 	%r344, %r311, 16;
	setp.gt.s32 	%p78, %r344, %r335;
	mov.b32 	%f343, %r332;
	add.f32 	%f344, %f342, %f343;
	selp.f32 	%f418, %f342, %f344, %p78;
	setp.ne.s32 	%p79, %r311, 0;
	@%p79 bra 	$L__BB12_20;
	shr.u32 	%r345, %r1, 3;
	and.b32  	%r346, %r345, 124;
	mov.u32 	%r347, _ZZN3cub18CUB_300001_SM_10006detail6reduce28DeviceReduceSingleTileKernelINS2_10policy_hubIfyN4cuda3std3__44plusIfEEE10Policy1000EPfSC_iS9_ffNS7_10__identityEEEvT0_T1_T2_T3_T4_T6_E12temp_storage;
	add.s32 	%r348, %r347, %r346;
	st.shared.f32 	[%r348+8], %f418;
$L__BB12_20:
	bar.sync 	0;
	setp.ne.s32 	%p80, %r1, 0;
	@%p80 bra 	$L__BB12_72;
	setp.gt.s32 	%p81, %r67, 32;
	ld.shared.f32 	%f345, [_ZZN3cub18CUB_300001_SM_10006detail6reduce28DeviceReduceSingleTileKernelINS2_10policy_hubIfyN4cuda3std3__44plusIfEEE10Policy1000EPfSC_iS9_ffNS7_10__identityEEEvT0_T1_T2_T3_T4_T6_E12temp_storage+12];
	add.f32 	%f346, %f418, %f345;
	selp.f32 	%f347, %f346, %f418, %p81;
	setp.gt.s32 	%p82, %r67, 64;
	ld.shared.f32 	%f348, [_ZZN3cub18CUB_300001_SM_10006detail6reduce28DeviceReduceSingleTileKernelINS2_10policy_hubIfyN4cuda3std3__44plusIfEEE10Policy1000EPfSC_iS9_ffNS7_10__identityEEEvT0_T1_T2_T3_T4_T6_E12temp_storage+16];
	add.f32 	%f349, %f348, %f347;
	selp.f32 	%f350, %f349, %f347, %p82;
	setp.gt.s32 	%p83, %r67, 96;
	ld.shared.f32 	%f351, [_ZZN3cub18CUB_300001_SM_10006detail6reduce28DeviceReduceSingleTileKernelINS2_10policy_hubIfyN4cuda3std3__44plusIfEEE10Policy1000EPfSC_iS9_ffNS7_10__identityEEEvT0_T1_T2_T3_T4_T6_E12temp_storage+20];
	add.f32 	%f352, %f351, %f350;
	selp.f32 	%f353, %f352, %f350, %p83;
	setp.gt.s32 	%p84, %r67, 128;
	ld.shared.f32 	%f354, [_ZZN3cub18CUB_300001_SM_10006detail6reduce28DeviceReduceSingleTileKernelINS2_10policy_hubIfyN4cuda3std3__44plusIfEEE10Policy1000EPfSC_iS9_ffNS7_10__identityEEEvT0_T1_T2_T3_T4_T6_E12temp_storage+24];
	add.f32 	%f355, %f354, %f353;
	selp.f32 	%f356, %f355, %f353, %p84;
	setp.gt.s32 	%p85, %r67, 160;
	ld.shared.f32 	%f357, [_ZZN3cub18CUB_300001_SM_10006detail6reduce28DeviceReduceSingleTileKernelINS2_10policy_hubIfyN4cuda3std3__44plusIfEEE10Policy1000EPfSC_iS9_ffNS7_10__identityEEEvT0_T1_T2_T3_T4_T6_E12temp_storage+28];
	add.f32 	%f358, %f357, %f356;
	selp.f32 	%f359, %f358, %f356, %p85;
	setp.gt.s32 	%p86, %r67, 192;
	ld.shared.f32 	%f360, [_ZZN3cub18CUB_300001_SM_10006detail6reduce28DeviceReduceSingleTileKernelINS2_10policy_hubIfyN4cuda3std3__44plusIfEEE10Policy1000EPfSC_iS9_ffNS7_10__identityEEEvT0_T1_T2_T3_T4_T6_E12temp_storage+32];
	add.f32 	%f361, %f360, %f359;
	selp.f32 	%f362, %f361, %f359, %p86;
	setp.gt.s32 	%p87, %r67, 224;
	ld.shared.f32 	%f363, [_ZZN3cub18CUB_300001_SM_10006detail6reduce28DeviceReduceSingleTileKernelINS2_10policy_hubIfyN4cuda3std3__44plusIfEEE10Policy1000EPfSC_iS9_ffNS7_10__identityEEEvT0_T1_T2_T3_T4_T6_E12temp_storage+36];
	add.f32 	%f364, %f363, %f362;
	selp.f32 	%f418, %f364, %f362, %p87;
	bra.uni 	$L__BB12_72;
$L__BB12_22:
	mov.u32 	%r13, %tid.x;
	shl.b32 	%r224, %r13, 2;
	mul.wide.u32 	%rd86, %r224, 4;
	add.s64 	%rd76, %rd16, %rd86;
	// begin inline asm
	ld.global.nc.v2.u64 {%rd74, %rd75}, [%rd76];
	// end inline asm
	mov.b64 	{%r225, %r226}, %rd75;
	mov.b64 	{%r227, %r228}, %rd74;
	mov.b32 	%f225, %r228;
	mov.b32 	%f226, %r227;
	mov.b32 	%f227, %r226;
	mov.b32 	%f228, %r225;
	add.s64 	%rd79, %rd76, 4096;
	// begin inline asm
	ld.global.nc.v2.u64 {%rd77, %rd78}, [%rd79];
	// end inline asm
	mov.b64 	{%r229, %r230}, %rd78;
	mov.b64 	{%r231, %r232}, %rd77;
	mov.b32 	%f229, %r232;
	mov.b32 	%f230, %r231;
	mov.b32 	%f231, %r230;
	mov.b32 	%f232, %r229;
	add.s64 	%rd82, %rd76, 8192;
	// begin inline asm
	ld.global.nc.v2.u64 {%rd80, %rd81}, [%rd82];
	// end inline asm
	mov.b64 	{%r233, %r234}, %rd81;
	mov.b64 	{%r235, %r236}, %rd80;
	mov.b32 	%f233, %r236;
	mov.b32 	%f234, %r235;
	mov.b32 	%f235, %r234;
	mov.b32 	%f236, %r233;
	add.s64 	%rd85, %rd76, 12288;
	// begin inline asm
	ld.global.nc.v2.u64 {%rd83, %rd84}, [%rd85];
	// end inline asm
	mov.b64 	{%r237, %r238}, %rd84;
	mov.b64 	{%r239, %r240}, %rd83;
	mov.b32 	%f237, %r240;
	mov.b32 	%f238, %r239;
	mov.b32 	%f239, %r238;
	mov.b32 	%f240, %r237;
	add.f32 	%f241, %f226, %f225;
	add.f32 	%f242, %f228, %f227;
	add.f32 	%f243, %f230, %f229;
	add.f32 	%f244, %f232, %f231;
	add.f32 	%f245, %f234, %f233;
	add.f32 	%f246, %f236, %f235;
	add.f32 	%f247, %f238, %f237;
	add.f32 	%f248, %f240, %f239;
	add.f32 	%f249, %f241, %f242;
	add.f32 	%f250, %f243, %f244;
	add.f32 	%f251, %f245, %f246;
	add.f32 	%f252, %f247, %f248;
	add.f32 	%f253, %f249, %f250;
	add.f32 	%f254, %f251, %f252;
	add.f32 	%f404, %f253, %f254;
	setp.lt.u32 	%p50, %r67, 8192;
	mov.b32 	%r387, 4096;
	@%p50 bra 	$L__BB12_26;
	add.s32 	%r14, %r67, -4096;
	mov.b32 	%r387, 4096;
$L__BB12_24:
	mul.wide.s32 	%rd99, %r387, 4;
	add.s64 	%rd89, %rd76, %rd99;
	// begin inline asm
	ld.global.nc.v2.u64 {%rd87, %rd88}, [%rd89];
	// end inline asm
	mov.b64 	{%r242, %r243}, %rd88;
	mov.b64 	{%r244, %r245}, %rd87;
	mov.b32 	%f255, %r245;
	mov.b32 	%f256, %r244;
	mov.b32 	%f257, %r243;
	mov.b32 	%f258, %r242;
	add.s64 	%rd92, %rd89, 4096;
	// begin inline asm
	ld.global.nc.v2.u64 {%rd90, %rd91}, [%rd92];
	// end inline asm
	mov.b64 	{%r246, %r247}, %rd91;
	mov.b64 	{%r248, %r249}, %rd90;
	mov.b32 	%f259, %r249;
	mov.b32 	%f260, %r248;
	mov.b32 	%f261, %r247;
	mov.b32 	%f262, %r246;
	add.s64 	%rd95, %rd89, 8192;
	// begin inline asm
	ld.global.nc.v2.u64 {%rd93, %rd94}, [%rd95];
	// end inline asm
	mov.b64 	{%r250, %r251}, %rd94;
	mov.b64 	{%r252, %r253}, %rd93;
	mov.b32 	%f263, %r253;
	mov.b32 	%f264, %r252;
	mov.b32 	%f265, %r251;
	mov.b32 	%f266, %r250;
	add.s64 	%rd98, %rd89, 12288;
	// begin inline asm
	ld.global.nc.v2.u64 {%rd96, %rd97}, [%rd98];
	// end inline asm
	mov.b64 	{%r254, %r255}, %rd97;
	mov.b64 	{%r256, %r257}, %rd96;
	mov.b32 	%f267, %r257;
	mov.b32 	%f268, %r256;
	mov.b32 	%f269, %r255;
	mov.b32 	%f270, %r254;
	add.f32 	%f271, %f404, %f256;
	add.f32 	%f272, %f255, %f258;
	add.f32 	%f273, %f257, %f260;
	add.f32 	%f274, %f259, %f262;
	add.f32 	%f275, %f261, %f264;
	add.f32 	%f276, %f263, %f266;
	add.f32 	%f277, %f265, %f268;
	add.f32 	%f278, %f267, %f270;
	add.f32 	%f279, %f271, %f272;
	add.f32 	%f280, %f273, %f274;
	add.f32 	%f281, %f275, %f276;
	add.f32 	%f282, %f277, %f278;
	add.f32 	%f283, %f279, %f280;
	add.f32 	%f284, %f281, %f282;
	add.f32 	%f285, %f283, %f284;
	add.f32 	%f404, %f285, %f269;
	sub.s32 	%r258, %r67, %r387;
	setp.lt.s32 	%p51, %r258, 4096;
	@%p51 bra 	$L__BB12_34;
	add.s32 	%r387, %r387, 4096;
	setp.le.s32 	%p52, %r387, %r14;
	@%p52 bra 	$L__BB12_24;
$L__BB12_26:
	setp.le.s32 	%p53, %r67, %r387;
	@%p53 bra 	$L__BB12_34;
	sub.s32 	%r18, %r67, %r387;
	setp.ge.s32 	%p54, %r13, %r18;
	@%p54 bra 	$L__BB12_34;
	not.b32 	%r259, %r13;
	add.s32 	%r260, %r67, %r259;
	sub.s32 	%r19, %r260, %r387;
	and.b32  	%r261, %r19, 768;
	setp.eq.s32 	%p55, %r261, 768;
	mov.u32 	%r391, %r13;
	@%p55 bra 	$L__BB12_31;
	add.s32 	%r389, %r13, %r387;
	shr.u32 	%r262, %r19, 8;
	add.s32 	%r263, %r262, 1;
	and.b32  	%r264, %r263, 3;
	neg.s32 	%r388, %r264;
	mov.u32 	%r391, %r13;
$L__BB12_30:
	.pragma "nounroll";
	mul.wide.u32 	%rd101, %r389, 4;
	add.s64 	%rd100, %rd16, %rd101;
	// begin inline asm
	ld.global.nc.u32 %r265, [%rd100];
	// end inline asm
	mov.b32 	%f287, %r265;
	add.f32 	%f404, %f404, %f287;
	add.s32 	%r391, %r391, 256;
	add.s32 	%r389, %r389, 256;
	add.s32 	%r388, %r388, 1;
	setp.ne.s32 	%p56, %r388, 0;
	@%p56 bra 	$L__BB12_30;
$L__BB12_31:
	setp.lt.u32 	%p57, %r19, 768;
	@%p57 bra 	$L__BB12_34;
	cvt.u64.u32 	%rd102, %r391;
	cvt.u64.u32 	%rd103, %r387;
	add.s64 	%rd104, %rd102, %rd103;
	shl.b64 	%rd105, %rd104, 2;
	add.s64 	%rd106, %rd105, %rd16;
	add.s64 	%rd122, %rd106, 2048;
	add.s32 	%r392, %r391, %r387;
$L__BB12_33:
	mul.wide.u32 	%rd111, %r392, 4;
	add.s64 	%rd107, %rd16, %rd111;
	// begin inline asm
	ld.global.nc.u32 %r266, [%rd107];
	// end inline asm
	mov.b32 	%f288, %r266;
	add.f32 	%f289, %f404, %f288;
	add.s64 	%rd108, %rd122, -1024;
	// begin inline asm
	ld.global.nc.u32 %r267, [%rd108];
	// end inline asm
	mov.b32 	%f290, %r267;
	add.f32 	%f291, %f289, %f290;
	// begin inline asm
	ld.global.nc.u32 %r268, [%rd122];
	// end inline asm
	mov.b32 	%f292, %r268;
	add.f32 	%f293, %f291, %f292;
	add.s64 	%rd110, %rd122, 1024;
	// begin inline asm
	ld.global.nc.u32 %r269, [%rd110];
	// end inline asm
	mov.b32 	%f294, %r269;
	add.f32 	%f404, %f293, %f294;
	add.s32 	%r391, %r391, 1024;
	add.s64 	%rd122, %rd122, 4096;
	add.s32 	%r392, %r392, 1024;
	setp.lt.s32 	%p58, %r391, %r18;
	@%p58 bra 	$L__BB12_33;
$L__BB12_34:
	// begin inline asm
	mov.u32 %r270, %laneid;
	// end inline asm
	mov.b32 	%r272, %f404;
	mov.b32 	%r273, 1;
	mov.b32 	%r294, 31;
	mov.b32 	%r295, -1;
	// begin inline asm
	shfl.sync.down.b32 %r271, %r272, %r273, %r294, %r295;
	// end inline asm
	setp.gt.s32 	%p59, %r270, 30;
	mov.b32 	%f295, %r271;
	add.f32 	%f296, %f404, %f295;
	selp.f32 	%f297, %f404, %f296, %p59;
	mov.b32 	%r277, %f297;
	mov.b32 	%r278, 2;
	// begin inline asm
	shfl.sync.down.b32 %r276, %r277, %r278, %r294, %r295;
	// end inline asm
	setp.gt.s32 	%p60, %r270, 29;
	mov.b32 	%f298, %r276;
	add.f32 	%f299, %f297, %f298;
	selp.f32 	%f300, %f297, %f299, %p60;
	mov.b32 	%r282, %f300;
	mov.b32 	%r283, 4;
	// begin inline asm
	shfl.sync.down.b32 %r281, %r282, %r283, %r294, %r295;
	// end inline asm
	setp.gt.s32 	%p61, %r270, 27;
	mov.b32 	%f301, %r281;
	add.f32 	%f302, %f300, %f301;
	selp.f32 	%f303, %f300, %f302, %p61;
	mov.b32 	%r287, %f303;
	mov.b32 	%r288, 8;
	// begin inline asm
	shfl.sync.down.b32 %r286, %r287, %r288, %r294, %r295;
	// end inline asm
	setp.gt.s32 	%p62, %r270, 23;
	mov.b32 	%f304, %r286;
	add.f32 	%f305, %f303, %f304;
	selp.f32 	%f306, %f303, %f305, %p62;
	mov.b32 	%r292, %f306;
	mov.b32 	%r293, 16;
	// begin inline asm
	shfl.sync.down.b32 %r291, %r292, %r293, %r294, %r295;
	// end inline asm
	setp.gt.s32 	%p63, %r270, 15;
	mov.b32 	%f307, %r291;
	add.f32 	%f26, %f306, %f307;
	selp.f32 	%f418, %f306, %f26, %p63;
	setp.ne.s32 	%p64, %r270, 0;
	@%p64 bra 	$L__BB12_36;
	shr.u32 	%r296, %r13, 3;
	and.b32  	%r297, %r296, 124;
	mov.u32 	%r298, _ZZN3cub18CUB_300001_SM_10006detail6reduce28DeviceReduceSingleTileKernelINS2_10policy_hubIfyN4cuda3std3__44plusIfEEE10Policy1000EPfSC_iS9_ffNS7_10__identityEEEvT0_T1_T2_T3_T4_T6_E12temp_storage;
	add.s32 	%r299, %r298, %r297;
	st.shared.f32 	[%r299+8], %f26;
$L__BB12_36:
	bar.sync 	0;
	setp.ne.s32 	%p65, %r13, 0;
	@%p65 bra 	$L__BB12_72;
	ld.shared.f32 	%f308, [_ZZN3cub18CUB_300001_SM_10006detail6reduce28DeviceReduceSingleTileKernelINS2_10policy_hubIfyN4cuda3std3__44plusIfEEE10Policy1000EPfSC_iS9_ffNS7_10__identityEEEvT0_T1_T2_T3_T4_T6_E12temp_storage+12];
	add.f32 	%f309, %f418, %f308;
	ld.shared.f32 	%f310, [_ZZN3cub18CUB_300001_SM_10006detail6reduce28DeviceReduceSingleTileKernelINS2_10policy_hubIfyN4cuda3std3__44plusIfEEE10Policy1000EPfSC_iS9_ffNS7_10__identityEEEvT0_T1_T2_T3_T4_T6_E12temp_storage+16];
	add.f32 	%f311, %f309, %f310;
	ld.shared.f32 	%f312, [_ZZN3cub18CUB_300001_SM_10006detail6reduce28DeviceReduceSingleTileKernelINS2_10policy_hubIfyN4cuda3std3__44plusIfEEE10Policy1000EPfSC_iS9_ffNS7_10__identityEEEvT0_T1_T2_T3_T4_T6_E12temp_storage+20];
	add.f32 	%f313, %f311, %f312;
	ld.shared.f32 	%f314, [_ZZN3cub18CUB_300001_SM_10006detail6reduce28DeviceReduceSingleTileKernelINS2_10policy_hubIfyN4cuda3std3__44plusIfEEE10Policy1000EPfSC_iS9_ffNS7_10__identityEEEvT0_T1_T2_T3_T4_T6_E12temp_storage+24];
	add.f32 	%f315, %f313, %f314;
	ld.shared.f32 	%f316, [_ZZN3cub18CUB_300001_SM_10006detail6reduce28DeviceReduceSingleTileKernelINS2_10policy_hubIfyN4cuda3std3__44plusIfEEE10Policy1000EPfSC_iS9_ffNS7_10__identityEEEvT0_T1_T2_T3_T4_T6_E12temp_storage+28];
	add.f32 	%f317, %f315, %f316;
	ld.shared.f32 	%f318, [_ZZN3cub18CUB_300001_SM_10006detail6reduce28DeviceReduceSingleTileKernelINS2_10policy_hubIfyN4cuda3std3__44plusIfEEE10Policy1000EPfSC_iS9_ffNS7_10__identityEEEvT0_T1_T2_T3_T4_T6_E12temp_storage+32];
	add.f32 	%f319, %f317, %f318;
	ld.shared.f32 	%f320, [_ZZN3cub18CUB_300001_SM_10006detail6reduce28DeviceReduceSingleTileKernelINS2_10policy_hubIfyN4cuda3std3__44plusIfEEE10Policy1000EPfSC_iS9_ffNS7_10__identityEEEvT0_T1_T2_T3_T4_T6_E12temp_storage+36];
	add.f32 	%f418, %f319, %f320;
	bra.uni 	$L__BB12_72;
$L__BB12_38:
	setp.gt.s32 	%p3, %r67, 4095;
	@%p3 bra 	$L__BB12_56;
	mov.u32 	%r34, %tid.x;
	setp.ge.s32 	%p20, %r34, %r67;
	mov.f32 	%f410, 0f00000000;
	mov.u32 	%r397, %r34;
	@%p20 bra 	$L__BB12_41;
	mul.wide.u32 	%rd66, %r34, 4;
	add.s64 	%rd65, %rd16, %rd66;
	// begin inline asm
	ld.global.nc.u32 %r144, [%rd65];
	// end inline asm
	mov.b32 	%f410, %r144;
	add.s32 	%r397, %r34, 256;
$L__BB12_41:
	setp.ge.s32 	%p21, %r397, %r67;
	@%p21 bra 	$L__BB12_47;
	not.b32 	%r145, %r397;
	add.s32 	%r37, %r67, %r145;
	and.b32  	%r146, %r37, 768;
	setp.eq.s32 	%p22, %r146, 768;
	@%p22 bra 	$L__BB12_45;
	mul.wide.u32 	%rd67, %r397, 4;
	add.s64 	%rd123, %rd16, %rd67;
	shr.u32 	%r147, %r37, 8;
	add.s32 	%r148, %r147, 1;
	and.b32  	%r149, %r148, 3;
	neg.s32 	%r395, %r149;
$L__BB12_44:
	.pragma "nounroll";
	// begin inline asm
	ld.global.nc.u32 %r150, [%rd123];
	// end inline asm
	mov.b32 	%f157, %r150;
	add.f32 	%f410, %f410, %f157;
	add.s32 	%r397, %r397, 256;
	add.s64 	%rd123, %rd123, 1024;
	add.s32 	%r395, %r395, 1;
	setp.ne.s32 	%p23, %r395, 0;
	@%p23 bra 	$L__BB12_44;
$L__BB12_45:
	setp.lt.u32 	%p24, %r37, 768;
	@%p24 bra 	$L__BB12_47;
$L__BB12_46:
	mul.wide.s32 	%rd73, %r397, 4;
	add.s64 	%rd69, %rd16, %rd73;
	// begin inline asm
	ld.global.nc.u32 %r151, [%rd69];
	// end inline asm
	mov.b32 	%f158, %r151;
	add.f32 	%f159, %f410, %f158;
	add.s64 	%rd70, %rd69, 1024;
	// begin inline asm
	ld.global.nc.u32 %r152, [%rd70];
	// end inline asm
	mov.b32 	%f160, %r152;
	add.f32 	%f161, %f159, %f160;
	add.s64 	%rd71, %rd69, 2048;
	// begin inline asm
	ld.global.nc.u32 %r153, [%rd71];
	// end inline asm
	mov.b32 	%f162, %r153;
	add.f32 	%f163, %f161, %f162;
	add.s64 	%rd72, %rd69, 3072;
	// begin inline asm
	ld.global.nc.u32 %r154, [%rd72];
	// end inline asm
	mov.b32 	%f164, %r154;
	add.f32 	%f410, %f163, %f164;
	add.s32 	%r397, %r397, 1024;
	setp.lt.s32 	%p25, %r397, %r67;
	@%p25 bra 	$L__BB12_46;
$L__BB12_47:
	setp.lt.s32 	%p26, %r67, 256;
	@%p26 bra 	$L__BB12_52;
	// begin inline asm
	mov.u32 %r193, %laneid;
	// end inline asm
	mov.b32 	%r195, %f410;
	mov.b32 	%r196, 1;
	mov.b32 	%r217, 31;
	mov.b32 	%r218, -1;
	// begin inline asm
	shfl.sync.down.b32 %r194, %r195, %r196, %r217, %r218;
	// end inline asm
	setp.gt.s32 	%p42, %r193, 30;
	mov.b32 	%f199, %r194;
	add.f32 	%f200, %f410, %f199;
	selp.f32 	%f201, %f410, %f200, %p42;
	mov.b32 	%r200, %f201;
	mov.b32 	%r201, 2;
	// begin inline asm
	shfl.sync.down.b32 %r199, %r200, %r201, %r217, %r218;
	// end inline asm
	setp.gt.s32 	%p43, %r193, 29;
	mov.b32 	%f202, %r199;
	add.f32 	%f203, %f201, %f202;
	selp.f32 	%f204, %f201, %f203, %p43;
	mov.b32 	%r205, %f204;
	mov.b32 	%r206, 4;
	// begin inline asm
	shfl.sync.down.b32 %r204, %r205, %r206, %r217, %r218;
	// end inline asm
	setp.gt.s32 	%p44, %r193, 27;
	mov.b32 	%f205, %r204;
	add.f32 	%f206, %f204, %f205;
	selp.f32 	%f207, %f204, %f206, %p44;
	mov.b32 	%r210, %f207;
	mov.b32 	%r211, 8;
	// begin inline asm
	shfl.sync.down.b32 %r209, %r210, %r211, %r217, %r218;
	// end inline asm
	setp.gt.s32 	%p45, %r193, 23;
	mov.b32 	%f208, %r209;
	add.f32 	%f209, %f207, %f208;
	selp.f32 	%f210, %f207, %f209, %p45;
	mov.b32 	%r215, %f210;
	mov.b32 	%r216, 16;
	// begin inline asm
	shfl.sync.down.b32 %r214, %r215, %r216, %r217, %r218;
	// end inline asm
	setp.gt.s32 	%p46, %r193, 15;
	mov.b32 	%f211, %r214;
	add.f32 	%f38, %f210, %f211;
	selp.f32 	%f418, %f210, %f38, %p46;
	setp.ne.s32 	%p47, %r193, 0;
	@%p47 bra 	$L__BB12_50;
	shr.u32 	%r219, %r34, 3;
	and.b32  	%r220, %r219, 124;
	mov.u32 	%r221, _ZZN3cub18CUB_300001_SM_10006detail6reduce28DeviceReduceSingleTileKernelINS2_10policy_hubIfyN4cuda3std3__44plusIfEEE10Policy1000EPfSC_iS9_ffNS7_10__identityEEEvT0_T1_T2_T3_T4_T6_E12temp_storage;
	add.s32 	%r222, %r221, %r220;
	st.shared.f32 	[%r222+8], %f38;
$L__BB12_50:
	bar.sync 	0;
	setp.ne.s32 	%p48, %r34, 0;
	@%p48 bra 	$L__BB12_72;
	ld.shared.f32 	%f212, [_ZZN3cub18CUB_300001_SM_10006detail6reduce28DeviceReduceSingleTileKernelINS2_10policy_hubIfyN4cuda3std3__44plusIfEEE10Policy1000EPfSC_iS9_ffNS7_10__identityEEEvT0_T1_T2_T3_T4_T6_E12temp_storage+12];
	add.f32 	%f213, %f418, %f212;
	ld.shared.f32 	%f214, [_ZZN3cub18CUB_300001_SM_10006detail6reduce28DeviceReduceSingleTileKernelINS2_10policy_hubIfyN4cuda3std3__44plusIfEEE10Policy1000EPfSC_iS9_ffNS7_10__identityEEEvT0_T1_T2_T3_T4_T6_E12temp_storage+16];
	add.f32 	%f215, %f213, %f214;
	ld.shared.f32 	%f216, [_ZZN3cub18CUB_300001_SM_10006detail6reduce28DeviceReduceSingleTileKernelINS2_10policy_hubIfyN4cuda3std3__44plusIfEEE10Policy1000EPfSC_iS9_ffNS7_10__identityEEEvT0_T1_T2_T3_T4_T6_E12temp_storage+20];
	add.f32 	%f217, %f215, %f216;
	ld.shared.f32 	%f218, [_ZZN3cub18CUB_300001_SM_10006detail6reduce28DeviceReduceSingleTileKernelINS2_10policy_hubIfyN4cuda3std3__44plusIfEEE10Policy1000EPfSC_iS9_ffNS7_10__identityEEEvT0_T1_T2_T3_T4_T6_E12temp_storage+24];
	add.f32 	%f219, %f217, %f218;
	ld.shared.f32 	%f220, [_ZZN3cub18CUB_300001_SM_10006detail6reduce28DeviceReduceSingleTileKernelINS2_10policy_hubIfyN4cuda3std3__44plusIfEEE10Policy1000EPfSC_iS9_ffNS7_10__identityEEEvT0_T1_T2_T3_T4_T6_E12temp_storage+28];
	add.f32 	%f221, %f219, %f220;
	ld.shared.f32 	%f222, [_ZZN3cub18CUB_300001_SM_10006detail6reduce28DeviceReduceSingleTileKernelINS2_10policy_hubIfyN4cuda3std3__44plusIfEEE10Policy1000EPfSC_iS9_ffNS7_10__identityEEEvT0_T1_T2_T3_T4_T6_E12temp_storage+32];
	add.f32 	%f223, %f221, %f222;
	ld.shared.f32 	%f224, [_ZZN3cub18CUB_300001_SM_10006detail6reduce28DeviceReduceSingleTileKernelINS2_10policy_hubIfyN4cuda3std3__44plusIfEEE10Policy1000EPfSC_iS9_ffNS7_10__identityEEEvT0_T1_T2_T3_T4_T6_E12temp_storage+36];
	add.f32 	%f418, %f223, %f224;
	bra.uni 	$L__BB12_72;
$L__BB12_52:
	// begin inline asm
	mov.u32 %r155, %laneid;
	// end inline asm
	and.b32  	%r181, %r34, 992;
	add.s32 	%r182, %r181, 32;
	setp.gt.s32 	%p27, %r182, %r67;
	not.b32 	%r183, %r181;
	add.s32 	%r184, %r67, %r183;
	selp.b32 	%r179, %r184, 31, %p27;
	mov.b32 	%r157, %f410;
	mov.b32 	%r158, 1;
	mov.b32 	%r180, -1;
	// begin inline asm
	shfl.sync.down.b32 %r156, %r157, %r158, %r179, %r180;
	// end inline asm
	setp.lt.s32 	%p28, %r155, %r179;
	mov.b32 	%f165, %r156;
	add.f32 	%f166, %f410, %f165;
	selp.f32 	%f167, %f166, %f410, %p28;
	mov.b32 	%r162, %f167;
	mov.b32 	%r163, 2;
	// begin inline asm
	shfl.sync.down.b32 %r161, %r162, %r163, %r179, %r180;
	// end inline asm
	add.s32 	%r185, %r155, 2;
	setp.gt.s32 	%p29, %r185, %r179;
	mov.b32 	%f168, %r161;
	add.f32 	%f169, %f167, %f168;
	selp.f32 	%f170, %f167, %f169, %p29;
	mov.b32 	%r167, %f170;
	mov.b32 	%r168, 4;
	// begin inline asm
	shfl.sync.down.b32 %r166, %r167, %r168, %r179, %r180;
	// end inline asm
	add.s32 	%r186, %r155, 4;
	setp.gt.s32 	%p30, %r186, %r179;
	mov.b32 	%f171, %r166;
	add.f32 	%f172, %f170, %f171;
	selp.f32 	%f173, %f170, %f172, %p30;
	mov.b32 	%r172, %f173;
	mov.b32 	%r173, 8;
	// begin inline asm
	shfl.sync.down.b32 %r171, %r172, %r173, %r179, %r180;
	// end inline asm
	add.s32 	%r187, %r155, 8;
	setp.gt.s32 	%p31, %r187, %r179;
	mov.b32 	%f174, %r171;
	add.f32 	%f175, %f173, %f174;
	selp.f32 	%f176, %f173, %f175, %p31;
	mov.b32 	%r177, %f176;
	mov.b32 	%r178, 16;
	// begin inline asm
	shfl.sync.down.b32 %r176, %r177, %r178, %r179, %r180;
	// end inline asm
	add.s32 	%r188, %r155, 16;
	setp.gt.s32 	%p32, %r188, %r179;
	mov.b32 	%f177, %r176;
	add.f32 	%f178, %f176, %f177;
	selp.f32 	%f418, %f176, %f178, %p32;
	setp.ne.s32 	%p33, %r155, 0;
	@%p33 bra 	$L__BB12_54;
	shr.u32 	%r189, %r34, 3;
	and.b32  	%r190, %r189, 124;
	mov.u32 	%r191, _ZZN3cub18CUB_300001_SM_10006detail6reduce28DeviceReduceSingleTileKernelINS2_10policy_hubIfyN4cuda3std3__44plusIfEEE10Policy1000EPfSC_iS9_ffNS7_10__identityEEEvT0_T1_T2_T3_T4_T6_E12temp_storage;
	add.s32 	%r192, %r191, %r190;
	st.shared.f32 	[%r192+8], %f418;
$L__BB12_54:
	bar.sync 	0;
	setp.ne.s32 	%p34, %r34, 0;
	@%p34 bra 	$L__BB12_72;
	setp.gt.s32 	%p35, %r67, 32;
	ld.shared.f32 	%f179, [_ZZN3cub18CUB_300001_SM_10006detail6reduce28DeviceReduceSingleTileKernelINS2_10policy_hubIfyN4cuda3std3__44plusIfEEE10Policy1000EPfSC_iS9_ffNS7_10__identityEEEvT0_T1_T2_T3_T4_T6_E12temp_storage+12];
	add.f32 	%f180, %f418, %f179;
	selp.f32 	%f181, %f180, %f418, %p35;
	setp.gt.s32 	%p36, %r67, 64;
	ld.shared.f32 	%f182, [_ZZN3cub18CUB_300001_SM_10006detail6reduce28DeviceReduceSingleTileKernelINS2_10policy_hubIfyN4cuda3std3__44plusIfEEE10Policy1000EPfSC_iS9_ffNS7_10__identityEEEvT0_T1_T2_T3_T4_T6_E12temp_storage+16];
	add.f32 	%f183, %f182, %f181;
	selp.f32 	%f184, %f183, %f181, %p36;
	setp.gt.s32 	%p37, %r67, 96;
	ld.shared.f32 	%f185, [_ZZN3cub18CUB_300001_SM_10006detail6reduce28DeviceReduceSingleTileKernelINS2_10policy_hubIfyN4cuda3std3__44plusIfEEE10Policy1000EPfSC_iS9_ffNS7_10__identityEEEvT0_T1_T2_T3_T4_T6_E12temp_storage+20];
	add.f32 	%f186, %f185, %f184;
	selp.f32 	%f187, %f186, %f184, %p37;
	setp.gt.s32 	%p38, %r67, 128;
	ld.shared.f32 	%f188, [_ZZN3cub18CUB_300001_SM_10006detail6reduce28DeviceReduceSingleTileKernelINS2_10policy_hubIfyN4cuda3std3__44plusIfEEE10Policy1000EPfSC_iS9_ffNS7_10__identityEEEvT0_T1_T2_T3_T4_T6_E12temp_storage+24];
	add.f32 	%f189, %f188, %f187;
	selp.f32 	%f190, %f189, %f187, %p38;
	setp.gt.s32 	%p39, %r67, 160;
	ld.shared.f32 	%f191, [_ZZN3cub18CUB_300001_SM_10006detail6reduce28DeviceReduceSingleTileKernelINS2_10policy_hubIfyN4cuda3std3__44plusIfEEE10Policy1000EPfSC_iS9_ffNS7_10__identityEEEvT0_T1_T2_T3_T4_T6_E12temp_storage+28];
	add.f32 	%f192, %f191, %f190;
	selp.f32 	%f193, %f192, %f190, %p39;
	setp.gt.s32 	%p40, %r67, 192;
	ld.shared.f32 	%f194, [_ZZN3cub18CUB_300001_SM_10006detail6reduce28DeviceReduceSingleTileKernelINS2_10policy_hubIfyN4cuda3std3__44plusIfEEE10Policy1000EPfSC_iS9_ffNS7_10__identityEEEvT0_T1_T2_T3_T4_T6_E12temp_storage+32];
	add.f32 	%f195, %f194, %f193;
	selp.f32 	%f196, %f195, %f193, %p40;
	setp.gt.s32 	%p41, %r67, 224;
	ld.shared.f32 	%f197, [_ZZN3cub18CUB_300001_SM_10006detail6reduce28DeviceReduceSingleTileKernelINS2_10policy_hubIfyN4cuda3std3__44plusIfEEE10Policy1000EPfSC_iS9_ffNS7_10__identityEEEvT0_T1_T2_T3_T4_T6_E12temp_storage+36];
	add.f32 	%f198, %f197, %f196;
	selp.f32 	%f418, %f198, %f196, %p41;
	bra.uni 	$L__BB12_72;
$L__BB12_56:
	mov.u32 	%r46, %tid.x;
	mul.wide.u32 	%rd35, %r46, 4;
	add.s64 	%rd19, %rd16, %rd35;
	// begin inline asm
	ld.global.nc.u32 %r68, [%rd19];
	// end inline asm
	mov.b32 	%f59, %r68;
	add.s64 	%rd20, %rd19, 1024;
	// begin inline asm
	ld.global.nc.u32 %r69, [%rd20];
	// end inline asm
	mov.b32 	%f60, %r69;
	add.s64 	%rd21, %rd19, 2048;
	// begin inline asm
	ld.global.nc.u32 %r70, [%rd21];
	// end inline asm
	mov.b32 	%f61, %r70;
	add.s64 	%rd22, %rd19, 3072;
	// begin inline asm
	ld.global.nc.u32 %r71, [%rd22];
	// end inline asm
	mov.b32 	%f62, %r71;
	add.s64 	%rd23, %rd19, 4096;
	// begin inline asm
	ld.global.nc.u32 %r72, [%rd23];
	// end inline asm
	mov.b32 	%f63, %r72;
	add.s64 	%rd24, %rd19, 5120;
	// begin inline asm
	ld.global.nc.u32 %r73, [%rd24];
	// end inline asm
	mov.b32 	%f64, %r73;
	add.s64 	%rd25, %rd19, 6144;
	// begin inline asm
	ld.global.nc.u32 %r74, [%rd25];
	// end inline asm
	mov.b32 	%f65, %r74;
	add.s64 	%rd26, %rd19, 7168;
	// begin inline asm
	ld.global.nc.u32 %r75, [%rd26];
	// end inline asm
	mov.b32 	%f66, %r75;
	add.s64 	%rd27, %rd19, 8192;
	// begin inline asm
	ld.global.nc.u32 %r76, [%rd27];
	// end inline asm
	mov.b32 	%f67, %r76;
	add.s64 	%rd28, %rd19, 9216;
	// begin inline asm
	ld.global.nc.u32 %r77, [%rd28];
	// end inline asm
	mov.b32 	%f68, %r77;
	add.s64 	%rd29, %rd19, 10240;
	// begin inline asm
	ld.global.nc.u32 %r78, [%rd29];
	// end inline asm
	mov.b32 	%f69, %r78;
	add.s64 	%rd30, %rd19, 11264;
	// begin inline asm
	ld.global.nc.u32 %r79, [%rd30];
	// end inline asm
	mov.b32 	%f70, %r79;
	add.s64 	%rd31, %rd19, 12288;
	// begin inline asm
	ld.global.nc.u32 %r80, [%rd31];
	// end inline asm
	mov.b32 	%f71, %r80;
	add.s64 	%rd32, %rd19, 13312;
	// begin inline asm
	ld.global.nc.u32 %r81, [%rd32];
	// end inline asm
	mov.b32 	%f72, %r81;
	add.s64 	%rd33, %rd19, 14336;
	// begin inline asm
	ld.global.nc.u32 %r82, [%rd33];
	// end inline asm
	mov.b32 	%f73, %r82;
	add.s64 	%rd34, %rd19, 15360;
	// begin inline asm
	ld.global.nc.u32 %r83, [%rd34];
	// end inline asm
	mov.b32 	%f74, %r83;
	add.f32 	%f75, %f59, %f60;
	add.f32 	%f76, %f61, %f62;
	add.f32 	%f77, %f63, %f64;
	add.f32 	%f78, %f65, %f66;
	add.f32 	%f79, %f67, %f68;
	add.f32 	%f80, %f69, %f70;
	add.f32 	%f81, %f71, %f72;
	add.f32 	%f82, %f73, %f74;
	add.f32 	%f83, %f75, %f76;
	add.f32 	%f84, %f77, %f78;
	add.f32 	%f85, %f79, %f80;
	add.f32 	%f86, %f81, %f82;
	add.f32 	%f87, %f83, %f84;
	add.f32 	%f88, %f85, %f86;
	add.f32 	%f417, %f87, %f88;
	setp.lt.u32 	%p4, %r67, 8192;
	mov.b32 	%r400, 4096;
	@%p4 bra 	$L__BB12_60;
	add.s32 	%r47, %r67, -4096;
	mov.b32 	%r400, 4096;
$L__BB12_58:
	mul.wide.s32 	%rd52, %r400, 4;
	add.s64 	%rd36, %rd19, %rd52;
	// begin inline asm
	ld.global.nc.u32 %r86, [%rd36];
	// end inline asm
	mov.b32 	%f89, %r86;
	add.s64 	%rd37, %rd36, 1024;
	// begin inline asm
	ld.global.nc.u32 %r87, [%rd37];
	// end inline asm
	mov.b32 	%f90, %r87;
	add.s64 	%rd38, %rd36, 2048;
	// begin inline asm
	ld.global.nc.u32 %r88, [%rd38];
	// end inline asm
	mov.b32 	%f91, %r88;
	add.s64 	%rd39, %rd36, 3072;
	// begin inline asm
	ld.global.nc.u32 %r89, [%rd39];
	// end inline asm
	mov.b32 	%f92, %r89;
	add.s64 	%rd40, %rd36, 4096;
	// begin inline asm
	ld.global.nc.u32 %r90, [%rd40];
	// end inline asm
	mov.b32 	%f93, %r90;
	add.s64 	%rd41, %rd36, 5120;
	// begin inline asm
	ld.global.nc.u32 %r91, [%rd41];
	// end inline asm
	mov.b32 	%f94, %r91;
	add.s64 	%rd42, %rd36, 6144;
	// begin inline asm
	ld.global.nc.u32 %r92, [%rd42];
	// end inline asm
	mov.b32 	%f95, %r92;
	add.s64 	%rd43, %rd36, 7168;
	// begin inline asm
	ld.global.nc.u32 %r93, [%rd43];
	// end inline asm
	mov.b32 	%f96, %r93;
	add.s64 	%rd44, %rd36, 8192;
	// begin inline asm
	ld.global.nc.u32 %r94, [%rd44];
	// end inline asm
	mov.b32 	%f97, %r94;
	add.s64 	%rd45, %rd36, 9216;
	// begin inline asm
	ld.global.nc.u32 %r95, [%rd45];
	// end inline asm
	mov.b32 	%f98, %r95;
	add.s64 	%rd46, %rd36, 10240;
	// begin inline asm
	ld.global.nc.u32 %r96, [%rd46];
	// end inline asm
	mov.b32 	%f99, %r96;
	add.s64 	%rd47, %rd36, 11264;
	// begin inline asm
	ld.global.nc.u32 %r97, [%rd47];
	// end inline asm
	mov.b32 	%f100, %r97;
	add.s64 	%rd48, %rd36, 12288;
	// begin inline asm
	ld.global.nc.u32 %r98, [%rd48];
	// end inline asm
	mov.b32 	%f101, %r98;
	add.s64 	%rd49, %rd36, 13312;
	// begin inline asm
	ld.global.nc.u32 %r99, [%rd49];
	// end inline asm
	mov.b32 	%f102, %r99;
	add.s64 	%rd50, %rd36, 14336;
	// begin inline asm
	ld.global.nc.u32 %r100, [%rd50];
	// end inline asm
	mov.b32 	%f103, %r100;
	add.s64 	%rd51, %rd36, 15360;
	// begin inline asm
	ld.global.nc.u32 %r101, [%rd51];
	// end inline asm
	mov.b32 	%f104, %r101;
	add.f32 	%f105, %f417, %f89;
	add.f32 	%f106, %f90, %f91;
	add.f32 	%f107, %f92, %f93;
	add.f32 	%f108, %f94, %f95;
	add.f32 	%f109, %f96, %f97;
	add.f32 	%f110, %f98, %f99;
	add.f32 	%f111, %f100, %f101;
	add.f32 	%f112, %f102, %f103;
	add.f32 	%f113, %f105, %f106;
	add.f32 	%f114, %f107, %f108;
	add.f32 	%f115, %f109, %f110;
	add.f32 	%f116, %f111, %f112;
	add.f32 	%f117, %f113, %f114;
	add.f32 	%f118, %f115, %f116;
	add.f32 	%f119, %f117, %f118;
	add.f32 	%f417, %f119, %f104;
	sub.s32 	%r102, %r67, %r400;
	setp.lt.s32 	%p5, %r102, 4096;
	@%p5 bra 	$L__BB12_68;
	add.s32 	%r400, %r400, 4096;
	setp.le.s32 	%p6, %r400, %r47;
	@%p6 bra 	$L__BB12_58;
$L__BB12_60:
	setp.le.s32 	%p7, %r67, %r400;
	@%p7 bra 	$L__BB12_68;
	sub.s32 	%r51, %r67, %r400;
	setp.ge.s32 	%p8, %r46, %r51;
	@%p8 bra 	$L__BB12_68;
	not.b32 	%r103, %r46;
	add.s32 	%r104, %r67, %r103;
	sub.s32 	%r52, %r104, %r400;
	and.b32  	%r105, %r52, 768;
	setp.eq.s32 	%p9, %r105, 768;
	mov.u32 	%r404, %r46;
	@%p9 bra 	$L__BB12_65;
	add.s32 	%r402, %r46, %r400;
	shr.u32 	%r106, %r52, 8;
	add.s32 	%r107, %r106, 1;
	and.b32  	%r108, %r107, 3;
	neg.s32 	%r401, %r108;
	mov.u32 	%r404, %r46;
$L__BB12_64:
	.pragma "nounroll";
	mul.wide.u32 	%rd54, %r402, 4;
	add.s64 	%rd53, %rd16, %rd54;
	// begin inline asm
	ld.global.nc.u32 %r109, [%rd53];
	// end inline asm
	mov.b32 	%f121, %r109;
	add.f32 	%f417, %f417, %f121;
	add.s32 	%r404, %r404, 256;
	add.s32 	%r402, %r402, 256;
	add.s32 	%r401, %r401, 1;
	setp.ne.s32 	%p10, %r401, 0;
	@%p10 bra 	$L__BB12_64;
$L__BB12_65:
	setp.lt.u32 	%p11, %r52, 768;
	@%p11 bra 	$L__BB12_68;
	cvt.u64.u32 	%rd55, %r404;
	cvt.u64.u32 	%rd56, %r400;
	add.s64 	%rd57, %rd55, %rd56;
	shl.b64 	%rd58, %rd57, 2;
	add.s64 	%rd59, %rd58, %rd16;
	add.s64 	%rd124, %rd59, 2048;
	add.s32 	%r405, %r404, %r400;
$L__BB12_67:
	mul.wide.u32 	%rd64, %r405, 4;
	add.s64 	%rd60, %rd16, %rd64;
	// begin inline asm
	ld.global.nc.u32 %r110, [%rd60];
	// end inline asm
	mov.b32 	%f122, %r110;
	add.f32 	%f123, %f417, %f122;
	add.s64 	%rd61, %rd124, -1024;
	// begin inline asm
	ld.global.nc.u32 %r111, [%rd61];
	// end inline asm
	mov.b32 	%f124, %r111;
	add.f32 	%f125, %f123, %f124;
	// begin inline asm
	ld.global.nc.u32 %r112, [%rd124];
	// end inline asm
	mov.b32 	%f126, %r112;
	add.f32 	%f127, %f125, %f126;
	add.s64 	%rd63, %rd124, 1024;
	// begin inline asm
	ld.global.nc.u32 %r113, [%rd63];
	// end inline asm
	mov.b32 	%f128, %r113;
	add.f32 	%f417, %f127, %f128;
	add.s32 	%r404, %r404, 1024;
	add.s64 	%rd124, %rd124, 4096;
	add.s32 	%r405, %r405, 1024;
	setp.lt.s32 	%p12, %r404, %r51;
	@%p12 bra 	$L__BB12_67;
$L__BB12_68:
	// begin inline asm
	mov.u32 %r114, %laneid;
	// end inline asm
	mov.b32 	%r116, %f417;
	mov.b32 	%r117, 1;
	mov.b32 	%r138, 31;
	mov.b32 	%r139, -1;
	// begin inline asm
	shfl.sync.down.b32 %r115, %r116, %r117, %r138, %r139;
	// end inline asm
	setp.gt.s32 	%p13, %r114, 30;
	mov.b32 	%f129, %r115;
	add.f32 	%f130, %f417, %f129;
	selp.f32 	%f131, %f417, %f130, %p13;
	mov.b32 	%r121, %f131;
	mov.b32 	%r122, 2;
	// begin inline asm
	shfl.sync.down.b32 %r120, %r121, %r122, %r138, %r139;
	// end inline asm
	setp.gt.s32 	%p14, %r114, 29;
	mov.b32 	%f132, %r120;
	add.f32 	%f133, %f131, %f132;
	selp.f32 	%f134, %f131, %f133, %p14;
	mov.b32 	%r126, %f134;
	mov.b32 	%r127, 4;
	// begin inline asm
	shfl.sync.down.b32 %r125, %r126, %r127, %r138, %r139;
	// end inline asm
	setp.gt.s32 	%p15, %r114, 27;
	mov.b32 	%f135, %r125;
	add.f32 	%f136, %f134, %f135;
	selp.f32 	%f137, %f134, %f136, %p15;
	mov.b32 	%r131, %f137;
	mov.b32 	%r132, 8;
	// begin inline asm
	shfl.sync.down.b32 %r130, %r131, %r132, %r138, %r139;
	// end inline asm
	setp.gt.s32 	%p16, %r114, 23;
	mov.b32 	%f138, %r130;
	add.f32 	%f139, %f137, %f138;
	selp.f32 	%f140, %f137, %f139, %p16;
	mov.b32 	%r136, %f140;
	mov.b32 	%r137, 16;
	// begin inline asm
	shfl.sync.down.b32 %r135, %r136, %r137, %r138, %r139;
	// end inline asm
	setp.gt.s32 	%p17, %r114, 15;
	mov.b32 	%f141, %r135;
	add.f32 	%f54, %f140, %f141;
	selp.f32 	%f418, %f140, %f54, %p17;
	setp.ne.s32 	%p18, %r114, 0;
	@%p18 bra 	$L__BB12_70;
	shr.u32 	%r140, %r46, 3;
	and.b32  	%r141, %r140, 124;
	mov.u32 	%r142, _ZZN3cub18CUB_300001_SM_10006detail6reduce28DeviceReduceSingleTileKernelINS2_10policy_hubIfyN4cuda3std3__44plusIfEEE10Policy1000EPfSC_iS9_ffNS7_10__identityEEEvT0_T1_T2_T3_T4_T6_E12temp_storage;
	add.s32 	%r143, %r142, %r141;
	st.shared.f32 	[%r143+8], %f54;
$L__BB12_70:
	bar.sync 	0;
	setp.ne.s32 	%p19, %r46, 0;
	@%p19 bra 	$L__BB12_72;
	ld.shared.f32 	%f142, [_ZZN3cub18CUB_300001_SM_10006detail6reduce28DeviceReduceSingleTileKernelINS2_10policy_hubIfyN4cuda3std3__44plusIfEEE10Policy1000EPfSC_iS9_ffNS7_10__identityEEEvT0_T1_T2_T3_T4_T6_E12temp_storage+12];
	add.f32 	%f143, %f418, %f142;
	ld.shared.f32 	%f144, [_ZZN3cub18CUB_300001_SM_10006detail6reduce28DeviceReduceSingleTileKernelINS2_10policy_hubIfyN4cuda3std3__44plusIfEEE10Policy1000EPfSC_iS9_ffNS7_10__identityEEEvT0_T1_T2_T3_T4_T6_E12temp_storage+16];
	add.f32 	%f145, %f143, %f144;
	ld.shared.f32 	%f146, [_ZZN3cub18CUB_300001_SM_10006detail6reduce28DeviceReduceSingleTileKernelINS2_10policy_hubIfyN4cuda3std3__44plusIfEEE10Policy1000EPfSC_iS9_ffNS7_10__identityEEEvT0_T1_T2_T3_T4_T6_E12temp_storage+20];
	add.f32 	%f147, %f145, %f146;
	ld.shared.f32 	%f148, [_ZZN3cub18CUB_300001_SM_10006detail6reduce28DeviceReduceSingleTileKernelINS2_10policy_hubIfyN4cuda3std3__44plusIfEEE10Policy1000EPfSC_iS9_ffNS7_10__identityEEEvT0_T1_T2_T3_T4_T6_E12temp_storage+24];
	add.f32 	%f149, %f147, %f148;
	ld.shared.f32 	%f150, [_ZZN3cub18CUB_300001_SM_10006detail6reduce28DeviceReduceSingleTileKernelINS2_10policy_hubIfyN4cuda3std3__44plusIfEEE10Policy1000EPfSC_iS9_ffNS7_10__identityEEEvT0_T1_T2_T3_T4_T6_E12temp_storage+28];
	add.f32 	%f151, %f149, %f150;
	ld.shared.f32 	%f152, [_ZZN3cub18CUB_300001_SM_10006detail6reduce28DeviceReduceSingleTileKernelINS2_10policy_hubIfyN4cuda3std3__44plusIfEEE10Policy1000EPfSC_iS9_ffNS7_10__identityEEEvT0_T1_T2_T3_T4_T6_E12temp_storage+32];
	add.f32 	%f153, %f151, %f152;
	ld.shared.f32 	%f154, [_ZZN3cub18CUB_300001_SM_10006detail6reduce28DeviceReduceSingleTileKernelINS2_10policy_hubIfyN4cuda3std3__44plusIfEEE10Policy1000EPfSC_iS9_ffNS7_10__identityEEEvT0_T1_T2_T3_T4_T6_E12temp_storage+36];
	add.f32 	%f418, %f153, %f154;
$L__BB12_72:
	mov.u32 	%r379, %tid.x;
	setp.ne.s32 	%p95, %r379, 0;
	@%p95 bra 	$L__BB12_74;
	add.f32 	%f391, %f58, %f418;
	st.global.f32 	[%rd1], %f391;
$L__BB12_74:
	ret;

}
	// .globl	_ZN3cub18CUB_300001_SM_10006detail10radix_sort31DeviceRadixSortSingleTileKernelINS1_5radix10policy_hubIfiyE10Policy1000ELNS0_9SortOrderE0EfiyNS1_21identity_decomposer_tEEEvPKT1_PSA_PKT2_PSE_T3_iiT4_
.visible .entry _ZN3cub18CUB_300001_SM_10006detail10radix_sort31DeviceRadixSortSingleTileKernelINS1_5radix10policy_hubIfiyE10Policy1000ELNS0_9SortOrderE0EfiyNS1_21identity_decomposer_tEEEvPKT1_PSA_PKT2_PSE_T3_iiT4_(
	.param .u64 .ptr .align 1 _ZN3cub18CUB_300001_SM_10006detail10radix_sort31DeviceRadixSortSingleTileKernelINS1_5radix10policy_hubIfiyE10Policy1000ELNS0_9SortOrderE0EfiyNS1_21identity_decomposer_tEEEvPKT1_PSA_PKT2_PSE_T3_iiT4__param_0,
	.param .u64 .ptr .align 1 _ZN3cub18CUB_300001_SM_10006detail10radix_sort31DeviceRadixSortSingleTileKernelINS1_5radix10policy_hubIfiyE10Policy1000ELNS0_9SortOrderE0EfiyNS1_21identity_decomposer_tEEEvPKT1_PSA_PKT2_PSE_T3_iiT4__param_1,
	.param .u64 .ptr .align 1 _ZN3cub18CUB_300001_SM_10006detail10radix_sort31DeviceRadixSortSingleTileKernelINS1_5radix10policy_hubIfiyE10Policy1000ELNS0_9SortOrderE0EfiyNS1_21identity_decomposer_tEEEvPKT1_PSA_PKT2_PSE_T3_iiT4__param_2,
	.param .u64 .ptr .align 1 _ZN3cub18CUB_300001_SM_10006detail10radix_sort31DeviceRadixSortSingleTileKernelINS1_5radix10policy_hubIfiyE10Policy1000ELNS0_9SortOrderE0EfiyNS1_21identity_decomposer_tEEEvPKT1_PSA_PKT2_PSE_T3_iiT4__param_3,
	.param .u64 _ZN3cub18CUB_300001_SM_10006detail10radix_sort31DeviceRadixSortSingleTileKernelINS1_5radix10policy_hubIfiyE10Policy1000ELNS0_9SortOrderE0EfiyNS1_21identity_decomposer_tEEEvPKT1_PSA_PKT2_PSE_T3_iiT4__param_4,
	.param .u32 _ZN3cub18CUB_300001_SM_10006detail10radix_sort31DeviceRadixSortSingleTileKernelINS1_5radix10policy_hubIfiyE10Policy1000ELNS0_9SortOrderE0EfiyNS1_21identity_decomposer_tEEEvPKT1_PSA_PKT2_PSE_T3_iiT4__param_5,
	.param .u32 _ZN3cub18CUB_300001_SM_10006detail10radix_sort31DeviceRadixSortSingleTileKernelINS1_5radix10policy_hubIfiyE10Policy1000ELNS0_9SortOrderE0EfiyNS1_21identity_decomposer_tEEEvPKT1_PSA_PKT2_PSE_T3_iiT4__param_6,
	.param .align 1 .b8 _ZN3cub18CUB_300001_SM_10006detail10radix_sort31DeviceRadixSortSingleTileKernelINS1_5radix10policy_hubIfiyE10Policy1000ELNS0_9SortOrderE0EfiyNS1_21identity_decomposer_tEEEvPKT1_PSA_PKT2_PSE_T3_iiT4__param_7[1]
)
.maxntid 256
.minnctapersm 1
{
	.reg .pred 	%p<130>;
	.reg .b16 	%rs<39>;
	.reg .b32 	%r<938>;
	.reg .b64 	%rd<37>;
	// demoted variable
	.shared .align 16 .b8 _ZZN3cub18CUB_300001_SM_10006detail10radix_sort31DeviceRadixSortSingleTileKernelINS1_5radix10policy_hubIfiyE10Policy1000ELNS0_9SortOrderE0EfiyNS1_21identity_decomposer_tEEEvPKT1_PSA_PKT2_PSE_T3_iiT4_E12temp_storage[33856];
	ld.param.u64 	%rd10, [_ZN3cub18CUB_300001_SM_10006detail10radix_sort31DeviceRadixSortSingleTileKernelINS1_5radix10policy_hubIfiyE10Policy1000ELNS0_9SortOrderE0EfiyNS1_21identity_decomposer_tEEEvPKT1_PSA_PKT2_PSE_T3_iiT4__param_0];
	ld.param.u64 	%rd6, [_ZN3cub18CUB_300001_SM_10006detail10radix_sort31DeviceRadixSortSingleTileKernelINS1_5radix10policy_hubIfiyE10Policy1000ELNS0_9SortOrderE0EfiyNS1_21identity_decomposer_tEEEvPKT1_PSA_PKT2_PSE_T3_iiT4__param_1];
	ld.param.u64 	%rd7, [_ZN3cub18CUB_300001_SM_10006detail10radix_sort31DeviceRadixSortSingleTileKernelINS1_5radix10policy_hubIfiyE10Policy1000ELNS0_9SortOrderE0EfiyNS1_21identity_decomposer_tEEEvPKT1_PSA_PKT2_PSE_T3_iiT4__param_2];
	ld.param.u64 	%rd8, [_ZN3cub18CUB_300001_SM_10006detail10radix_sort31DeviceRadixSortSingleTileKernelINS1_5radix10policy_hubIfiyE10Policy1000ELNS0_9SortOrderE0EfiyNS1_21identity_decomposer_tEEEvPKT1_PSA_PKT2_PSE_T3_iiT4__param_3];
	ld.param.u64 	%rd9, [_ZN3cub18CUB_300001_SM_10006detail10radix_sort31DeviceRadixSortSingleTileKernelINS1_5radix10policy_hubIfiyE10Policy1000ELNS0_9SortOrderE0EfiyNS1_21identity_decomposer_tEEEvPKT1_PSA_PKT2_PSE_T3_iiT4__param_4];
	ld.param.u32 	%r322, [_ZN3cub18CUB_300001_SM_10006detail10radix_sort31DeviceRadixSortSingleTileKernelINS1_5radix10policy_hubIfiyE10Policy1000ELNS0_9SortOrderE0EfiyNS1_21identity_decomposer_tEEEvPKT1_PSA_PKT2_PSE_T3_iiT4__param_5];
	ld.param.u32 	%r323, [_ZN3cub18CUB_300001_SM_10006detail10radix_sort31DeviceRadixSortSingleTileKernelINS1_5radix10policy_hubIfiyE10Policy1000ELNS0_9SortOrderE0EfiyNS1_21identity_decomposer_tEEEvPKT1_PSA_PKT2_PSE_T3_iiT4__param_6];
	cvta.to.global.u64 	%rd11, %rd10;
	cvt.u32.u64 	%r1, %rd9;
	mov.u32 	%r2, %tid.x;
	mul.lo.s32 	%r3, %r2, 19;
	setp.ge.s32 	%p1, %r3, %r1;
	mul.wide.u32 	%rd12, %r3, 4;
	add.s64 	%rd1, %rd11, %rd12;
	mov.b32 	%r858, 2147483647;
	@%p1 bra 	$L__BB13_2;
	ld.global.u32 	%r858, [%rd1];
$L__BB13_2:
	add.s32 	%r6, %r3, 1;
	setp.ge.s32 	%p2, %r6, %r1;
	mov.b32 	%r859, 2147483647;
	@%p2 bra 	$L__BB13_4;
	ld.global.u32 	%r859, [%rd1+4];
$L__BB13_4:
	add.s32 	%r9, %r3, 2;
	setp.ge.s32 	%p3, %r9, %r1;
	mov.b32 	%r860, 2147483647;
	@%p3 bra 	$L__BB13_6;
	ld.global.u32 	%r860, [%rd1+8];
$L__BB13_6:
	add.s32 	%r12, %r3, 3;
	setp.ge.s32 	%p4, %r12, %r1;
	mov.b32 	%r861, 2147483647;
	@%p4 bra 	$L__BB13_8;
	ld.global.u32 	%r861, [%rd1+12];
$L__BB13_8:
	add.s32 	%r15, %r3, 4;
	setp.ge.s32 	%p5, %r15, %r1;
	mov.b32 	%r862, 2147483647;
	@%p5 bra 	$L__BB13_10;
	ld.global.u32 	%r862, [%rd1+16];
$L__BB13_10:
	add.s32 	%r18, %r3, 5;
	setp.ge.s32 	%p6, %r18, %r1;
	mov.b32 	%r863, 2147483647;
	@%p6 bra 	$L__BB13_12;
	ld.global.u32 	%r863, [%rd1+20];
$L__BB13_12:
	add.s32 	%r21, %r3, 6;
	setp.ge.s32 	%p7, %r21, %r1;
	mov.b32 	%r864, 2147483647;
	@%p7 bra 	$L__BB13_14;
	ld.global.u32 	%r864, [%rd1+24];
$L__BB13_14:
	add.s32 	%r24, %r3, 7;
	setp.ge.s32 	%p8, %r24, %r1;
	mov.b32 	%r865, 2147483647;
	@%p8 bra 	$L__BB13_16;
	ld.global.u32 	%r865, [%rd1+28];
$L__BB13_16:
	add.s32 	%r27, %r3, 8;
	setp.ge.s32 	%p9, %r27, %r1;
	mov.b32 	%r866, 2147483647;
	@%p9 bra 	$L__BB13_18;
	ld.global.u32 	%r866, [%rd1+32];
$L__BB13_18:
	add.s32 	%r30, %r3, 9;
	setp.ge.s32 	%p10, %r30, %r1;
	mov.b32 	%r867, 2147483647;
	@%p10 bra 	$L__BB13_20;
	ld.global.u32 	%r867, [%rd1+36];
$L__BB13_20:
	add.s32 	%r33, %r3, 10;
	setp.ge.s32 	%p11, %r33, %r1;
	mov.b32 	%r868, 2147483647;
	@%p11 bra 	$L__BB13_22;
	ld.global.u32 	%r868, [%rd1+40];
$L__BB13_22:
	add.s32 	%r36, %r3, 11;
	setp.ge.s32 	%p12, %r36, %r1;
	mov.b32 	%r869, 2147483647;
	@%p12 bra 	$L__BB13_24;
	ld.global.u32 	%r869, [%rd1+44];
$L__BB13_24:
	add.s32 	%r39, %r3, 12;
	setp.ge.s32 	%p13, %r39, %r1;
	mov.b32 	%r870, 2147483647;
	@%p13 bra 	$L__BB13_26;
	ld.global.u32 	%r870, [%rd1+48];
$L__BB13_26:
	add.s32 	%r42, %r3, 13;
	setp.ge.s32 	%p14, %r42, %r1;
	mov.b32 	%r871, 2147483647;
	@%p14 bra 	$L__BB13_28;
	ld.global.u32 	%r871, [%rd1+52];
$L__BB13_28:
	add.s32 	%r45, %r3, 14;
	setp.ge.s32 	%p15, %r45, %r1;
	mov.b32 	%r872, 2147483647;
	@%p15 bra 	$L__BB13_30;
	ld.global.u32 	%r872, [%rd1+56];
$L__BB13_30:
	add.s32 	%r48, %r3, 15;
	setp.ge.s32 	%p16, %r48, %r1;
	mov.b32 	%r873, 2147483647;
	@%p16 bra 	$L__BB13_32;
	ld.global.u32 	%r873, [%rd1+60];
$L__BB13_32:
	add.s32 	%r51, %r3, 16;
	setp.ge.s32 	%p17, %r51, %r1;
	mov.b32 	%r874, 2147483647;
	@%p17 bra 	$L__BB13_34;
	ld.global.u32 	%r874, [%rd1+64];
$L__BB13_34:
	add.s32 	%r54, %r3, 17;
	setp.ge.s32 	%p18, %r54, %r1;
	mov.b32 	%r875, 2147483647;
	@%p18 bra 	$L__BB13_36;
	ld.global.u32 	%r875, [%rd1+68];
$L__BB13_36:
	add.s32 	%r57, %r3, 18;
	setp.ge.s32 	%p19, %r57, %r1;
	mov.b32 	%r876, 2147483647;
	@%p19 bra 	$L__BB13_38;
	ld.global.u32 	%r876, [%rd1+72];
$L__BB13_38:
	bar.sync 	0;
	mov.b64 	{%r344, %r345}, %rd9;
	shfl.sync.idx.b32	%r60|%p20, %r344, 0, 31, -1;
	shfl.sync.idx.b32	%r346|%p21, %r345, 0, 31, -1;
	mov.b64 	%rd2, {%r60, %r346};
	setp.ge.s32 	%p22, %r3, %r60;
	cvta.to.global.u64 	%rd13, %rd7;
	add.s64 	%rd3, %rd13, %rd12;
	@%p22 bra 	$L__BB13_40;
	ld.global.u32 	%r935, [%rd3];
$L__BB13_40:
	setp.ge.s32 	%p23, %r6, %r60;
	@%p23 bra 	$L__BB13_42;
	ld.global.u32 	%r934, [%rd3+4];
$L__BB13_42:
	setp.ge.s32 	%p24, %r9, %r60;
	@%p24 bra 	$L__BB13_44;
	ld.global.u32 	%r933, [%rd3+8];
$L__BB13_44:
	setp.ge.s32 	%p25, %r12, %r60;
	@%p25 bra 	$L__BB13_46;
	ld.global.u32 	%r932, [%rd3+12];
$L__BB13_46:
	setp.ge.s32 	%p26, %r15, %r60;
	@%p26 bra 	$L__BB13_48;
	ld.global.u32 	%r931, [%rd3+16];
$L__BB13_48:
	setp.ge.s32 	%p27, %r18, %r60;
	@%p27 bra 	$L__BB13_50;
	ld.global.u32 	%r930, [%rd3+20];
$L__BB13_50:
	setp.ge.s32 	%p28, %r21, %r60;
	@%p28 bra 	$L__BB13_52;
	ld.global.u32 	%r929, [%rd3+24];
$L__BB13_52:
	setp.ge.s32 	%p29, %r24, %r60;
	@%p29 bra 	$L__BB13_54;
	ld.global.u32 	%r928, [%rd3+28];
$L__BB13_54:
	setp.ge.s32 	%p30, %r27, %r60;
	@%p30 bra 	$L__BB13_56;
	ld.global.u32 	%r927, [%rd3+32];
$L__BB13_56:
	setp.ge.s32 	%p31, %r30, %r60;
	@%p31 bra 	$L__BB13_58;
	ld.global.u32 	%r926, [%rd3+36];
$L__BB13_58:
	setp.ge.s32 	%p32, %r33, %r60;
	@%p32 bra 	$L__BB13_60;
	ld.global.u32 	%r925, [%rd3+40];
$L__BB13_60:
	setp.ge.s32 	%p33, %r36, %r60;
	@%p33 bra 	$L__BB13_62;
	ld.global.u32 	%r924, [%rd3+44];
$L__BB13_62:
	setp.ge.s32 	%p34, %r39, %r60;
	@%p34 bra 	$L__BB13_64;
	ld.global.u32 	%r923, [%rd3+48];
$L__BB13_64:
	setp.ge.s32 	%p35, %r42, %r60;
	@%p35 bra 	$L__BB13_66;
	ld.global.u32 	%r922, [%rd3+52];
$L__BB13_66:
	setp.ge.s32 	%p36, %r45, %r60;
	@%p36 bra 	$L__BB13_68;
	ld.global.u32 	%r921, [%rd3+56];
$L__BB13_68:
	setp.ge.s32 	%p37, %r48, %r60;
	@%p37 bra 	$L__BB13_70;
	ld.global.u32 	%r920, [%rd3+60];
$L__BB13_70:
	setp.ge.s32 	%p38, %r51, %r60;
	@%p38 bra 	$L__BB13_72;
	ld.global.u32 	%r919, [%rd3+64];
$L__BB13_72:
	setp.ge.s32 	%p39, %r54, %r60;
	@%p39 bra 	$L__BB13_74;
	ld.global.u32 	%r918, [%rd3+68];
$L__BB13_74:
	setp.ge.s32 	%p40, %r57, %r60;
	@%p40 bra 	$L__BB13_76;
	ld.global.u32 	%r917, [%rd3+72];
$L__BB13_76:
	bar.sync 	0;
	setp.gt.s32 	%p41, %r858, -1;
	selp.b32 	%r366, -2147483648, -1, %p41;
	xor.b32  	%r916, %r366, %r858;
	setp.gt.s32 	%p42, %r859, -1;
	selp.b32 	%r367, -2147483648, -1, %p42;
	xor.b32  	%r915, %r367, %r859;
	setp.gt.s32 	%p43, %r860, -1;
	selp.b32 	%r368, -2147483648, -1, %p43;
	xor.b32  	%r914, %r368, %r860;
	setp.gt.s32 	%p44, %r861, -1;
	selp.b32 	%r369, -2147483648, -1, %p44;
	xor.b32  	%r913, %r369, %r861;
	setp.gt.s32 	%p45, %r862, -1;
	selp.b32 	%r370, -2147483648, -1, %p45;
	xor.b32  	%r912, %r370, %r862;
	setp.gt.s32 	%p46, %r863, -1;
	selp.b32 	%r371, -2147483648, -1, %p46;
	xor.b32  	%r911, %r371, %r863;
	setp.gt.s32 	%p47, %r864, -1;
	selp.b32 	%r372, -2147483648, -1, %p47;
	xor.b32  	%r910, %r372, %r864;
	setp.gt.s32 	%p48, %r865, -1;
	selp.b32 	%r373, -2147483648, -1, %p48;
	xor.b32  	%r909, %r373, %r865;
	setp.gt.s32 	%p49, %r866, -1;
	selp.b32 	%r374, -2147483648, -1, %p49;
	xor.b32  	%r908, %r374, %r866;
	setp.gt.s32 	%p50, %r867, -1;
	selp.b32 	%r375, -2147483648, -1, %p50;
	xor.b32  	%r907, %r375, %r867;
	setp.gt.s32 	%p51, %r868, -1;
	selp.b32 	%r376, -2147483648, -1, %p51;
	xor.b32  	%r906, %r376, %r868;
	setp.gt.s32 	%p52, %r869, -1;
	selp.b32 	%r377, -2147483648, -1, %p52;
	xor.b32  	%r905, %r377, %r869;
	setp.gt.s32 	%p53, %r870, -1;
	selp.b32 	%r378, -2147483648, -1, %p53;
	xor.b32  	%r904, %r378, %r870;
	setp.gt.s32 	%p54, %r871, -1;
	selp.b32 	%r379, -2147483648, -1, %p54;
	xor.b32  	%r903, %r379, %r871;
	setp.gt.s32 	%p55, %r872, -1;
	selp.b32 	%r380, -2147483648, -1, %p55;
	xor.b32  	%r902, %r380, %r872;
	setp.gt.s32 	%p56, %r873, -1;
	selp.b32 	%r381, -2147483648, -1, %p56;
	xor.b32  	%r901, %r381, %r873;
	setp.gt.s32 	%p57, %r874, -1;
	selp.b32 	%r382, -2147483648, -1, %p57;
	xor.b32  	%r900, %r382, %r874;
	setp.gt.s32 	%p58, %r875, -1;
	selp.b32 	%r383, -2147483648, -1, %p58;
	xor.b32  	%r899, %r383, %r875;
	setp.gt.s32 	%p59, %r876, -1;
	selp.b32 	%r384, -2147483648, -1, %p59;
	xor.b32  	%r898, %r384, %r876;
	shr.u32 	%r118, %r2, 5;
	shl.b32 	%r385, %r2, 2;
	mov.u32 	%r386, _ZZN3cub18CUB_300001_SM_10006detail10radix_sort31DeviceRadixSortSingleTileKernelINS1_5radix10policy_hubIfiyE10Policy1000ELNS0_9SortOrderE0EfiyNS1_21identity_decomposer_tEEEvPKT1_PSA_PKT2_PSE_T3_iiT4_E12temp_storage;
	add.s32 	%r119, %r386, %r385;
	shl.b32 	%r387, %r2, 7;
	add.s32 	%r120, %r119, %r387;
	shl.b32 	%r388, %r118, 2;
	add.s32 	%r389, %r386, %r388;
	add.s32 	%r121, %r389, 33792;
	mad.lo.s32 	%r122, %r2, -56, %r120;
	add.s32 	%r897, %r322, 6;
	sub.s32 	%r896, %r323, %r322;
$L__BB13_77:
	add.s32 	%r449, %r897, -6;
	min.s32 	%r392, %r896, 6;
	mov.b32 	%r478, 0;
	st.shared.u32 	[%r119], %r478;
	st.shared.u32 	[%r119+1024], %r478;
	st.shared.u32 	[%r119+2048], %r478;
	st.shared.u32 	[%r119+3072], %r478;
	st.shared.u32 	[%r119+4096], %r478;
	st.shared.u32 	[%r119+5120], %r478;
	st.shared.u32 	[%r119+6144], %r478;
	st.shared.u32 	[%r119+7168], %r478;
	st.shared.u32 	[%r119+8192], %r478;
	st.shared.u32 	[%r119+9216], %r478;
	st.shared.u32 	[%r119+10240], %r478;
	st.shared.u32 	[%r119+11264], %r478;
	st.shared.u32 	[%r119+12288], %r478;
	st.shared.u32 	[%r119+13312], %r478;
	st.shared.u32 	[%r119+14336], %r478;
	st.shared.u32 	[%r119+15360], %r478;
	st.shared.u32 	[%r119+16384], %r478;
	st.shared.u32 	[%r119+17408], %r478;
	st.shared.u32 	[%r119+18432], %r478;
	st.shared.u32 	[%r119+19456], %r478;
	st.shared.u32 	[%r119+20480], %r478;
	st.shared.u32 	[%r119+21504], %r478;
	st.shared.u32 	[%r119+22528], %r478;
	st.shared.u32 	[%r119+23552], %r478;
	st.shared.u32 	[%r119+24576], %r478;
	st.shared.u32 	[%r119+25600], %r478;
	st.shared.u32 	[%r119+26624], %r478;
	st.shared.u32 	[%r119+27648], %r478;
	st.shared.u32 	[%r119+28672], %r478;
	st.shared.u32 	[%r119+29696], %r478;
	st.shared.u32 	[%r119+30720], %r478;
	st.shared.u32 	[%r119+31744], %r478;
	st.shared.u32 	[%r119+32768], %r478;
	// begin inline asm
	bmsk.clamp.b32 %r390, %r478, %r392;
	// end inline asm
	setp.eq.s32 	%p60, %r916, 2147483647;
	selp.b32 	%r394, -2147483648, %r916, %p60;
	// begin inline asm
	shr.b32 %r393, %r394, %r449;
	// end inline asm
	and.b32  	%r481, %r390, %r393;
	shl.b32 	%r482, %r481, 10;
	and.b32  	%r483, %r482, 31744;
	add.s32 	%r484, %r119, %r483;
	shr.u32 	%r485, %r481, 4;
	and.b32  	%r486, %r485, 268435454;
	add.s32 	%r166, %r484, %r486;
	ld.shared.u16 	%rs1, [%r166];
	add.s16 	%rs20, %rs1, 1;
	st.shared.u16 	[%r166], %rs20;
	setp.eq.s32 	%p61, %r915, 2147483647;
	selp.b32 	%r397, -2147483648, %r915, %p61;
	// begin inline asm
	shr.b32 %r396, %r397, %r449;
	// end inline asm
	and.b32  	%r487, %r390, %r396;
	shl.b32 	%r488, %r487, 10;
	and.b32  	%r489, %r488, 31744;
	add.s32 	%r490, %r119, %r489;
	shr.u32 	%r491, %r487, 4;
	and.b32  	%r492, %r491, 268435454;
	add.s32 	%r167, %r490, %r492;
	ld.shared.u16 	%rs2, [%r167];
	add.s16 	%rs21, %rs2, 1;
	st.shared.u16 	[%r167], %rs21;
	setp.eq.s32 	%p62, %r914, 2147483647;
	selp.b32 	%r400, -2147483648, %r914, %p62;
	// begin inline asm
	shr.b32 %r399, %r400, %r449;
	// end inline asm
	and.b32  	%r493, %r390, %r399;
	shl.b32 	%r494, %r493, 10;
	and.b32  	%r495, %r494, 31744;
	add.s32 	%r496, %r119, %r495;
	shr.u32 	%r497, %r493, 4;
	and.b32  	%r498, %r497, 268435454;
	add.s32 	%r168, %r496, %r498;
	ld.shared.u16 	%rs3, [%r168];
	add.s16 	%rs22, %rs3, 1;
	st.shared.u16 	[%r168], %rs22;
	setp.eq.s32 	%p63, %r913, 2147483647;
	selp.b32 	%r403, -2147483648, %r913, %p63;
	// begin inline asm
	shr.b32 %r402, %r403, %r449;
	// end inline asm
	and.b32  	%r499, %r390, %r402;
	shl.b32 	%r500, %r499, 10;
	and.b32  	%r501, %r500, 31744;
	add.s32 	%r502, %r119, %r501;
	shr.u32 	%r503, %r499, 4;
	and.b32  	%r504, %r503, 268435454;
	add.s32 	%r169, %r502, %r504;
	ld.shared.u16 	%rs4, [%r169];
	add.s16 	%rs23, %rs4, 1;
	st.shared.u16 	[%r169], %rs23;
	setp.eq.s32 	%p64, %r912, 2147483647;
	selp.b32 	%r406, -2147483648, %r912, %p64;
	// begin inline asm
	shr.b32 %r405, %r406, %r449;
	// end inline asm
	and.b32  	%r505, %r390, %r405;
	shl.b32 	%r506, %r505, 10;
	and.b32  	%r507, %r506, 31744;
	add.s32 	%r508, %r119, %r507;
	shr.u32 	%r509, %r505, 4;
	and.b32  	%r510, %r509, 268435454;
	add.s32 	%r170, %r508, %r510;
	ld.shared.u16 	%rs5, [%r170];
	add.s16 	%rs24, %rs5, 1;
	st.shared.u16 	[%r170], %rs24;
	setp.eq.s32 	%p65, %r911, 2147483647;
	selp.b32 	%r409, -2147483648, %r911, %p65;
	// begin inline asm
	shr.b32 %r408, %r409, %r449;
	// end inline asm
	and.b32  	%r511, %r390, %r408;
	shl.b32 	%r512, %r511, 10;
	and.b32  	%r513, %r512, 31744;
	add.s32 	%r514, %r119, %r513;
	shr.u32 	%r515, %r511, 4;
	and.b32  	%r516, %r515, 268435454;
	add.s32 	%r171, %r514, %r516;
	ld.shared.u16 	%rs6, [%r171];
	add.s16 	%rs25, %rs6, 1;
	st.shared.u16 	[%r171], %rs25;
	setp.eq.s32 	%p66, %r910, 2147483647;
	selp.b32 	%r412, -2147483648, %r910, %p66;
	// begin inline asm
	shr.b32 %r411, %r412, %r449;
	// end inline asm
	and.b32  	%r517, %r390, %r411;
	shl.b32 	%r518, %r517, 10;
	and.b32  	%r519, %r518, 31744;
	add.s32 	%r520, %r119, %r519;
	shr.u32 	%r521, %r517, 4;
	and.b32  	%r522, %r521, 268435454;
	add.s32 	%r172, %r520, %r522;
	ld.shared.u16 	%rs7, [%r172];
	add.s16 	%rs26, %rs7, 1;
	st.shared.u16 	[%r172], %rs26;
	setp.eq.s32 	%p67, %r909, 2147483647;
	selp.b32 	%r415, -2147483648, %r909, %p67;
	// begin inline asm
	shr.b32 %r414, %r415, %r449;
	// end inline asm
	and.b32  	%r523, %r390, %r414;
	shl.b32 	%r524, %r523, 10;
	and.b32  	%r525, %r524, 31744;
	add.s32 	%r526, %r119, %r525;
	shr.u32 	%r527, %r523, 4;
	and.b32  	%r528, %r527, 268435454;
	add.s32 	%r173, %r526, %r528;
	ld.shared.u16 	%rs8, [%r173];
	add.s16 	%rs27, %rs8, 1;
	st.shared.u16 	[%r173], %rs27;
	setp.eq.s32 	%p68, %r908, 2147483647;
	selp.b32 	%r418, -2147483648, %r908, %p68;
	// begin inline asm
	shr.b32 %r417, %r418, %r449;
	// end inline asm
	and.b32  	%r529, %r390, %r417;
	shl.b32 	%r530, %r529, 10;
	and.b32  	%r531, %r530, 31744;
	add.s32 	%r532, %r119, %r531;
	shr.u32 	%r533, %r529, 4;
	and.b32  	%r534, %r533, 268435454;
	add.s32 	%r174, %r532, %r534;
	ld.shared.u16 	%rs9, [%r174];
	add.s16 	%rs28, %rs9, 1;
	st.shared.u16 	[%r174], %rs28;
	setp.eq.s32 	%p69, %r907, 2147483647;
	selp.b32 	%r421, -2147483648, %r907, %p69;
	// begin inline asm
	shr.b32 %r420, %r421, %r449;
	// end inline asm
	and.b32  	%r535, %r390, %r420;
	shl.b32 	%r536, %r535, 10;
	and.b32  	%r537, %r536, 31744;
	add.s32 	%r538, %r119, %r537;
	shr.u32 	%r539, %r535, 4;
	and.b32  	%r540, %r539, 268435454;
	add.s32 	%r175, %r538, %r540;
	ld.shared.u16 	%rs10, [%r175];
	add.s16 	%rs29, %rs10, 1;
	st.shared.u16 	[%r175], %rs29;
	setp.eq.s32 	%p70, %r906, 2147483647;
	selp.b32 	%r424, -2147483648, %r906, %p70;
	// begin inline asm
	shr.b32 %r423, %r424, %r449;
	// end inline asm
	and.b32  	%r541, %r390, %r423;
	shl.b32 	%r542, %r541, 10;
	and.b32  	%r543, %r542, 31744;
	add.s32 	%r544, %r119, %r543;
	shr.u32 	%r545, %r541, 4;
	and.b32  	%r546, %r545, 268435454;
	add.s32 	%r176, %r544, %r546;
	ld.shared.u16 	%rs11, [%r176];
	add.s16 	%rs30, %rs11, 1;
	st.shared.u16 	[%r176], %rs30;
	setp.eq.s32 	%p71, %r905, 2147483647;
	selp.b32 	%r427, -2147483648, %r905, %p71;
	// begin inline asm
	shr.b32 %r426, %r427, %r449;
	// end inline asm
	and.b32  	%r547, %r390, %r426;
	shl.b32 	%r548, %r547, 10;
	and.b32  	%r549, %r548, 31744;
	add.s32 	%r550, %r119, %r549;
	shr.u32 	%r551, %r547, 4;
	and.b32  	%r552, %r551, 268435454;
	add.s32 	%r177, %r550, %r552;
	ld.shared.u16 	%rs12, [%r177];
	add.s16 	%rs31, %rs12, 1;
	st.shared.u16 	[%r177], %rs31;
	setp.eq.s32 	%p72, %r904, 2147483647;
	selp.b32 	%r430, -2147483648, %r904, %p72;
	// begin inline asm
	shr.b32 %r429, %r430, %r449;
	// end inline asm
	and.b32  	%r553, %r390, %r429;
	shl.b32 	%r554, %r553, 10;
	and.b32  	%r555, %r554, 31744;
	add.s32 	%r556, %r119, %r555;
	shr.u32 	%r557, %r553, 4;
	and.b32  	%r558, %r557, 268435454;
	add.s32 	%r178, %r556, %r558;
	ld.shared.u16 	%rs13, [%r178];
	add.s16 	%rs32, %rs13, 1;
	st.shared.u16 	[%r178], %rs32;
	setp.eq.s32 	%p73, %r903, 2147483647;
	selp.b32 	%r433, -2147483648, %r903, %p73;
	// begin inline asm
	shr.b32 %r432, %r433, %r449;
	// end inline asm
	and.b32  	%r559, %r390, %r432;
	shl.b32 	%r560, %r559, 10;
	and.b32  	%r561, %r560, 31744;
	add.s32 	%r562, %r119, %r561;
	shr.u32 	%r563, %r559, 4;
	and.b32  	%r564, %r563, 268435454;
	add.s32 	%r179, %r562, %r564;
	ld.shared.u16 	%rs14, [%r179];
	add.s16 	%rs33, %rs14, 1;
	st.shared.u16 	[%r179], %rs33;
	setp.eq.s32 	%p74, %r902, 2147483647;
	selp.b32 	%r436, -2147483648, %r902, %p74;
	// begin inline asm
	shr.b32 %r435, %r436, %r449;
	// end inline asm
	and.b32  	%r565, %r390, %r435;
	shl.b32 	%r566, %r565, 10;
	and.b32  	%r567, %r566, 31744;
	add.s32 	%r568, %r119, %r567;
	shr.u32 	%r569, %r565, 4;
	and.b32  	%r570, %r569, 268435454;
	add.s32 	%r180, %r568, %r570;
	ld.shared.u16 	%rs15, [%r180];
	add.s16 	%rs34, %rs15, 1;
	st.shared.u16 	[%r180], %rs34;
	setp.eq.s32 	%p75, %r901, 2147483647;
	selp.b32 	%r439, -2147483648, %r901, %p75;
	// begin inline asm
	shr.b32 %r438, %r439, %r449;
	// end inline asm
	and.b32  	%r571, %r390, %r438;
	shl.b32 	%r572, %r571, 10;
	and.b32  	%r573, %r572, 31744;
	add.s32 	%r574, %r119, %r573;
	shr.u32 	%r575, %r571, 4;
	and.b32  	%r576, %r575, 268435454;
	add.s32 	%r181, %r574, %r576;
	ld.shared.u16 	%rs16, [%r181];
	add.s16 	%rs35, %rs16, 1;
	st.shared.u16 	[%r181], %rs35;
	setp.eq.s32 	%p76, %r900, 2147483647;
	selp.b32 	%r442, -2147483648, %r900, %p76;
	// begin inline asm
	shr.b32 %r441, %r442, %r449;
	// end inline asm
	and.b32  	%r577, %r390, %r441;
	shl.b32 	%r578, %r577, 10;
	and.b32  	%r579, %r578, 31744;
	add.s32 	%r580, %r119, %r579;
	shr.u32 	%r581, %r577, 4;
	and.b32  	%r582, %r581, 268435454;
	add.s32 	%r182, %r580, %r582;
	ld.shared.u16 	%rs17, [%r182];
	add.s16 	%rs36, %rs17, 1;
	st.shared.u16 	[%r182], %rs36;
	setp.eq.s32 	%p77, %r899, 2147483647;
	selp.b32 	%r445, -2147483648, %r899, %p77;
	// begin inline asm
	shr.b32 %r444, %r445, %r449;
	// end inline asm
	and.b32  	%r583, %r390, %r444;
	shl.b32 	%r584, %r583, 10;
	and.b32  	%r585, %r584, 31744;
	add.s32 	%r586, %r119, %r585;
	shr.u32 	%r587, %r583, 4;
	and.b32  	%r588, %r587, 268435454;
	add.s32 	%r183, %r586, %r588;
	ld.shared.u16 	%rs18, [%r183];
	add.s16 	%rs37, %rs18, 1;
	st.shared.u16 	[%r183], %rs37;
	setp.eq.s32 	%p78, %r898, 2147483647;
	selp.b32 	%r448, -2147483648, %r898, %p78;
	// begin inline asm
	shr.b32 %r447, %r448, %r449;
	// end inline asm
	and.b32  	%r589, %r390, %r447;
	shl.b32 	%r590, %r589, 10;
	and.b32  	%r591, %r590, 31744;
	add.s32 	%r592, %r119, %r591;
	shr.u32 	%r593, %r589, 4;
	and.b32  	%r594, %r593, 268435454;
	add.s32 	%r184, %r592, %r594;
	ld.shared.u16 	%rs19, [%r184];
	add.s16 	%rs38, %rs19, 1;
	st.shared.u16 	[%r184], %rs38;
	bar.sync 	0;
	ld.shared.u32 	%r185, [%r120];
	ld.shared.u32 	%r595, [%r120+4];
	ld.shared.u32 	%r596, [%r120+8];
	ld.shared.u32 	%r597, [%r120+12];
	ld.shared.u32 	%r598, [%r120+16];
	ld.shared.u32 	%r599, [%r120+20];
	ld.shared.u32 	%r600, [%r120+24];
	ld.shared.u32 	%r601, [%r120+28];
	ld.shared.u32 	%r602, [%r120+32];
	ld.shared.u32 	%r603, [%r120+36];
	ld.shared.u32 	%r604, [%r120+40];
	ld.shared.u32 	%r605, [%r120+44];
	ld.shared.u32 	%r606, [%r120+48];
	ld.shared.u32 	%r607, [%r120+52];
	ld.shared.u32 	%r608, [%r120+56];
	ld.shared.u32 	%r609, [%r120+60];
	ld.shared.u32 	%r610, [%r120+64];
	ld.shared.u32 	%r611, [%r120+68];
	ld.shared.u32 	%r612, [%r120+72];
	ld.shared.u32 	%r613, [%r120+76];
	ld.shared.u32 	%r614, [%r120+80];
	ld.shared.u32 	%r615, [%r120+84];
	ld.shared.u32 	%r616, [%r120+88];
	ld.shared.u32 	%r617, [%r120+92];
	ld.shared.u32 	%r618, [%r120+96];
	ld.shared.u32 	%r619, [%r120+100];
	ld.shared.u32 	%r620, [%r120+104];
	ld.shared.u32 	%r621, [%r120+108];
	ld.shared.u32 	%r622, [%r120+112];
	ld.shared.u32 	%r623, [%r120+116];
	ld.shared.u32 	%r624, [%r120+120];
	ld.shared.u32 	%r625, [%r120+124];
	ld.shared.u32 	%r626, [%r120+128];
	add.s32 	%r186, %r595, %r185;
	add.s32 	%r187, %r596, %r186;
	add.s32 	%r188, %r597, %r187;
	add.s32 	%r189, %r598, %r188;
	add.s32 	%r190, %r599, %r189;
	add.s32 	%r191, %r600, %r190;
	add.s32 	%r192, %r601, %r191;
	add.s32 	%r193, %r602, %r192;
	add.s32 	%r194, %r603, %r193;
	add.s32 	%r195, %r604, %r194;
	add.s32 	%r196, %r605, %r195;
	add.s32 	%r197, %r606, %r196;
	add.s32 	%r198, %r607, %r197;
	add.s32 	%r199, %r608, %r198;
	add.s32 	%r200, %r609, %r199;
	add.s32 	%r201, %r610, %r200;
	add.s32 	%r202, %r611, %r201;
	add.s32 	%r203, %r612, %r202;
	add.s32 	%r204, %r613, %r203;
	add.s32 	%r205, %r614, %r204;
	add.s32 	%r206, %r615, %r205;
	add.s32 	%r207, %r616, %r206;
	add.s32 	%r208, %r617, %r207;
	add.s32 	%r209, %r618, %r208;
	add.s32 	%r210, %r619, %r209;
	add.s32 	%r211, %r620, %r210;
	add.s32 	%r212, %r621, %r211;
	add.s32 	%r213, %r622, %r212;
	add.s32 	%r214, %r623, %r213;
	add.s32 	%r215, %r624, %r214;
	add.s32 	%r216, %r625, %r215;
	add.s32 	%r455, %r626, %r216;
	// begin inline asm
	mov.u32 %r450, %laneid;
	// end inline asm
	mov.b32 	%r453, 1;
	mov.b32 	%r480, -1;
	// begin inline asm
	{  .reg .u32 r0;  .reg .pred p;  shfl.sync.up.b32 r0|p, %r455, %r453, %r478, %r480;  @p add.u32 r0, r0, %r455;  mov.u32 %r451, r0;}
	// end inline asm
	mov.b32 	%r459, 2;
	// begin inline asm
	{  .reg .u32 r0;  .reg .pred p;  shfl.sync.up.b32 r0|p, %r451, %r459, %r478, %r480;  @p add.u32 r0, r0, %r451;  mov.u32 %r457, r0;}
	// end inline asm
	mov.b32 	%r465, 4;
	// begin inline asm
	{  .reg .u32 r0;  .reg .pred p;  shfl.sync.up.b32 r0|p, %r457, %r465, %r478, %r480;  @p add.u32 r0, r0, %r457;  mov.u32 %r463, r0;}
	// end inline asm
	mov.b32 	%r471, 8;
	// begin inline asm
	{  .reg .u32 r0;  .reg .pred p;  shfl.sync.up.b32 r0|p, %r463, %r471, %r478, %r480;  @p add.u32 r0, r0, %r463;  mov.u32 %r469, r0;}
	// end inline asm
	mov.b32 	%r477, 16;
	// begin inline asm
	{  .reg .u32 r0;  .reg .pred p;  shfl.sync.up.b32 r0|p, %r469, %r477, %r478, %r480;  @p add.u32 r0, r0, %r469;  mov.u32 %r475, r0;}
	// end inline asm
	setp.ne.s32 	%p79, %r450, 31;
	@%p79 bra 	$L__BB13_79;
	st.shared.u32 	[%r121], %r475;
$L__BB13_79:
	sub.s32 	%r627, %r475, %r455;
	setp.gt.u32 	%p80, %r2, 31;
	setp.eq.s32 	%p81, %r118, 7;
	setp.eq.s32 	%p82, %r118, 6;
	setp.eq.s32 	%p83, %r118, 5;
	setp.eq.s32 	%p84, %r118, 4;
	setp.eq.s32 	%p85, %r118, 3;
	setp.eq.s32 	%p86, %r118, 2;
	setp.eq.s32 	%p87, %r118, 1;
	bar.sync 	0;
	ld.shared.v4.u32 	{%r628, %r629, %r630, %r631}, [_ZZN3cub18CUB_300001_SM_10006detail10radix_sort31DeviceRadixSortSingleTileKernelINS1_5radix10policy_hubIfiyE10Policy1000ELNS0_9SortOrderE0EfiyNS1_21identity_decomposer_tEEEvPKT1_PSA_PKT2_PSE_T3_iiT4_E12temp_storage+33792];
	selp.b32 	%r632, %r628, %r936, %p87;
	add.s32 	%r633, %r629, %r628;
	selp.b32 	%r634, %r633, %r632, %p86;
	add.s32 	%r635, %r633, %r630;
	selp.b32 	%r636, %r635, %r634, %p85;
	add.s32 	%r637, %r635, %r631;
	selp.b32 	%r638, %r637, %r636, %p84;
	ld.shared.v4.u32 	{%r639, %r640, %r641, %r642}, [_ZZN3cub18CUB_300001_SM_10006detail10radix_sort31DeviceRadixSortSingleTileKernelINS1_5radix10policy_hubIfiyE10Policy1000ELNS0_9SortOrderE0EfiyNS1_21identity_decomposer_tEEEvPKT1_PSA_PKT2_PSE_T3_iiT4_E12temp_storage+33808];
	add.s32 	%r643, %r637, %r639;
	selp.b32 	%r644, %r643, %r638, %p83;
	add.s32 	%r645, %r643, %r640;
	selp.b32 	%r646, %r645, %r644, %p82;
	add.s32 	%r647, %r645, %r641;
	selp.b32 	%r936, %r647, %r646, %p81;
	add.s32 	%r221, %r647, %r642;
	setp.ne.s32 	%p88, %r450, 0;
	selp.b32 	%r648, %r627, 0, %p88;
	add.s32 	%r649, %r936, %r648;
	or.pred  	%p89, %p80, %p88;
	selp.b32 	%r937, %r649, %r627, %p80;
	@%p89 bra 	$L__BB13_81;
	shl.b32 	%r937, %r221, 16;
	st.shared.u32 	[_ZZN3cub18CUB_300001_SM_10006detail10radix_sort31DeviceRadixSortSingleTileKernelINS1_5radix10policy_hubIfiyE10Policy1000ELNS0_9SortOrderE0EfiyNS1_21identity_decomposer_tEEEvPKT1_PSA_PKT2_PSE_T3_iiT4_E12temp_storage+33832], %r937;
$L__BB13_81:
	setp.eq.s32 	%p90, %r2, 0;
	bar.sync 	0;
	ld.shared.u32 	%r650, [_ZZN3cub18CUB_300001_SM_10006detail10radix_sort31DeviceRadixSortSingleTileKernelINS1_5radix10policy_hubIfiyE10Policy1000ELNS0_9SortOrderE0EfiyNS1_21identity_decomposer_tEEEvPKT1_PSA_PKT2_PSE_T3_iiT4_E12temp_storage+33832];
	selp.b32 	%r651, 0, %r650, %p90;
	add.s32 	%r652, %r937, %r651;
	add.s32 	%r653, %r185, %r652;
	add.s32 	%r654, %r186, %r652;
	add.s32 	%r655, %r187, %r652;
	add.s32 	%r656, %r188, %r652;
	add.s32 	%r657, %r189, %r652;
	add.s32 	%r658, %r190, %r652;
	add.s32 	%r659, %r191, %r652;
	add.s32 	%r660, %r192, %r652;
	add.s32 	%r661, %r193, %r652;
	add.s32 	%r662, %r194, %r652;
	add.s32 	%r663, %r195, %r652;
	add.s32 	%r664, %r196, %r652;
	add.s32 	%r665, %r197, %r652;
	add.s32 	%r666, %r198, %r652;
	add.s32 	%r667, %r199, %r652;
	add.s32 	%r668, %r200, %r652;
	add.s32 	%r669, %r201, %r652;
	add.s32 	%r670, %r202, %r652;
	add.s32 	%r671, %r203, %r652;
	add.s32 	%r672, %r204, %r652;
	add.s32 	%r673, %r205, %r652;
	add.s32 	%r674, %r206, %r652;
	add.s32 	%r675, %r207, %r652;
	add.s32 	%r676, %r208, %r652;
	add.s32 	%r677, %r209, %r652;
	add.s32 	%r678, %r210, %r652;
	add.s32 	%r679, %r211, %r652;
	add.s32 	%r680, %r212, %r652;
	add.s32 	%r681, %r213, %r652;
	add.s32 	%r682, %r214, %r652;
	add.s32 	%r683, %r215, %r652;
	add.s32 	%r684, %r216, %r652;
	st.shared.u32 	[%r120], %r652;
	st.shared.u32 	[%r120+4], %r653;
	st.shared.u32 	[%r120+8], %r654;
	st.shared.u32 	[%r120+12], %r655;
	st.shared.u32 	[%r120+16], %r656;
	st.shared.u32 	[%r120+20], %r657;
	st.shared.u32 	[%r120+24], %r658;
	st.shared.u32 	[%r120+28], %r659;
	st.shared.u32 	[%r120+32], %r660;
	st.shared.u32 	[%r120+36], %r661;
	st.shared.u32 	[%r120+40], %r662;
	st.shared.u32 	[%r120+44], %r663;
	st.shared.u32 	[%r120+48], %r664;
	st.shared.u32 	[%r120+52], %r665;
	st.shared.u32 	[%r120+56], %r666;
	st.shared.u32 	[%r120+60], %r667;
	st.shared.u32 	[%r120+64], %r668;
	st.shared.u32 	[%r120+68], %r669;
	st.shared.u32 	[%r120+72], %r670;
	st.shared.u32 	[%r120+76], %r671;
	st.shared.u32 	[%r120+80], %r672;
	st.shared.u32 	[%r120+84], %r673;
	st.shared.u32 	[%r120+88], %r674;
	st.shared.u32 	[%r120+92], %r675;
	st.shared.u32 	[%r120+96], %r676;
	st.shared.u32 	[%r120+100], %r677;
	st.shared.u32 	[%r120+104], %r678;
	st.shared.u32 	[%r120+108], %r679;
	st.shared.u32 	[%r120+112], %r680;
	st.shared.u32 	[%r120+116], %r681;
	st.shared.u32 	[%r120+120], %r682;
	st.shared.u32 	[%r120+124], %r683;
	st.shared.u32 	[%r120+128], %r684;
	bar.sync 	0;
	cvt.u32.u16 	%r685, %rs1;
	ld.shared.u16 	%r686, [%r166];
	add.s32 	%r225, %r686, %r685;
	cvt.u32.u16 	%r687, %rs2;
	ld.shared.u16 	%r688, [%r167];
	add.s32 	%r226, %r688, %r687;
	cvt.u32.u16 	%r689, %rs3;
	ld.shared.u16 	%r690, [%r168];
	add.s32 	%r227, %r690, %r689;
	cvt.u32.u16 	%r691, %rs4;
	ld.shared.u16 	%r692, [%r169];
	add.s32 	%r228, %r692, %r691;
	cvt.u32.u16 	%r693, %rs5;
	ld.shared.u16 	%r694, [%r170];
	add.s32 	%r229, %r694, %r693;
	cvt.u32.u16 	%r695, %rs6;
	ld.shared.u16 	%r696, [%r171];
	add.s32 	%r230, %r696, %r695;
	cvt.u32.u16 	%r697, %rs7;
	ld.shared.u16 	%r698, [%r172];
	add.s32 	%r231, %r698, %r697;
	cvt.u32.u16 	%r699, %rs8;
	ld.shared.u16 	%r700, [%r173];
	add.s32 	%r232, %r700, %r699;
	cvt.u32.u16 	%r701, %rs9;
	ld.shared.u16 	%r702, [%r174];
	add.s32 	%r233, %r702, %r701;
	cvt.u32.u16 	%r703, %rs10;
	ld.shared.u16 	%r704, [%r175];
	add.s32 	%r234, %r704, %r703;
	cvt.u32.u16 	%r705, %rs11;
	ld.shared.u16 	%r706, [%r176];
	add.s32 	%r235, %r706, %r705;
	cvt.u32.u16 	%r707, %rs12;
	ld.shared.u16 	%r708, [%r177];
	add.s32 	%r236, %r708, %r707;
	cvt.u32.u16 	%r709, %rs13;
	ld.shared.u16 	%r710, [%r178];
	add.s32 	%r237, %r710, %r709;
	cvt.u32.u16 	%r711, %rs14;
	ld.shared.u16 	%r712, [%r179];
	add.s32 	%r238, %r712, %r711;
	cvt.u32.u16 	%r713, %rs15;
	ld.shared.u16 	%r714, [%r180];
	add.s32 	%r239, %r714, %r713;
	cvt.u32.u16 	%r715, %rs16;
	ld.shared.u16 	%r716, [%r181];
	add.s32 	%r240, %r716, %r715;
	cvt.u32.u16 	%r717, %rs17;
	ld.shared.u16 	%r718, [%r182];
	add.s32 	%r241, %r718, %r717;
	cvt.u32.u16 	%r719, %rs18;
	ld.shared.u16 	%r720, [%r183];
	add.s32 	%r242, %r720, %r719;
	cvt.u32.u16 	%r721, %rs19;
	ld.shared.u16 	%r722, [%r184];
	add.s32 	%r243, %r722, %r721;
	bar.sync 	0;
	setp.lt.s32 	%p91, %r897, %r323;
	@%p91 bra 	$L__BB13_121;
	cvt.u64.u32 	%rd15, %r2;
	shl.b32 	%r723, %r225, 2;
	mov.u32 	%r724, _ZZN3cub18CUB_300001_SM_10006detail10radix_sort31DeviceRadixSortSingleTileKernelINS1_5radix10policy_hubIfiyE10Policy1000ELNS0_9SortOrderE0EfiyNS1_21identity_decomposer_tEEEvPKT1_PSA_PKT2_PSE_T3_iiT4_E12temp_storage;
	add.s32 	%r725, %r724, %r723;
	st.shared.u32 	[%r725], %r916;
	shl.b32 	%r726, %r226, 2;
	add.s32 	%r727, %r724, %r726;
	st.shared.u32 	[%r727], %r915;
	shl.b32 	%r728, %r227, 2;
	add.s32 	%r729, %r724, %r728;
	st.shared.u32 	[%r729], %r914;
	shl.b32 	%r730, %r228, 2;
	add.s32 	%r731, %r724, %r730;
	st.shared.u32 	[%r731], %r913;
	shl.b32 	%r732, %r229, 2;
	add.s32 	%r733, %r724, %r732;
	st.shared.u32 	[%r733], %r912;
	shl.b32 	%r734, %r230, 2;
	add.s32 	%r735, %r724, %r734;
	st.shared.u32 	[%r735], %r911;
	shl.b32 	%r736, %r231, 2;
	add.s32 	%r737, %r724, %r736;
	st.shared.u32 	[%r737], %r910;
	shl.b32 	%r738, %r232, 2;
	add.s32 	%r739, %r724, %r738;
	st.shared.u32 	[%r739], %r909;
	shl.b32 	%r740, %r233, 2;
	add.s32 	%r741, %r724, %r740;
	st.shared.u32 	[%r741], %r908;
	shl.b32 	%r742, %r234, 2;
	add.s32 	%r743, %r724, %r742;
	st.shared.u32 	[%r743], %r907;
	shl.b32 	%r744, %r235, 2;
	add.s32 	%r745, %r724, %r744;
	st.shared.u32 	[%r745], %r906;
	shl.b32 	%r746, %r236, 2;
	add.s32 	%r747, %r724, %r746;
	st.shared.u32 	[%r747], %r905;
	shl.b32 	%r748, %r237, 2;
	add.s32 	%r749, %r724, %r748;
	st.shared.u32 	[%r749], %r904;
	shl.b32 	%r750, %r238, 2;
	add.s32 	%r751, %r724, %r750;
	st.shared.u32 	[%r751], %r903;
	shl.b32 	%r752, %r239, 2;
	add.s32 	%r753, %r724, %r752;
	st.shared.u32 	[%r753], %r902;
	shl.b32 	%r754, %r240, 2;
	add.s32 	%r755, %r724, %r754;
	st.shared.u32 	[%r755], %r901;
	shl.b32 	%r756, %r241, 2;
	add.s32 	%r757, %r724, %r756;
	st.shared.u32 	[%r757], %r900;
	shl.b32 	%r758, %r242, 2;
	add.s32 	%r759, %r724, %r758;
	st.shared.u32 	[%r759], %r899;
	shl.b32 	%r760, %r243, 2;
	add.s32 	%r761, %r724, %r760;
	st.shared.u32 	[%r761], %r898;
	bar.sync 	0;
	mad.lo.s32 	%r244, %r2, -72, %r122;
	ld.shared.u32 	%r245, [%r244];
	ld.shared.u32 	%r246, [%r244+1024];
	ld.shared.u32 	%r247, [%r244+2048];
	ld.shared.u32 	%r248, [%r244+3072];
	ld.shared.u32 	%r249, [%r244+4096];
	ld.shared.u32 	%r250, [%r244+5120];
	ld.shared.u32 	%r251, [%r244+6144];
	ld.shared.u32 	%r252, [%r244+7168];
	ld.shared.u32 	%r253, [%r244+8192];
	ld.shared.u32 	%r254, [%r244+9216];
	ld.shared.u32 	%r255, [%r244+10240];
	ld.shared.u32 	%r256, [%r244+11264];
	ld.shared.u32 	%r257, [%r244+12288];
	ld.shared.u32 	%r258, [%r244+13312];
	ld.shared.u32 	%r259, [%r244+14336];
	ld.shared.u32 	%r260, [%r244+15360];
	ld.shared.u32 	%r261, [%r244+16384];
	ld.shared.u32 	%r262, [%r244+17408];
	ld.shared.u32 	%r263, [%r244+18432];
	bar.sync 	0;
	st.shared.u32 	[%r725], %r935;
	st.shared.u32 	[%r727], %r934;
	st.shared.u32 	[%r729], %r933;
	st.shared.u32 	[%r731], %r932;
	st.shared.u32 	[%r733], %r931;
	st.shared.u32 	[%r735], %r930;
	st.shared.u32 	[%r737], %r929;
	st.shared.u32 	[%r739], %r928;
	st.shared.u32 	[%r741], %r927;
	st.shared.u32 	[%r743], %r926;
	st.shared.u32 	[%r745], %r925;
	st.shared.u32 	[%r747], %r924;
	st.shared.u32 	[%r749], %r923;
	st.shared.u32 	[%r751], %r922;
	st.shared.u32 	[%r753], %r921;
	st.shared.u32 	[%r755], %r920;
	st.shared.u32 	[%r757], %r919;
	st.shared.u32 	[%r759], %r918;
	st.shared.u32 	[%r761], %r917;
	bar.sync 	0;
	ld.shared.u32 	%r264, [%r244+1024];
	ld.shared.u32 	%r265, [%r244+2048];
	ld.shared.u32 	%r266, [%r244+3072];
	ld.shared.u32 	%r267, [%r244+4096];
	ld.shared.u32 	%r268, [%r244+5120];
	ld.shared.u32 	%r269, [%r244+6144];
	ld.shared.u32 	%r270, [%r244+7168];
	ld.shared.u32 	%r271, [%r244+8192];
	ld.shared.u32 	%r272, [%r244+9216];
	ld.shared.u32 	%r273, [%r244+10240];
	ld.shared.u32 	%r274, [%r244+11264];
	ld.shared.u32 	%r275, [%r244+12288];
	ld.shared.u32 	%r276, [%r244+13312];
	ld.shared.u32 	%r277, [%r244+14336];
	ld.shared.u32 	%r278, [%r244+15360];
	ld.shared.u32 	%r279, [%r244+16384];
	ld.shared.u32 	%r280, [%r244+17408];
	ld.shared.u32 	%r281, [%r244+18432];
	setp.gt.u64 	%p92, %rd2, %rd15;
	cvta.to.global.u64 	%rd16, %rd6;
	mul.wide.u32 	%rd17, %r2, 4;
	add.s64 	%rd4, %rd16, %rd17;
	cvta.to.global.u64 	%rd18, %rd8;
	add.s64 	%rd5, %rd18, %rd17;
	@%p92 bra 	$L__BB13_83;
	bra.uni 	$L__BB13_84;
$L__BB13_83:
	ld.shared.u32 	%r762, [%r244];
	setp.gt.s32 	%p93, %r245, -1;
	selp.b32 	%r763, -1, -2147483648, %p93;
	xor.b32  	%r764, %r763, %r245;
	st.global.u32 	[%rd4], %r764;
	st.global.u32 	[%rd5], %r762;
$L__BB13_84:
	add.s32 	%r765, %r2, 256;
	cvt.u64.u32 	%rd19, %r765;
	setp.le.u64 	%p94, %rd2, %rd19;
	@%p94 bra 	$L__BB13_86;
	setp.gt.s32 	%p95, %r246, -1;
	selp.b32 	%r766, -1, -2147483648, %p95;
	xor.b32  	%r767, %r766, %r246;
	st.global.u32 	[%rd4+1024], %r767;
	st.global.u32 	[%rd5+1024], %r264;
$L__BB13_86:
	add.s32 	%r768, %r2, 512;
	cvt.u64.u32 	%rd20, %r768;
	setp.le.u64 	%p96, %rd2, %rd20;
	@%p96 bra 	$L__BB13_88;
	setp.gt.s32 	%p97, %r247, -1;
	selp.b32 	%r769, -1, -2147483648, %p97;
	xor.b32  	%r770, %r769, %r247;
	st.global.u32 	[%rd4+2048], %r770;
	st.global.u32 	[%rd5+2048], %r265;
$L__BB13_88:
	add.s32 	%r771, %r2, 768;
	cvt.u64.u32 	%rd21, %r771;
	setp.le.u64 	%p98, %rd2, %rd21;
	@%p98 bra 	$L__BB13_90;
	setp.gt.s32 	%p99, %r248, -1;
	selp.b32 	%r772, -1, -2147483648, %p99;
	xor.b32  	%r773, %r772, %r248;
	st.global.u32 	[%rd4+3072], %r773;
	st.global.u32 	[%rd5+3072], %r266;
$L__BB13_90:
	or.b32  	%r774, %r2, 1024;
	cvt.u64.u32 	%rd22, %r774;
	setp.le.u64 	%p100, %rd2, %rd22;
	@%p100 bra 	$L__BB13_92;
	setp.gt.s32 	%p101, %r249, -1;
	selp.b32 	%r775, -1, -2147483648, %p101;
	xor.b32  	%r776, %r775, %r249;
	st.global.u32 	[%rd4+4096], %r776;
	st.global.u32 	[%rd5+4096], %r267;
$L__BB13_92:
	add.s32 	%r777, %r2, 1280;
	cvt.u64.u32 	%rd23, %r777;
	setp.le.u64 	%p102, %rd2, %rd23;
	@%p102 bra 	$L__BB13_94;
	setp.gt.s32 	%p103, %r250, -1;
	selp.b32 	%r778, -1, -2147483648, %p103;
	xor.b32  	%r779, %r778, %r250;
	st.global.u32 	[%rd4+5120], %r779;
	st.global.u32 	[%rd5+5120], %r268;
$L__BB13_94:
	add.s32 	%r780, %r2, 1536;
	cvt.u64.u32 	%rd24, %r780;
	setp.le.u64 	%p104, %rd2, %rd24;
	@%p104 bra 	$L__BB13_96;
	setp.gt.s32 	%p105, %r251, -1;
	selp.b32 	%r781, -1, -2147483648, %p105;
	xor.b32  	%r782, %r781, %r251;
	st.global.u32 	[%rd4+6144], %r782;
	st.global.u32 	[%rd5+6144], %r269;
$L__BB13_96:
	add.s32 	%r783, %r2, 1792;
	cvt.u64.u32 	%rd25, %r783;
	setp.le.u64 	%p106, %rd2, %rd25;
	@%p106 bra 	$L__BB13_98;
	setp.gt.s32 	%p107, %r252, -1;
	selp.b32 	%r784, -1, -2147483648, %p107;
	xor.b32  	%r785, %r784, %r252;
	st.global.u32 	[%rd4+7168], %r785;
	st.global.u32 	[%rd5+7168], %r270;
$L__BB13_98:
	or.b32  	%r786, %r2, 2048;
	cvt.u64.u32 	%rd26, %r786;
	setp.le.u64 	%p108, %rd2, %rd26;
	@%p108 bra 	$L__BB13_100;
	setp.gt.s32 	%p109, %r253, -1;
	selp.b32 	%r787, -1, -2147483648, %p109;
	xor.b32  	%r788, %r787, %r253;
	st.global.u32 	[%rd4+8192], %r788;
	st.global.u32 	[%rd5+8192], %r271;
$L__BB13_100:
	add.s32 	%r789, %r2, 2304;
	cvt.u64.u32 	%rd27, %r789;
	setp.le.u64 	%p110, %rd2, %rd27;
	@%p110 bra 	$L__BB13_102;
	setp.gt.s32 	%p111, %r254, -1;
	selp.b32 	%r790, -1, -2147483648, %p111;
	xor.b32  	%r791, %r790, %r254;
	st.global.u32 	[%rd4+9216], %r791;
	st.global.u32 	[%rd5+9216], %r272;
$L__BB13_102:
	add.s32 	%r792, %r2, 2560;
	cvt.u64.u32 	%rd28, %r792;
	setp.le.u64 	%p112, %rd2, %rd28;
	@%p112 bra 	$L__BB13_104;
	setp.gt.s32 	%p113, %r255, -1;
	selp.b32 	%r793, -1, -2147483648, %p113;
	xor.b32  	%r794, %r793, %r255;
	st.global.u32 	[%rd4+10240], %r794;
	st.global.u32 	[%rd5+10240], %r273;
$L__BB13_104:
	add.s32 	%r795, %r2, 2816;
	cvt.u64.u32 	%rd29, %r795;
	setp.le.u64 	%p114, %rd2, %rd29;
	@%p114 bra 	$L__BB13_106;
	setp.gt.s32 	%p115, %r256, -1;
	selp.b32 	%r796, -1, -2147483648, %p115;
	xor.b32  	%r797, %r796, %r256;
	st.global.u32 	[%rd4+11264], %r797;
	st.global.u32 	[%rd5+11264], %r274;
$L__BB13_106:
	or.b32  	%r798, %r2, 3072;
	cvt.u64.u32 	%rd30, %r798;
	setp.le.u64 	%p116, %rd2, %rd30;
	@%p116 bra 	$L__BB13_108;
	setp.gt.s32 	%p117, %r257, -1;
	selp.b32 	%r799, -1, -2147483648, %p117;
	xor.b32  	%r800, %r799, %r257;
	st.global.u32 	[%rd4+12288], %r800;
	st.global.u32 	[%rd5+12288], %r275;
$L__BB13_108:
	add.s32 	%r801, %r2, 3328;
	cvt.u64.u32 	%rd31, %r801;
	setp.le.u64 	%p118, %rd2, %rd31;
	@%p118 bra 	$L__BB13_110;
	setp.gt.s32 	%p119, %r258, -1;
	selp.b32 	%r802, -1, -2147483648, %p119;
	xor.b32  	%r803, %r802, %r258;
	st.global.u32 	[%rd4+13312], %r803;
	st.global.u32 	[%rd5+13312], %r276;
$L__BB13_110:
	add.s32 	%r804, %r2, 3584;
	cvt.u64.u32 	%rd32, %r804;
	setp.le.u64 	%p120, %rd2, %rd32;
	@%p120 bra 	$L__BB13_112;
	setp.gt.s32 	%p121, %r259, -1;
	selp.b32 	%r805, -1, -2147483648, %p121;
	xor.b32  	%r806, %r805, %r259;
	st.global.u32 	[%rd4+14336], %r806;
	st.global.u32 	[%rd5+14336], %r277;
$L__BB13_112:
	add.s32 	%r807, %r2, 3840;
	cvt.u64.u32 	%rd33, %r807;
	setp.le.u64 	%p122, %rd2, %rd33;
	@%p122 bra 	$L__BB13_114;
	setp.gt.s32 	%p123, %r260, -1;
	selp.b32 	%r808, -1, -2147483648, %p123;
	xor.b32  	%r809, %r808, %r260;
	st.global.u32 	[%rd4+15360], %r809;
	st.global.u32 	[%rd5+15360], %r278;
$L__BB13_114:
	or.b32  	%r810, %r2, 4096;
	cvt.u64.u32 	%rd34, %r810;
	setp.le.u64 	%p124, %rd2, %rd34;
	@%p124 bra 	$L__BB13_116;
	setp.gt.s32 	%p125, %r261, -1;
	selp.b32 	%r811, -1, -2147483648, %p125;
	xor.b32  	%r812, %r811, %r261;
	st.global.u32 	[%rd4+16384], %r812;
	st.global.u32 	[%rd5+16384], %r279;
$L__BB13_116:
	add.s32 	%r813, %r2, 4352;
	cvt.u64.u32 	%rd35, %r813;
	setp.le.u64 	%p126, %rd2, %rd35;
	@%p126 bra 	$L__BB13_118;
	setp.gt.s32 	%p127, %r262, -1;
	selp.b32 	%r814, -1, -2147483648, %p127;
	xor.b32  	%r815, %r814, %r262;
	st.global.u32 	[%rd4+17408], %r815;
	st.global.u32 	[%rd5+17408], %r280;
$L__BB13_118:
	add.s32 	%r816, %r2, 4608;
	cvt.u64.u32 	%rd36, %r816;
	setp.le.u64 	%p128, %rd2, %rd36;
	@%p128 bra 	$L__BB13_120;
	setp.gt.s32 	%p129, %r263, -1;
	selp.b32 	%r817, -1, -2147483648, %p129;
	xor.b32  	%r818, %r817, %r263;
	st.global.u32 	[%rd4+18432], %r818;
	st.global.u32 	[%rd5+18432], %r281;
$L__BB13_120:
	ret;
$L__BB13_121:
	shl.b32 	%r819, %r225, 2;
	mov.u32 	%r820, _ZZN3cub18CUB_300001_SM_10006detail10radix_sort31DeviceRadixSortSingleTileKernelINS1_5radix10policy_hubIfiyE10Policy1000ELNS0_9SortOrderE0EfiyNS1_21identity_decomposer_tEEEvPKT1_PSA_PKT2_PSE_T3_iiT4_E12temp_storage;
	add.s32 	%r821, %r820, %r819;
	st.shared.u32 	[%r821], %r916;
	shl.b32 	%r822, %r226, 2;
	add.s32 	%r823, %r820, %r822;
	st.shared.u32 	[%r823], %r915;
	shl.b32 	%r824, %r227, 2;
	add.s32 	%r825, %r820, %r824;
	st.shared.u32 	[%r825], %r914;
	shl.b32 	%r826, %r228, 2;
	add.s32 	%r827, %r820, %r826;
	st.shared.u32 	[%r827], %r913;
	shl.b32 	%r828, %r229, 2;
	add.s32 	%r829, %r820, %r828;
	st.shared.u32 	[%r829], %r912;
	shl.b32 	%r830, %r230, 2;
	add.s32 	%r831, %r820, %r830;
	st.shared.u32 	[%r831], %r911;
	shl.b32 	%r832, %r231, 2;
	add.s32 	%r833, %r820, %r832;
	st.shared.u32 	[%r833], %r910;
	shl.b32 	%r834, %r232, 2;
	add.s32 	%r835, %r820, %r834;
	st.shared.u32 	[%r835], %r909;
	shl.b32 	%r836, %r233, 2;
	add.s32 	%r837, %r820, %r836;
	st.shared.u32 	[%r837], %r908;
	shl.b32 	%r838, %r234, 2;
	add.s32 	%r839, %r820, %r838;
	st.shared.u32 	[%r839], %r907;
	shl.b32 	%r840, %r235, 2;
	add.s32 	%r841, %r820, %r840;
	st.shared.u32 	[%r841], %r906;
	shl.b32 	%r842, %r236, 2;
	add.s32 	%r843, %r820, %r842;
	st.shared.u32 	[%r843], %r905;
	shl.b32 	%r844, %r237, 2;
	add.s32 	%r845, %r820, %r844;
	st.shared.u32 	[%r845], %r904;
	shl.b32 	%r846, %r238, 2;
	add.s32 	%r847, %r820, %r846;
	st.shared.u32 	[%r847], %r903;
	shl.b32 	%r848, %r239, 2;
	add.s32 	%r849, %r820, %r848;
	st.shared.u32 	[%r849], %r902;
	shl.b32 	%r850, %r240, 2;
	add.s32 	%r851, %r820, %r850;
	st.shared.u32 	[%r851], %r901;
	shl.b32 	%r852, %r241, 2;
	add.s32 	%r853, %r820, %r852;
	st.shared.u32 	[%r853], %r900;
	shl.b32 	%r854, %r242, 2;
	add.s32 	%r855, %r820, %r854;
	st.shared.u32 	[%r855], %r899;
	shl.b32 	%r856, %r243, 2;
	add.s32 	%r857, %r820, %r856;
	st.shared.u32 	[%r857], %r898;
	bar.sync 	0;
	ld.shared.u32 	%r916, [%r122];
	ld.shared.u32 	%r915, [%r122+4];
	ld.shared.u32 	%r914, [%r122+8];
	ld.shared.u32 	%r913, [%r122+12];
	ld.shared.u32 	%r912, [%r122+16];
	ld.shared.u32 	%r911, [%r122+20];
	ld.shared.u32 	%r910, [%r122+24];
	ld.shared.u32 	%r909, [%r122+28];
	ld.shared.u32 	%r908, [%r122+32];
	ld.shared.u32 	%r907, [%r122+36];
	ld.shared.u32 	%r906, [%r122+40];
	ld.shared.u32 	%r905, [%r122+44];
	ld.shared.u32 	%r904, [%r122+48];
	ld.shared.u32 	%r903, [%r122+52];
	ld.shared.u32 	%r902, [%r122+56];
	ld.shared.u32 	%r901, [%r122+60];
	ld.shared.u32 	%r900, [%r122+64];
	ld.shared.u32 	%r899, [%r122+68];
	ld.shared.u32 	%r898, [%r122+72];
	bar.sync 	0;
	st.shared.u32 	[%r821], %r935;
	st.shared.u32 	[%r823], %r934;
	st.shared.u32 	[%r825], %r933;
	st.shared.u32 	[%r827], %r932;
	st.shared.u32 	[%r829], %r931;
	st.shared.u32 	[%r831], %r930;
	st.shared.u32 	[%r833], %r929;
	st.shared.u32 	[%r835], %r928;
	st.shared.u32 	[%r837], %r927;
	st.shared.u32 	[%r839], %r926;
	st.shared.u32 	[%r841], %r925;
	st.shared.u32 	[%r843], %r924;
	st.shared.u32 	[%r845], %r923;
	st.shared.u32 	[%r847], %r922;
	st.shared.u32 	[%r849], %r921;
	st.shared.u32 	[%r851], %r920;
	st.shared.u32 	[%r853], %r919;
	st.shared.u32 	[%r855], %r918;
	st.shared.u32 	[%r857], %r917;
	bar.sync 	0;
	ld.shared.u32 	%r935, [%r122];
	ld.shared.u32 	%r934, [%r122+4];
	ld.shared.u32 	%r933, [%r122+8];
	ld.shared.u32 	%r932, [%r122+12];
	ld.shared.u32 	%r931, [%r122+16];
	ld.shared.u32 	%r930, [%r122+20];
	ld.shared.u32 	%r929, [%r122+24];
	ld.shared.u32 	%r928, [%r122+28];
	ld.shared.u32 	%r927, [%r122+32];
	ld.shared.u32 	%r926, [%r122+36];
	ld.shared.u32 	%r925, [%r122+40];
	ld.shared.u32 	%r924, [%r122+44];
	ld.shared.u32 	%r923, [%r122+48];
	ld.shared.u32 	%r922, [%r122+52];
	ld.shared.u32 	%r921, [%r122+56];
	ld.shared.u32 	%r920, [%r122+60];
	ld.shared.u32 	%r919, [%r122+64];
	ld.shared.u32 	%r918, [%r122+68];
	ld.shared.u32 	%r917, [%r122+72];
	bar.sync 	0;
	add.s32 	%r897, %r897, 6;
	add.s32 	%r896, %r896, -6;
	bra.uni 	$L__BB13_77;

}
	// .globl	_ZN3cub18CUB_300001_SM_10006detail10radix_sort30DeviceRadixSortHistogramKernelINS1_5radix10policy_hubIfiyE10Policy1000ELNS0_9SortOrderE0EfyNS1_21identity_decomposer_tEEEvPT2_PKT1_SA_iiT3_
.visible .entry _ZN3cub18CUB_300001_SM_10006detail10radix_sort30DeviceRadixSortHistogramKernelINS1_5radix10policy_hubIfiyE10Policy1000ELNS0_9SortOrderE0EfyNS1_21identity_decomposer_tEEEvPT2_PKT1_SA_iiT3_(
	.param .u64 .ptr .align 1 _ZN3cub18CUB_300001_SM_10006detail10radix_sort30DeviceRadixSortHistogramKernelINS1_5radix10policy_hubIfiyE10Policy1000ELNS0_9SortOrderE0EfyNS1_21identity_decomposer_tEEEvPT2_PKT1_SA_iiT3__param_0,
	.param .u64 .ptr .align 1 _ZN3cub18CUB_300001_SM_10006detail10radix_sort30DeviceRadixSortHistogramKernelINS1_5radix10policy_hubIfiyE10Policy1000ELNS0_9SortOrderE0EfyNS1_21identity_decomposer_tEEEvPT2_PKT1_SA_iiT3__param_1,
	.param .u64 _ZN3cub18CUB_300001_SM_10006detail10radix_sort30DeviceRadixSortHistogramKernelINS1_5radix10policy_hubIfiyE10Policy1000ELNS0_9SortOrderE0EfyNS1_21identity_decomposer_tEEEvPT2_PKT1_SA_iiT3__param_2,
	.param .u32 _ZN3cub18CUB_300001_SM_10006detail10radix_sort30DeviceRadixSortHistogramKernelINS1_5radix10policy_hubIfiyE10Policy1000ELNS0_9SortOrderE0EfyNS1_21identity_decomposer_tEEEvPT2_PKT1_SA_iiT3__param_3,
	.param .u32 _ZN3cub18CUB_300001_SM_10006detail10radix_sort30DeviceRadixSortHistogramKernelINS1_5radix10policy_hubIfiyE10Policy1000ELNS0_9SortOrderE0EfyNS1_21identity_decomposer_tEEEvPT2_PKT1_SA_iiT3__param_4,
	.param .align 1 .b8 _ZN3cub18CUB_300001_SM_10006detail10radix_sort30DeviceRadixSortHistogramKernelINS1_5radix10policy_hubIfiyE10Policy1000ELNS0_9SortOrderE0EfyNS1_21identity_decomposer_tEEEvPT2_PKT1_SA_iiT3__param_5[1]
)
.maxntid 128
{
	.reg .pred 	%p<123>;
	.reg .b32 	%r<518>;
	.reg .b64 	%rd<137>;
	// demoted variable
	.shared .align 4 .b8 _ZZN3cub18CUB_300001_SM_10006detail10radix_sort30DeviceRadixSortHistogramKernelINS1_5radix10policy_hubIfiyE10Policy1000ELNS0_9SortOrderE0EfyNS1_21identity_decomposer_tEEEvPT2_PKT1_SA_iiT3_E12temp_storage[4096];
	ld.param.u64 	%rd18, [_ZN3cub18CUB_300001_SM_10006detail10radix_sort30DeviceRadixSortHistogramKernelINS1_5radix10policy_hubIfiyE10Policy1000ELNS0_9SortOrderE0EfyNS1_21identity_decomposer_tEEEvPT2_PKT1_SA_iiT3__param_0];
	ld.param.u64 	%rd19, [_ZN3cub18CUB_300001_SM_10006detail10radix_sort30DeviceRadixSortHistogramKernelINS1_5radix10policy_hubIfiyE10Policy1000ELNS0_9SortOrderE0EfyNS1_21identity_decomposer_tEEEvPT2_PKT1_SA_iiT3__param_1];
	ld.param.u64 	%rd17, [_ZN3cub18CUB_300001_SM_10006detail10radix_sort30DeviceRadixSortHistogramKernelINS1_5radix10policy_hubIfiyE10Policy1000ELNS0_9SortOrderE0EfyNS1_21identity_decomposer_tEEEvPT2_PKT1_SA_iiT3__param_2];
	ld.param.u32 	%r174, [_ZN3cub18CUB_300001_SM_10006detail10radix_sort30DeviceRadixSortHistogramKernelINS1_5radix10policy_hubIfiyE10Policy1000ELNS0_9SortOrderE0EfyNS1_21identity_decomposer_tEEEvPT2_PKT1_SA_iiT3__param_3];
	ld.param.u32 	%r175, [_ZN3cub18CUB_300001_SM_10006detail10radix_sort30DeviceRadixSortHistogramKernelINS1_5radix10policy_hubIfiyE10Policy1000ELNS0_9SortOrderE0EfyNS1_21identity_decomposer_tEEEvPT2_PKT1_SA_iiT3__param_4];
	cvta.to.global.u64 	%rd1, %rd19;
	cvta.to.global.u64 	%rd2, %rd18;
	setp.eq.s64 	%p2, %rd17, 0;
	@%p2 bra 	$L__BB14_153;
	sub.s32 	%r176, %r175, %r174;
	add.s32 	%r177, %r176, 7;
	shr.s32 	%r178, %r177, 31;
	shr.u32 	%r179, %r178, 29;
	add.s32 	%r180, %r177, %r179;
	shr.s32 	%r181, %r180, 3;
	mov.u32 	%r182, %tid.x;
	setp.gt.u32 	%p3, %r182, 255;
	setp.lt.s32 	%p4, %r177, 8;
	mov.u32 	%r183, %ctaid.x;
	shl.b32 	%r184, %r183, 11;
	cvt.u64.u32 	%rd3, %r184;
	mov.u32 	%r185, %nctaid.x;
	shl.b32 	%r186, %r185, 11;
	cvt.u64.u32 	%rd4, %r186;
	add.s32 	%r1, %r181, -1;
	and.b32  	%r2, %r181, 15;
	and.b32  	%r3, %r181, 7;
	add.s32 	%r4, %r3, -1;
	and.b32  	%r5, %r181, 3;
	or.pred  	%p1, %p3, %p4;
	shl.b32 	%r187, %r182, 2;
	mov.u32 	%r188, _ZZN3cub18CUB_300001_SM_10006detail10radix_sort30DeviceRadixSortHistogramKernelINS1_5radix10policy_hubIfiyE10Policy1000ELNS0_9SortOrderE0EfyNS1_21identity_decomposer_tEEEvPT2_PKT1_SA_iiT3_E12temp_storage;
	add.s32 	%r6, %r188, %r187;
	and.b32  	%r7, %r181, 268435440;
	cvt.u64.u32 	%rd5, %r182;
	add.s32 	%r8, %r182, 128;
	add.s32 	%r9, %r182, 256;
	add.s32 	%r10, %r182, 384;
	add.s32 	%r11, %r182, 512;
	add.s32 	%r12, %r182, 640;
	add.s32 	%r13, %r182, 768;
	or.b32  	%r14, %r182, 1024;
	add.s32 	%r15, %r182, 1920;
	and.b32  	%r16, %r181, 268435448;
	and.b32  	%r17, %r181, 1;
	neg.s32 	%r18, %r7;
	add.s32 	%r19, %r6, 8192;
	add.s64 	%rd21, %rd17, -1;
	shr.u64 	%rd22, %rd21, 30;
	add.s64 	%rd23, %rd22, 1;
	min.u64 	%rd6, %rd23, %rd17;
	mov.b64 	%rd135, 0;
$L__BB14_2:
	@%p1 bra 	$L__BB14_30;
	setp.lt.u32 	%p5, %r1, 15;
	mov.b32 	%r471, 0;
	@%p5 bra 	$L__BB14_6;
	mov.u32 	%r468, %r19;
	mov.u32 	%r469, %r18;
$L__BB14_5:
	.pragma "nounroll";
	mov.b32 	%r190, 0;
	st.shared.u32 	[%r468+-8192], %r190;
	st.shared.u32 	[%r468+-7168], %r190;
	st.shared.u32 	[%r468+-6144], %r190;
	st.shared.u32 	[%r468+-5120], %r190;
	st.shared.u32 	[%r468+-4096], %r190;
	st.shared.u32 	[%r468+-3072], %r190;
	st.shared.u32 	[%r468+-2048], %r190;
	st.shared.u32 	[%r468+-1024], %r190;
	st.shared.u32 	[%r468], %r190;
	st.shared.u32 	[%r468+1024], %r190;
	st.shared.u32 	[%r468+2048], %r190;
	st.shared.u32 	[%r468+3072], %r190;
	st.shared.u32 	[%r468+4096], %r190;
	st.shared.u32 	[%r468+5120], %r190;
	st.shared.u32 	[%r468+6144], %r190;
	st.shared.u32 	[%r468+7168], %r190;
	add.s32 	%r469, %r469, 16;
	add.s32 	%r468, %r468, 16384;
	setp.ne.s32 	%p6, %r469, 0;
	mov.u32 	%r471, %r7;
	@%p6 bra 	$L__BB14_5;
$L__BB14_6:
	add.s32 	%r25, %r2, -1;
	setp.eq.s32 	%p7, %r2, 0;
	@%p7 bra 	$L__BB14_16;
	setp.lt.u32 	%p8, %r25, 7;
	@%p8 bra 	$L__BB14_9;
	shl.b32 	%r191, %r471, 10;
	add.s32 	%r192, %r6, %r191;
	mov.b32 	%r193, 0;
	st.shared.u32 	[%r192], %r193;
	st.shared.u32 	[%r192+1024], %r193;
	st.shared.u32 	[%r192+2048], %r193;
	st.shared.u32 	[%r192+3072], %r193;
	st.shared.u32 	[%r192+4096], %r193;
	st.shared.u32 	[%r192+5120], %r193;
	st.shared.u32 	[%r192+6144], %r193;
	st.shared.u32 	[%r192+7168], %r193;
	add.s32 	%r471, %r471, 8;
$L__BB14_9:
	setp.eq.s32 	%p9, %r3, 0;
	@%p9 bra 	$L__BB14_16;
	setp.lt.u32 	%p10, %r4, 3;
	@%p10 bra 	$L__BB14_12;
	shl.b32 	%r194, %r471, 10;
	add.s32 	%r195, %r6, %r194;
	mov.b32 	%r196, 0;
	st.shared.u32 	[%r195], %r196;
	st.shared.u32 	[%r195+1024], %r196;
	st.shared.u32 	[%r195+2048], %r196;
	st.shared.u32 	[%r195+3072], %r196;
	add.s32 	%r471, %r471, 4;
$L__BB14_12:
	setp.eq.s32 	%p11, %r5, 0;
	@%p11 bra 	$L__BB14_16;
	setp.eq.s32 	%p12, %r5, 1;
	shl.b32 	%r197, %r471, 10;
	add.s32 	%r30, %r6, %r197;
	mov.b32 	%r198, 0;
	st.shared.u32 	[%r30], %r198;
	@%p12 bra 	$L__BB14_16;
	setp.eq.s32 	%p13, %r5, 2;
	mov.b32 	%r199, 0;
	st.shared.u32 	[%r30+1024], %r199;
	@%p13 bra 	$L__BB14_16;
	mov.b32 	%r200, 0;
	st.shared.u32 	[%r30+2048], %r200;
$L__BB14_16:
	cvt.u32.u64 	%r201, %rd5;
	setp.gt.u32 	%p14, %r201, 127;
	@%p14 bra 	$L__BB14_30;
	setp.lt.u32 	%p15, %r1, 15;
	mov.b32 	%r475, 0;
	@%p15 bra 	$L__BB14_20;
	mov.b32 	%r473, 0;
$L__BB14_19:
	.pragma "nounroll";
	shl.b32 	%r204, %r473, 10;
	add.s32 	%r205, %r6, %r204;
	mov.b32 	%r206, 0;
	st.shared.u32 	[%r205+512], %r206;
	st.shared.u32 	[%r205+1536], %r206;
	st.shared.u32 	[%r205+2560], %r206;
	st.shared.u32 	[%r205+3584], %r206;
	st.shared.u32 	[%r205+4608], %r206;
	st.shared.u32 	[%r205+5632], %r206;
	st.shared.u32 	[%r205+6656], %r206;
	st.shared.u32 	[%r205+7680], %r206;
	st.shared.u32 	[%r205+8704], %r206;
	st.shared.u32 	[%r205+9728], %r206;
	st.shared.u32 	[%r205+10752], %r206;
	st.shared.u32 	[%r205+11776], %r206;
	st.shared.u32 	[%r205+12800], %r206;
	st.shared.u32 	[%r205+13824], %r206;
	st.shared.u32 	[%r205+14848], %r206;
	st.shared.u32 	[%r205+15872], %r206;
	add.s32 	%r473, %r473, 16;
	setp.ne.s32 	%p16, %r473, %r7;
	mov.u32 	%r475, %r7;
	@%p16 bra 	$L__BB14_19;
$L__BB14_20:
	setp.eq.s32 	%p17, %r2, 0;
	@%p17 bra 	$L__BB14_30;
	setp.lt.u32 	%p18, %r25, 7;
	@%p18 bra 	$L__BB14_23;
	shl.b32 	%r207, %r475, 10;
	add.s32 	%r208, %r6, %r207;
	mov.b32 	%r209, 0;
	st.shared.u32 	[%r208+512], %r209;
	st.shared.u32 	[%r208+1536], %r209;
	st.shared.u32 	[%r208+2560], %r209;
	st.shared.u32 	[%r208+3584], %r209;
	st.shared.u32 	[%r208+4608], %r209;
	st.shared.u32 	[%r208+5632], %r209;
	st.shared.u32 	[%r208+6656], %r209;
	st.shared.u32 	[%r208+7680], %r209;
	add.s32 	%r475, %r475, 8;
$L__BB14_23:
	setp.eq.s32 	%p19, %r3, 0;
	@%p19 bra 	$L__BB14_30;
	setp.lt.u32 	%p20, %r4, 3;
	@%p20 bra 	$L__BB14_26;
	shl.b32 	%r210, %r475, 10;
	add.s32 	%r211, %r6, %r210;
	mov.b32 	%r212, 0;
	st.shared.u32 	[%r211+512], %r212;
	st.shared.u32 	[%r211+1536], %r212;
	st.shared.u32 	[%r211+2560], %r212;
	st.shared.u32 	[%r211+3584], %r212;
	add.s32 	%r475, %r475, 4;
$L__BB14_26:
	setp.eq.s32 	%p21, %r5, 0;
	@%p21 bra 	$L__BB14_30;
	setp.eq.s32 	%p22, %r5, 1;
	shl.b32 	%r213, %r475, 10;
	add.s32 	%r38, %r6, %r213;
	mov.b32 	%r214, 0;
	st.shared.u32 	[%r38+512], %r214;
	@%p22 bra 	$L__BB14_30;
	setp.eq.s32 	%p23, %r5, 2;
	mov.b32 	%r215, 0;
	st.shared.u32 	[%r38+1536], %r215;
	@%p23 bra 	$L__BB14_30;
	mov.b32 	%r216, 0;
	st.shared.u32 	[%r38+2560], %r216;
$L__BB14_30:
	bar.sync 	0;
	bar.sync 	0;
	shl.b64 	%rd8, %rd135, 30;
	sub.s64 	%rd24, %rd17, %rd8;
	min.u64 	%rd9, %rd24, 1073741824;
	setp.le.u64 	%p24, %rd9, %rd3;
	@%p24 bra 	$L__BB14_70;
	mov.u64 	%rd136, %rd3;
$L__BB14_32:
	add.s64 	%rd11, %rd136, %rd8;
	sub.s64 	%rd12, %rd17, %rd11;
	setp.lt.u64 	%p25, %rd12, 2048;
	@%p25 bra 	$L__BB14_34;
	add.s64 	%rd27, %rd11, %rd5;
	shl.b64 	%rd28, %rd27, 2;
	add.s64 	%rd29, %rd1, %rd28;
	ld.global.u32 	%r507, [%rd29];
	ld.global.u32 	%r506, [%rd29+512];
	ld.global.u32 	%r505, [%rd29+1024];
	ld.global.u32 	%r504, [%rd29+1536];
	ld.global.u32 	%r503, [%rd29+2048];
	ld.global.u32 	%r502, [%rd29+2560];
	ld.global.u32 	%r501, [%rd29+3072];
	ld.global.u32 	%r500, [%rd29+3584];
	ld.global.u32 	%r499, [%rd29+4096];
	ld.global.u32 	%r498, [%rd29+4608];
	ld.global.u32 	%r497, [%rd29+5120];
	ld.global.u32 	%r496, [%rd29+5632];
	ld.global.u32 	%r495, [%rd29+6144];
	ld.global.u32 	%r494, [%rd29+6656];
	ld.global.u32 	%r493, [%rd29+7168];
	ld.global.u32 	%r492, [%rd29+7680];
	bra.uni 	$L__BB14_66;
$L__BB14_34:
	cvt.u32.u64 	%r218, %rd5;
	cvt.u32.u64 	%r55, %rd12;
	setp.ge.s32 	%p26, %r218, %r55;
	add.s64 	%rd25, %rd11, %rd5;
	shl.b64 	%rd26, %rd25, 2;
	add.s64 	%rd13, %rd1, %rd26;
	mov.b32 	%r507, 2147483647;
	@%p26 bra 	$L__BB14_36;
	ld.global.u32 	%r507, [%rd13];
$L__BB14_36:
	setp.ge.s32 	%p27, %r8, %r55;
	mov.b32 	%r506, 2147483647;
	@%p27 bra 	$L__BB14_38;
	ld.global.u32 	%r506, [%rd13+512];
$L__BB14_38:
	setp.ge.s32 	%p28, %r9, %r55;
	mov.b32 	%r505, 2147483647;
	@%p28 bra 	$L__BB14_40;
	ld.global.u32 	%r505, [%rd13+1024];
$L__BB14_40:
	setp.ge.s32 	%p29, %r10, %r55;
	mov.b32 	%r504, 2147483647;
	@%p29 bra 	$L__BB14_42;
	ld.global.u32 	%r504, [%rd13+1536];
$L__BB14_42:
	setp.ge.s32 	%p30, %r11, %r55;
	mov.b32 	%r503, 2147483647;
	@%p30 bra 	$L__BB14_44;
	ld.global.u32 	%r503, [%rd13+2048];
$L__BB14_44:
	setp.ge.s32 	%p31, %r12, %r55;
	mov.b32 	%r502, 2147483647;
	@%p31 bra 	$L__BB14_46;
	ld.global.u32 	%r502, [%rd13+2560];
$L__BB14_46:
	setp.ge.s32 	%p32, %r13, %r55;
	mov.b32 	%r501, 2147483647;
	@%p32 bra 	$L__BB14_48;
	ld.global.u32 	%r501, [%rd13+3072];
$L__BB14_48:
	mov.u32 	%r226, %tid.x;
	add.s32 	%r227, %r226, 896;
	setp.ge.s32 	%p33, %r227, %r55;
	mov.b32 	%r500, 2147483647;
	@%p33 bra 	$L__BB14_50;
	ld.global.u32 	%r500, [%rd13+3584];
$L__BB14_50:
	setp.ge.s32 	%p34, %r14, %r55;
	mov.b32 	%r499, 2147483647;
	@%p34 bra 	$L__BB14_52;
	ld.global.u32 	%r499, [%rd13+4096];
$L__BB14_52:
	add.s32 	%r231, %r226, 1152;
	setp.ge.s32 	%p35, %r231, %r55;
	mov.b32 	%r498, 2147483647;
	@%p35 bra 	$L__BB14_54;
	ld.global.u32 	%r498, [%rd13+4608];
$L__BB14_54:
	add.s32 	%r234, %r226, 1280;
	setp.ge.s32 	%p36, %r234, %r55;
	mov.b32 	%r497, 2147483647;
	@%p36 bra 	$L__BB14_56;
	ld.global.u32 	%r497, [%rd13+5120];
$L__BB14_56:
	add.s32 	%r237, %r226, 1408;
	setp.ge.s32 	%p37, %r237, %r55;
	mov.b32 	%r496, 2147483647;
	@%p37 bra 	$L__BB14_58;
	ld.global.u32 	%r496, [%rd13+5632];
$L__BB14_58:
	add.s32 	%r240, %r226, 1536;
	setp.ge.s32 	%p38, %r240, %r55;
	mov.b32 	%r495, 2147483647;
	@%p38 bra 	$L__BB14_60;
	ld.global.u32 	%r495, [%rd13+6144];
$L__BB14_60:
	add.s32 	%r243, %r226, 1664;
	setp.ge.s32 	%p39, %r243, %r55;
	mov.b32 	%r494, 2147483647;
	@%p39 bra 	$L__BB14_62;
	ld.global.u32 	%r494, [%rd13+6656];
$L__BB14_62:
	add.s32 	%r246, %r226, 1792;
	setp.ge.s32 	%p40, %r246, %r55;
	mov.b32 	%r493, 2147483647;
	@%p40 bra 	$L__BB14_64;
	ld.global.u32 	%r493, [%rd13+7168];
$L__BB14_64:
	setp.ge.s32 	%p41, %r15, %r55;
	mov.b32 	%r492, 2147483647;
	@%p41 bra 	$L__BB14_66;
	ld.global.u32 	%r492, [%rd13+7680];
$L__BB14_66:
	setp.le.s32 	%p42, %r175, %r174;
	@%p42 bra 	$L__BB14_69;
	setp.gt.s32 	%p43, %r507, -1;
	selp.b32 	%r249, -2147483648, -1, %p43;
	xor.b32  	%r250, %r249, %r507;
	setp.gt.s32 	%p44, %r506, -1;
	selp.b32 	%r251, -2147483648, -1, %p44;
	xor.b32  	%r252, %r251, %r506;
	setp.gt.s32 	%p45, %r505, -1;
	selp.b32 	%r253, -2147483648, -1, %p45;
	xor.b32  	%r254, %r253, %r505;
	setp.gt.s32 	%p46, %r504, -1;
	selp.b32 	%r255, -2147483648, -1, %p46;
	xor.b32  	%r256, %r255, %r504;
	setp.gt.s32 	%p47, %r503, -1;
	selp.b32 	%r257, -2147483648, -1, %p47;
	xor.b32  	%r258, %r257, %r503;
	setp.gt.s32 	%p48, %r502, -1;
	selp.b32 	%r259, -2147483648, -1, %p48;
	xor.b32  	%r260, %r259, %r502;
	setp.gt.s32 	%p49, %r501, -1;
	selp.b32 	%r261, -2147483648, -1, %p49;
	xor.b32  	%r262, %r261, %r501;
	setp.gt.s32 	%p50, %r500, -1;
	selp.b32 	%r263, -2147483648, -1, %p50;
	xor.b32  	%r264, %r263, %r500;
	setp.gt.s32 	%p51, %r499, -1;
	selp.b32 	%r265, -2147483648, -1, %p51;
	xor.b32  	%r266, %r265, %r499;
	setp.gt.s32 	%p52, %r498, -1;
	selp.b32 	%r267, -2147483648, -1, %p52;
	xor.b32  	%r268, %r267, %r498;
	setp.gt.s32 	%p53, %r497, -1;
	selp.b32 	%r269, -2147483648, -1, %p53;
	xor.b32  	%r270, %r269, %r497;
	setp.gt.s32 	%p54, %r496, -1;
	selp.b32 	%r271, -2147483648, -1, %p54;
	xor.b32  	%r272, %r271, %r496;
	setp.gt.s32 	%p55, %r495, -1;
	selp.b32 	%r273, -2147483648, -1, %p55;
	xor.b32  	%r274, %r273, %r495;
	setp.gt.s32 	%p56, %r494, -1;
	selp.b32 	%r275, -2147483648, -1, %p56;
	xor.b32  	%r276, %r275, %r494;
	setp.gt.s32 	%p57, %r493, -1;
	selp.b32 	%r277, -2147483648, -1, %p57;
	xor.b32  	%r278, %r277, %r493;
	setp.gt.s32 	%p58, %r492, -1;
	selp.b32 	%r279, -2147483648, -1, %p58;
	xor.b32  	%r280, %r279, %r492;
	setp.eq.s32 	%p59, %r250, 2147483647;
	selp.b32 	%r103, -2147483648, %r250, %p59;
	setp.eq.s32 	%p60, %r252, 2147483647;
	selp.b32 	%r104, -2147483648, %r252, %p60;
	setp.eq.s32 	%p61, %r254, 2147483647;
	selp.b32 	%r105, -2147483648, %r254, %p61;
	setp.eq.s32 	%p62, %r256, 2147483647;
	selp.b32 	%r106, -2147483648, %r256, %p62;
	setp.eq.s32 	%p63, %r258, 2147483647;
	selp.b32 	%r107, -2147483648, %r258, %p63;
	setp.eq.s32 	%p64, %r260, 2147483647;
	selp.b32 	%r108, -2147483648, %r260, %p64;
	setp.eq.s32 	%p65, %r262, 2147483647;
	selp.b32 	%r109, -2147483648, %r262, %p65;
	setp.eq.s32 	%p66, %r264, 2147483647;
	selp.b32 	%r110, -2147483648, %r264, %p66;
	setp.eq.s32 	%p67, %r266, 2147483647;
	selp.b32 	%r111, -2147483648, %r266, %p67;
	setp.eq.s32 	%p68, %r268, 2147483647;
	selp.b32 	%r112, -2147483648, %r268, %p68;
	setp.eq.s32 	%p69, %r270, 2147483647;
	selp.b32 	%r113, -2147483648, %r270, %p69;
	setp.eq.s32 	%p70, %r272, 2147483647;
	selp.b32 	%r114, -2147483648, %r272, %p70;
	setp.eq.s32 	%p71, %r274, 2147483647;
	selp.b32 	%r115, -2147483648, %r274, %p71;
	setp.eq.s32 	%p72, %r276, 2147483647;
	selp.b32 	%r116, -2147483648, %r276, %p72;
	setp.eq.s32 	%p73, %r278, 2147483647;
	selp.b32 	%r117, -2147483648, %r278, %p73;
	setp.eq.s32 	%p74, %r280, 2147483647;
	selp.b32 	%r118, -2147483648, %r280, %p74;
	mov.b32 	%r508, 0;
	mov.u32 	%r509, %r174;
$L__BB14_68:
	sub.s32 	%r281, %r175, %r509;
	shl.b32 	%r282, %r508, 10;
	mov.u32 	%r283, _ZZN3cub18CUB_300001_SM_10006detail10radix_sort30DeviceRadixSortHistogramKernelINS1_5radix10policy_hubIfiyE10Policy1000ELNS0_9SortOrderE0EfyNS1_21identity_decomposer_tEEEvPT2_PKT1_SA_iiT3_E12temp_storage;
	add.s32 	%r284, %r283, %r282;
	min.s32 	%r285, %r281, 8;
	mov.b32 	%r286, -1;
	shl.b32 	%r287, %r286, %r285;
	not.b32 	%r288, %r287;
	shr.u32 	%r289, %r103, %r509;
	and.b32  	%r290, %r289, %r288;
	shl.b32 	%r291, %r290, 2;
	add.s32 	%r292, %r284, %r291;
	atom.shared.add.u32 	%r293, [%r292], 1;
	shr.u32 	%r294, %r104, %r509;
	and.b32  	%r295, %r294, %r288;
	shl.b32 	%r296, %r295, 2;
	add.s32 	%r297, %r284, %r296;
	atom.shared.add.u32 	%r298, [%r297], 1;
	shr.u32 	%r299, %r105, %r509;
	and.b32  	%r300, %r299, %r288;
	shl.b32 	%r301, %r300, 2;
	add.s32 	%r302, %r284, %r301;
	atom.shared.add.u32 	%r303, [%r302], 1;
	shr.u32 	%r304, %r106, %r509;
	and.b32  	%r305, %r304, %r288;
	shl.b32 	%r306, %r305, 2;
	add.s32 	%r307, %r284, %r306;
	atom.shared.add.u32 	%r308, [%r307], 1;
	shr.u32 	%r309, %r107, %r509;
	and.b32  	%r310, %r309, %r288;
	shl.b32 	%r311, %r310, 2;
	add.s32 	%r312, %r284, %r311;
	atom.shared.add.u32 	%r313, [%r312], 1;
	shr.u32 	%r314, %r108, %r509;
	and.b32  	%r315, %r314, %r288;
	shl.b32 	%r316, %r315, 2;
	add.s32 	%r317, %r284, %r316;
	atom.shared.add.u32 	%r318, [%r317], 1;
	shr.u32 	%r319, %r109, %r509;
	and.b32  	%r320, %r319, %r288;
	shl.b32 	%r321, %r320, 2;
	add.s32 	%r322, %r284, %r321;
	atom.shared.add.u32 	%r323, [%r322], 1;
	shr.u32 	%r324, %r110, %r509;
	and.b32  	%r325, %r324, %r288;
	shl.b32 	%r326, %r325, 2;
	add.s32 	%r327, %r284, %r326;
	atom.shared.add.u32 	%r328, [%r327], 1;
	shr.u32 	%r329, %r111, %r509;
	and.b32  	%r330, %r329, %r288;
	shl.b32 	%r331, %r330, 2;
	add.s32 	%r332, %r284, %r331;
	atom.shared.add.u32 	%r333, [%r332], 1;
	shr.u32 	%r334, %r112, %r509;
	and.b32  	%r335, %r334, %r288;
	shl.b32 	%r336, %r335, 2;
	add.s32 	%r337, %r284, %r336;
	atom.shared.add.u32 	%r338, [%r337], 1;
	shr.u32 	%r339, %r113, %r509;
	and.b32  	%r340, %r339, %r288;
	shl.b32 	%r341, %r340, 2;
	add.s32 	%r342, %r284, %r341;
	atom.shared.add.u32 	%r343, [%r342], 1;
	shr.u32 	%r344, %r114, %r509;
	and.b32  	%r345, %r344, %r288;
	shl.b32 	%r346, %r345, 2;
	add.s32 	%r347, %r284, %r346;
	atom.shared.add.u32 	%r348, [%r347], 1;
	shr.u32 	%r349, %r115, %r509;
	and.b32  	%r350, %r349, %r288;
	shl.b32 	%r351, %r350, 2;
	add.s32 	%r352, %r284, %r351;
	atom.shared.add.u32 	%r353, [%r352], 1;
	shr.u32 	%r354, %r116, %r509;
	and.b32  	%r355, %r354, %r288;
	shl.b32 	%r356, %r355, 2;
	add.s32 	%r357, %r284, %r356;
	atom.shared.add.u32 	%r358, [%r357], 1;
	shr.u32 	%r359, %r117, %r509;
	and.b32  	%r360, %r359, %r288;
	shl.b32 	%r361, %r360, 2;
	add.s32 	%r362, %r284, %r361;
	atom.shared.add.u32 	%r363, [%r362], 1;
	shr.u32 	%r364, %r118, %r509;
	and.b32  	%r365, %r364, %r288;
	shl.b32 	%r366, %r365, 2;
	add.s32 	%r367, %r284, %r366;
	atom.shared.add.u32 	%r368, [%r367], 1;
	add.s32 	%r509, %r509, 8;
	add.s32 	%r508, %r508, 1;
	setp.lt.s32 	%p75, %r509, %r175;
	@%p75 bra 	$L__BB14_68;
$L__BB14_69:
	add.s64 	%rd136, %rd136, %rd4;
	setp.lt.u64 	%p76, %rd136, %rd9;
	@%p76 bra 	$L__BB14_32;
$L__BB14_70:
	bar.sync 	0;
	@%p1 bra 	$L__BB14_152;
	setp.lt.u32 	%p77, %r1, 7;
	mov.b32 	%r512, 0;
	@%p77 bra 	$L__BB14_90;
	mov.b32 	%r510, 0;
$L__BB14_73:
	.pragma "nounroll";
	shl.b32 	%r371, %r510, 10;
	add.s32 	%r124, %r6, %r371;
	ld.shared.u32 	%r125, [%r124];
	setp.eq.s32 	%p78, %r125, 0;
	@%p78 bra 	$L__BB14_75;
	cvt.u32.u64 	%r372, %rd5;
	shl.b32 	%r373, %r510, 8;
	add.s32 	%r374, %r373, %r372;
	mul.wide.u32 	%rd30, %r374, 8;
	add.s64 	%rd31, %rd2, %rd30;
	cvt.u64.u32 	%rd32, %r125;
	atom.global.add.u64 	%rd33, [%rd31], %rd32;
$L__BB14_75:
	ld.shared.u32 	%r126, [%r124+1024];
	setp.eq.s32 	%p79, %r126, 0;
	@%p79 bra 	$L__BB14_77;
	cvt.u32.u64 	%r375, %rd5;
	shl.b32 	%r376, %r510, 8;
	add.s32 	%r377, %r376, %r375;
	add.s32 	%r378, %r377, 256;
	mul.wide.u32 	%rd34, %r378, 8;
	add.s64 	%rd35, %rd2, %rd34;
	cvt.u64.u32 	%rd36, %r126;
	atom.global.add.u64 	%rd37, [%rd35], %rd36;
$L__BB14_77:
	ld.shared.u32 	%r127, [%r124+2048];
	setp.eq.s32 	%p80, %r127, 0;
	@%p80 bra 	$L__BB14_79;
	cvt.u32.u64 	%r379, %rd5;
	shl.b32 	%r380, %r510, 8;
	add.s32 	%r381, %r380, %r379;
	add.s32 	%r382, %r381, 512;
	mul.wide.u32 	%rd38, %r382, 8;
	add.s64 	%rd39, %rd2, %rd38;
	cvt.u64.u32 	%rd40, %r127;
	atom.global.add.u64 	%rd41, [%rd39], %rd40;
$L__BB14_79:
	ld.shared.u32 	%r128, [%r124+3072];
	setp.eq.s32 	%p81, %r128, 0;
	@%p81 bra 	$L__BB14_81;
	cvt.u32.u64 	%r383, %rd5;
	shl.b32 	%r384, %r510, 8;
	add.s32 	%r385, %r384, %r383;
	add.s32 	%r386, %r385, 768;
	mul.wide.u32 	%rd42, %r386, 8;
	add.s64 	%rd43, %rd2, %rd42;
	cvt.u64.u32 	%rd44, %r128;
	atom.global.add.u64 	%rd45, [%rd43], %rd44;
$L__BB14_81:
	ld.shared.u32 	%r129, [%r124+4096];
	setp.eq.s32 	%p82, %r129, 0;
	@%p82 bra 	$L__BB14_83;
	cvt.u32.u64 	%r387, %rd5;
	shl.b32 	%r388, %r510, 8;
	add.s32 	%r389, %r388, %r387;
	add.s32 	%r390, %r389, 1024;
	mul.wide.u32 	%rd46, %r390, 8;
	add.s64 	%rd47, %rd2, %rd46;
	cvt.u64.u32 	%rd48, %r129;
	atom.global.add.u64 	%rd49, [%rd47], %rd48;
$L__BB14_83:
	ld.shared.u32 	%r130, [%r124+5120];
	setp.eq.s32 	%p83, %r130, 0;
	@%p83 bra 	$L__BB14_85;
	cvt.u32.u64 	%r391, %rd5;
	shl.b32 	%r392, %r510, 8;
	add.s32 	%r393, %r392, %r391;
	add.s32 	%r394, %r393, 1280;
	mul.wide.u32 	%rd50, %r394, 8;
	add.s64 	%rd51, %rd2, %rd50;
	cvt.u64.u32 	%rd52, %r130;
	atom.global.add.u64 	%rd53, [%rd51], %rd52;
$L__BB14_85:
	ld.shared.u32 	%r131, [%r124+6144];
	setp.eq.s32 	%p84, %r131, 0;
	@%p84 bra 	$L__BB14_87;
	cvt.u32.u64 	%r395, %rd5;
	shl.b32 	%r396, %r510, 8;
	add.s32 	%r397, %r396, %r395;
	add.s32 	%r398, %r397, 1536;
	mul.wide.u32 	%rd54, %r398, 8;
	add.s64 	%rd55, %rd2, %rd54;
	cvt.u64.u32 	%rd56, %r131;
	atom.global.add.u64 	%rd57, [%rd55], %rd56;
$L__BB14_87:
	ld.shared.u32 	%r132, [%r124+7168];
	setp.eq.s32 	%p85, %r132, 0;
	@%p85 bra 	$L__BB14_89;
	cvt.u32.u64 	%r399, %rd5;
	shl.b32 	%r400, %r510, 8;
	add.s32 	%r401, %r400, %r399;
	add.s32 	%r402, %r401, 1792;
	mul.wide.u32 	%rd58, %r402, 8;
	add.s64 	%rd59, %rd2, %rd58;
	cvt.u64.u32 	%rd60, %r132;
	atom.global.add.u64 	%rd61, [%rd59], %rd60;
$L__BB14_89:
	add.s32 	%r510, %r510, 8;
	setp.ne.s32 	%p86, %r510, %r16;
	mov.u32 	%r512, %r16;
	@%p86 bra 	$L__BB14_73;
$L__BB14_90:
	add.s32 	%r135, %r5, -1;
	setp.eq.s32 	%p87, %r3, 0;
	@%p87 bra 	$L__BB14_111;
	setp.lt.u32 	%p88, %r4, 3;
	@%p88 bra 	$L__BB14_101;
	shl.b32 	%r403, %r512, 10;
	add.s32 	%r136, %r6, %r403;
	ld.shared.u32 	%r137, [%r136];
	setp.eq.s32 	%p89, %r137, 0;
	@%p89 bra 	$L__BB14_94;
	cvt.u32.u64 	%r404, %rd5;
	shl.b32 	%r405, %r512, 8;
	add.s32 	%r406, %r405, %r404;
	mul.wide.u32 	%rd62, %r406, 8;
	add.s64 	%rd63, %rd2, %rd62;
	cvt.u64.u32 	%rd64, %r137;
	atom.global.add.u64 	%rd65, [%rd63], %rd64;
$L__BB14_94:
	ld.shared.u32 	%r138, [%r136+1024];
	setp.eq.s32 	%p90, %r138, 0;
	@%p90 bra 	$L__BB14_96;
	cvt.u32.u64 	%r407, %rd5;
	shl.b32 	%r408, %r512, 8;
	add.s32 	%r409, %r408, %r407;
	add.s32 	%r410, %r409, 256;
	mul.wide.u32 	%rd66, %r410, 8;
	add.s64 	%rd67, %rd2, %rd66;
	cvt.u64.u32 	%rd68, %r138;
	atom.global.add.u64 	%rd69, [%rd67], %rd68;
$L__BB14_96:
	ld.shared.u32 	%r139, [%r136+2048];
	setp.eq.s32 	%p91, %r139, 0;
	@%p91 bra 	$L__BB14_98;
	cvt.u32.u64 	%r411, %rd5;
	shl.b32 	%r412, %r512, 8;
	add.s32 	%r413, %r412, %r411;
	add.s32 	%r414, %r413, 512;
	mul.wide.u32 	%rd70, %r414, 8;
	add.s64 	%rd71, %rd2, %rd70;
	cvt.u64.u32 	%rd72, %r139;
	atom.global.add.u64 	%rd73, [%rd71], %rd72;
$L__BB14_98:
	ld.shared.u32 	%r140, [%r136+3072];
	setp.eq.s32 	%p92, %r140, 0;
	@%p92 bra 	$L__BB14_100;
	cvt.u32.u64 	%r415, %rd5;
	shl.b32 	%r416, %r512, 8;
	add.s32 	%r417, %r416, %r415;
	add.s32 	%r418, %r417, 768;
	mul.wide.u32 	%rd74, %r418, 8;
	add.s64 	%rd75, %rd2, %rd74;
	cvt.u64.u32 	%rd76, %r140;
	atom.global.add.u64 	%rd77, [%rd75], %rd76;
$L__BB14_100:
	add.s32 	%r512, %r512, 4;
$L__BB14_101:
	setp.eq.s32 	%p93, %r5, 0;
	@%p93 bra 	$L__BB14_111;
	setp.eq.s32 	%p94, %r135, 0;
	@%p94 bra 	$L__BB14_108;
	shl.b32 	%r419, %r512, 10;
	add.s32 	%r143, %r6, %r419;
	ld.shared.u32 	%r144, [%r143];
	setp.eq.s32 	%p95, %r144, 0;
	@%p95 bra 	$L__BB14_105;
	cvt.u32.u64 	%r420, %rd5;
	shl.b32 	%r421, %r512, 8;
	add.s32 	%r422, %r421, %r420;
	mul.wide.u32 	%rd78, %r422, 8;
	add.s64 	%rd79, %rd2, %rd78;
	cvt.u64.u32 	%rd80, %r144;
	atom.global.add.u64 	%rd81, [%rd79], %rd80;
$L__BB14_105:
	ld.shared.u32 	%r145, [%r143+1024];
	setp.eq.s32 	%p96, %r145, 0;
	@%p96 bra 	$L__BB14_107;
	cvt.u32.u64 	%r423, %rd5;
	shl.b32 	%r424, %r512, 8;
	add.s32 	%r425, %r424, %r423;
	add.s32 	%r426, %r425, 256;
	mul.wide.u32 	%rd82, %r426, 8;
	add.s64 	%rd83, %rd2, %rd82;
	cvt.u64.u32 	%rd84, %r145;
	atom.global.add.u64 	%rd85, [%rd83], %rd84;
$L__BB14_107:
	add.s32 	%r512, %r512, 2;
$L__BB14_108:
	setp.eq.s32 	%p97, %r17, 0;
	@%p97 bra 	$L__BB14_111;
	shl.b32 	%r427, %r512, 10;
	add.s32 	%r428, %r6, %r427;
	ld.shared.u32 	%r148, [%r428];
	setp.eq.s32 	%p98, %r148, 0;
	@%p98 bra 	$L__BB14_111;
	cvt.u32.u64 	%r429, %rd5;
	shl.b32 	%r430, %r512, 8;
	add.s32 	%r431, %r430, %r429;
	mul.wide.u32 	%rd86, %r431, 8;
	add.s64 	%rd87, %rd2, %rd86;
	cvt.u64.u32 	%rd88, %r148;
	atom.global.add.u64 	%rd89, [%rd87], %rd88;
$L__BB14_111:
	cvt.u32.u64 	%r432, %rd5;
	setp.gt.u32 	%p99, %r432, 127;
	@%p99 bra 	$L__BB14_152;
	setp.lt.u32 	%p100, %r1, 7;
	mov.b32 	%r516, 0;
	@%p100 bra 	$L__BB14_131;
	mov.b32 	%r514, 0;
$L__BB14_114:
	.pragma "nounroll";
	shl.b32 	%r436, %r514, 10;
	add.s32 	%r150, %r6, %r436;
	ld.shared.u32 	%r151, [%r150+512];
	setp.eq.s32 	%p101, %r151, 0;
	shl.b32 	%r437, %r514, 8;
	add.s32 	%r438, %r437, %r432;
	mul.wide.u32 	%rd90, %r438, 8;
	add.s64 	%rd15, %rd2, %rd90;
	@%p101 bra 	$L__BB14_116;
	cvt.u64.u32 	%rd91, %r151;
	atom.global.add.u64 	%rd92, [%rd15+1024], %rd91;
$L__BB14_116:
	ld.shared.u32 	%r152, [%r150+1536];
	setp.eq.s32 	%p102, %r152, 0;
	@%p102 bra 	$L__BB14_118;
	cvt.u64.u32 	%rd93, %r152;
	atom.global.add.u64 	%rd94, [%rd15+3072], %rd93;
$L__BB14_118:
	ld.shared.u32 	%r153, [%r150+2560];
	setp.eq.s32 	%p103, %r153, 0;
	@%p103 bra 	$L__BB14_120;
	cvt.u64.u32 	%rd95, %r153;
	atom.global.add.u64 	%rd96, [%rd15+5120], %rd95;
$L__BB14_120:
	ld.shared.u32 	%r154, [%r150+3584];
	setp.eq.s32 	%p104, %r154, 0;
	@%p104 bra 	$L__BB14_122;
	cvt.u64.u32 	%rd97, %r154;
	atom.global.add.u64 	%rd98, [%rd15+7168], %rd97;
$L__BB14_122:
	ld.shared.u32 	%r155, [%r150+4608];
	setp.eq.s32 	%p105, %r155, 0;
	@%p105 bra 	$L__BB14_124;
	cvt.u64.u32 	%rd99, %r155;
	atom.global.add.u64 	%rd100, [%rd15+9216], %rd99;
$L__BB14_124:
	ld.shared.u32 	%r156, [%r150+5632];
	setp.eq.s32 	%p106, %r156, 0;
	@%p106 bra 	$L__BB14_126;
	cvt.u64.u32 	%rd101, %r156;
	atom.global.add.u64 	%rd102, [%rd15+11264], %rd101;
$L__BB14_126:
	ld.shared.u32 	%r157, [%r150+6656];
	setp.eq.s32 	%p107, %r157, 0;
	@%p107 bra 	$L__BB14_128;
	cvt.u64.u32 	%rd103, %r157;
	atom.global.add.u64 	%rd104, [%rd15+13312], %rd103;
$L__BB14_128:
	ld.shared.u32 	%r158, [%r150+7680];
	setp.eq.s32 	%p108, %r158, 0;
	@%p108 bra 	$L__BB14_130;
	cvt.u64.u32 	%rd105, %r158;
	atom.global.add.u64 	%rd106, [%rd15+15360], %rd105;
$L__BB14_130:
	add.s32 	%r514, %r514, 8;
	setp.ne.s32 	%p109, %r514, %r16;
	mov.u32 	%r516, %r16;
	@%p109 bra 	$L__BB14_114;
$L__BB14_131:
	setp.eq.s32 	%p110, %r3, 0;
	@%p110 bra 	$L__BB14_152;
	setp.lt.u32 	%p111, %r4, 3;
	@%p111 bra 	$L__BB14_142;
	shl.b32 	%r439, %r516, 10;
	add.s32 	%r161, %r6, %r439;
	ld.shared.u32 	%r162, [%r161+512];
	setp.eq.s32 	%p112, %r162, 0;
	@%p112 bra 	$L__BB14_135;
	shl.b32 	%r441, %r516, 8;
	add.s32 	%r442, %r441, %r432;
	mul.wide.u32 	%rd107, %r442, 8;
	add.s64 	%rd108, %rd2, %rd107;
	cvt.u64.u32 	%rd109, %r162;
	atom.global.add.u64 	%rd110, [%rd108+1024], %rd109;
$L__BB14_135:
	ld.shared.u32 	%r163, [%r161+1536];
	setp.eq.s32 	%p113, %r163, 0;
	@%p113 bra 	$L__BB14_137;
	shl.b32 	%r444, %r516, 8;
	add.s32 	%r445, %r444, %r432;
	add.s32 	%r446, %r445, 256;
	mul.wide.u32 	%rd111, %r446, 8;
	add.s64 	%rd112, %rd2, %rd111;
	cvt.u64.u32 	%rd113, %r163;
	atom.global.add.u64 	%rd114, [%rd112+1024], %rd113;
$L__BB14_137:
	ld.shared.u32 	%r164, [%r161+2560];
	setp.eq.s32 	%p114, %r164, 0;
	@%p114 bra 	$L__BB14_139;
	shl.b32 	%r448, %r516, 8;
	add.s32 	%r449, %r448, %r432;
	add.s32 	%r450, %r449, 512;
	mul.wide.u32 	%rd115, %r450, 8;
	add.s64 	%rd116, %rd2, %rd115;
	cvt.u64.u32 	%rd117, %r164;
	atom.global.add.u64 	%rd118, [%rd116+1024], %rd117;
$L__BB14_139:
	ld.shared.u32 	%r165, [%r161+3584];
	setp.eq.s32 	%p115, %r165, 0;
	@%p115 bra 	$L__BB14_141;
	shl.b32 	%r452, %r516, 8;
	add.s32 	%r453, %r452, %r432;
	add.s32 	%r454, %r453, 768;
	mul.wide.u32 	%rd119, %r454, 8;
	add.s64 	%rd120, %rd2, %rd119;
	cvt.u64.u32 	%rd121, %r165;
	atom.global.add.u64 	%rd122, [%rd120+1024], %rd121;
$L__BB14_141:
	add.s32 	%r516, %r516, 4;
$L__BB14_142:
	setp.eq.s32 	%p116, %r5, 0;
	@%p116 bra 	$L__BB14_152;
	setp.eq.s32 	%p117, %r135, 0;
	@%p117 bra 	$L__BB14_149;
	shl.b32 	%r455, %r516, 10;
	add.s32 	%r168, %r6, %r455;
	ld.shared.u32 	%r169, [%r168+512];
	setp.eq.s32 	%p118, %r169, 0;
	@%p118 bra 	$L__BB14_146;
	shl.b32 	%r457, %r516, 8;
	add.s32 	%r458, %r457, %r432;
	mul.wide.u32 	%rd123, %r458, 8;
	add.s64 	%rd124, %rd2, %rd123;
	cvt.u64.u32 	%rd125, %r169;
	atom.global.add.u64 	%rd126, [%rd124+1024], %rd125;
$L__BB14_146:
	ld.shared.u32 	%r170, [%r168+1536];
	setp.eq.s32 	%p119, %r170, 0;
	@%p119 bra 	$L__BB14_148;
	shl.b32 	%r460, %r516, 8;
	add.s32 	%r461, %r460, %r432;
	add.s32 	%r462, %r461, 256;
	mul.wide.u32 	%rd127, %r462, 8;
	add.s64 	%rd128, %rd2, %rd127;
	cvt.u64.u32 	%rd129, %r170;
	atom.global.add.u64 	%rd130, [%rd128+1024], %rd129;
$L__BB14_148:
	add.s32 	%r516, %r516, 2;
$L__BB14_149:
	setp.eq.s32 	%p120, %r17, 0;
	@%p120 bra 	$L__BB14_152;
	shl.b32 	%r463, %r516, 10;
	add.s32 	%r464, %r6, %r463;
	ld.shared.u32 	%r173, [%r464+512];
	setp.eq.s32 	%p121, %r173, 0;
	@%p121 bra 	$L__BB14_152;
	shl.b32 	%r466, %r516, 8;
	add.s32 	%r467, %r466, %r432;
	mul.wide.u32 	%rd131, %r467, 8;
	add.s64 	%rd132, %rd2, %rd131;
	cvt.u64.u32 	%rd133, %r173;
	atom.global.add.u64 	%rd134, [%rd132+1024], %rd133;
$L__BB14_152:
	bar.sync 	0;
	add.s64 	%rd135, %rd135, 1;
	setp.ne.s64 	%p122, %rd135, %rd6;
	@%p122 bra 	$L__BB14_2;
$L__BB14_153:
	ret;

}
	// .globl	_ZN3cub18CUB_300001_SM_10006detail10radix_sort33DeviceRadixSortExclusiveSumKernelINS1_5radix10policy_hubIfiyE10Policy1000EyEEvPT0_
.visible .entry _ZN3cub18CUB_300001_SM_10006detail10radix_sort33DeviceRadixSortExclusiveSumKernelINS1_5radix10policy_hubIfiyE10Policy1000EyEEvPT0_(
	.param .u64 .ptr .align 1 _ZN3cub18CUB_300001_SM_10006detail10radix_sort33DeviceRadixSortExclusiveSumKernelINS1_5radix10policy_hubIfiyE10Policy1000EyEEvPT0__param_0
)
{
	.reg .pred 	%p<4>;
	.reg .b32 	%r<28>;
	.reg .b64 	%rd<54>;
	// demoted variable
	.shared .align 16 .b8 _ZZN3cub18CUB_300001_SM_10006detail10radix_sort33DeviceRadixSortExclusiveSumKernelINS1_5radix10policy_hubIfiyE10Policy1000EyEEvPT0_E12temp_storage[2336];
	ld.param.u64 	%rd5, [_ZN3cub18CUB_300001_SM_10006detail10radix_sort33DeviceRadixSortExclusiveSumKernelINS1_5radix10policy_hubIfiyE10Policy1000EyEEvPT0__param_0];
	cvta.to.global.u64 	%rd6, %rd5;
	mov.u32 	%r3, %ctaid.x;
	shl.b32 	%r4, %r3, 8;
	mov.u32 	%r1, %tid.x;
	setp.gt.u32 	%p1, %r1, 255;
	add.s32 	%r5, %r4, %r1;
	mul.wide.s32 	%rd7, %r5, 8;
	add.s64 	%rd1, %rd6, %rd7;
	@%p1 bra 	$L__BB15_2;
	ld.global.u64 	%rd53, [%rd1];
$L__BB15_2:
	shr.u32 	%r6, %r1, 3;
	add.s32 	%r7, %r6, %r1;
	shl.b32 	%r8, %r7, 3;
	mov.u32 	%r9, _ZZN3cub18CUB_300001_SM_10006detail10radix_sort33DeviceRadixSortExclusiveSumKernelINS1_5radix10policy_hubIfiyE10Policy1000EyEEvPT0_E12temp_storage;
	add.s32 	%r10, %r9, %r8;
	add.s32 	%r2, %r10, 16;
	st.shared.u64 	[%r10+16], %rd53;
	bar.sync 	0;
	setp.gt.u32 	%p2, %r1, 31;
	@%p2 bra 	$L__BB15_4;
	mad.lo.s32 	%r27, %r1, 72, %r9;
	ld.shared.u64 	%rd23, [%r27+16];
	ld.shared.u64 	%rd24, [%r27+24];
	ld.shared.u64 	%rd25, [%r27+32];
	ld.shared.u64 	%rd26, [%r27+40];
	ld.shared.u64 	%rd27, [%r27+48];
	ld.shared.u64 	%rd28, [%r27+56];
	ld.shared.u64 	%rd29, [%r27+64];
	ld.shared.u64 	%rd30, [%r27+72];
	add.s64 	%rd31, %rd24, %rd23;
	add.s64 	%rd32, %rd31, %rd25;
	add.s64 	%rd33, %rd32, %rd26;
	add.s64 	%rd34, %rd33, %rd27;
	add.s64 	%rd35, %rd34, %rd28;
	add.s64 	%rd36, %rd35, %rd29;
	add.s64 	%rd10, %rd36, %rd30;
	mov.b32 	%r11, 1;
	mov.b32 	%r24, 0;
	mov.b32 	%r25, -1;
	// begin inline asm
	{  .reg .u64 r0;  .reg .u32 lo;  .reg .u32 hi;  .reg .pred p;  mov.b64 {lo, hi}, %rd10;  shfl.sync.up.b32 lo|p, lo, %r11, %r24, %r25;  shfl.sync.up.b32 hi|p, hi, %r11, %r24, %r25;  mov.b64 r0, {lo, hi};  @p add.u64 r0, r0, %rd10;  mov.u64 %rd8, r0;}
	// end inline asm
	mov.b32 	%r14, 2;
	// begin inline asm
	{  .reg .u64 r0;  .reg .u32 lo;  .reg .u32 hi;  .reg .pred p;  mov.b64 {lo, hi}, %rd8;  shfl.sync.up.b32 lo|p, lo, %r14, %r24, %r25;  shfl.sync.up.b32 hi|p, hi, %r14, %r24, %r25;  mov.b64 r0, {lo, hi};  @p add.u64 r0, r0, %rd8;  mov.u64 %rd11, r0;}
	// end inline asm
	mov.b32 	%r17, 4;
	// begin inline asm
	{  .reg .u64 r0;  .reg .u32 lo;  .reg .u32 hi;  .reg .pred p;  mov.b64 {lo, hi}, %rd11;  shfl.sync.up.b32 lo|p, lo, %r17, %r24, %r25;  shfl.sync.up.b32 hi|p, hi, %r17, %r24, %r25;  mov.b64 r0, {lo, hi};  @p add.u64 r0, r0, %rd11;  mov.u64 %rd14, r0;}
	// end inline asm
	mov.b32 	%r20, 8;
	// begin inline asm
	{  .reg .u64 r0;  .reg .u32 lo;  .reg .u32 hi;  .reg .pred p;  mov.b64 {lo, hi}, %rd14;  shfl.sync.up.b32 lo|p, lo, %r20, %r24, %r25;  shfl.sync.up.b32 hi|p, hi, %r20, %r24, %r25;  mov.b64 r0, {lo, hi};  @p add.u64 r0, r0, %rd14;  mov.u64 %rd17, r0;}
	// end inline asm
	mov.b32 	%r23, 16;
	// begin inline asm
	{  .reg .u64 r0;  .reg .u32 lo;  .reg .u32 hi;  .reg .pred p;  mov.b64 {lo, hi}, %rd17;  shfl.sync.up.b32 lo|p, lo, %r23, %r24, %r25;  shfl.sync.up.b32 hi|p, hi, %r23, %r24, %r25;  mov.b64 r0, {lo, hi};  @p add.u64 r0, r0, %rd17;  mov.u64 %rd20, r0;}
	// end inline asm
	sub.s64 	%rd37, %rd20, %rd10;
	ld.shared.u64 	%rd38, [%r27+16];
	ld.shared.u64 	%rd39, [%r27+24];
	ld.shared.u64 	%rd40, [%r27+32];
	ld.shared.u64 	%rd41, [%r27+40];
	ld.shared.u64 	%rd42, [%r27+48];
	ld.shared.u64 	%rd43, [%r27+56];
	ld.shared.u64 	%rd44, [%r27+64];
	add.s64 	%rd45, %rd38, %rd37;
	add.s64 	%rd46, %rd39, %rd45;
	add.s64 	%rd47, %rd40, %rd46;
	add.s64 	%rd48, %rd41, %rd47;
	add.s64 	%rd49, %rd42, %rd48;
	add.s64 	%rd50, %rd43, %rd49;
	add.s64 	%rd51, %rd44, %rd50;
	st.shared.u64 	[%r27+16], %rd37;
	st.shared.u64 	[%r27+24], %rd45;
	st.shared.u64 	[%r27+32], %rd46;
	st.shared.u64 	[%r27+40], %rd47;
	st.shared.u64 	[%r27+48], %rd48;
	st.shared.u64 	[%r27+56], %rd49;
	st.shared.u64 	[%r27+64], %rd50;
	st.shared.u64 	[%r27+72], %rd51;
$L__BB15_4:
	setp.gt.u32 	%p3, %r1, 255;
	bar.sync 	0;
	@%p3 bra 	$L__BB15_6;
	ld.shared.u64 	%rd52, [%r2];
	st.global.u64 	[%rd1], %rd52;
$L__BB15_6:
	ret;

}
	// .globl	_ZN3cub18CUB_300001_SM_10006detail10radix_sort29DeviceRadixSortOnesweepKernelINS1_5radix10policy_hubIfiyE10Policy1000ELNS0_9SortOrderE0EfiyiiNS1_21identity_decomposer_tEEEvPT5_SB_PT3_PKSC_PT1_PKSG_PT2_PKSK_T4_iiT6_
.visible .entry _ZN3cub18CUB_300001_SM_10006detail10radix_sort29DeviceRadixSortOnesweepKernelINS1_5radix10policy_hubIfiyE10Policy1000ELNS0_9SortOrderE0EfiyiiNS1_21identity_decomposer_tEEEvPT5_SB_PT3_PKSC_PT1_PKSG_PT2_PKSK_T4_iiT6_(
	.param .u64 .ptr .align 1 _ZN3cub18CUB_300001_SM_10006detail10radix_sort29DeviceRadixSortOnesweepKernelINS1_5radix10policy_hubIfiyE10Policy1000ELNS0_9SortOrderE0EfiyiiNS1_21identity_decomposer_tEEEvPT5_SB_PT3_PKSC_PT1_PKSG_PT2_PKSK_T4_iiT6__param_0,
	.param .u64 .ptr .align 1 _ZN3cub18CUB_300001_SM_10006detail10radix_sort29DeviceRadixSortOnesweepKernelINS1_5radix10policy_hubIfiyE10Policy1000ELNS0_9SortOrderE0EfiyiiNS1_21identity_decomposer_tEEEvPT5_SB_PT3_PKSC_PT1_PKSG_PT2_PKSK_T4_iiT6__param_1,
	.param .u64 .ptr .align 1 _ZN3cub18CUB_300001_SM_10006detail10radix_sort29DeviceRadixSortOnesweepKernelINS1_5radix10policy_hubIfiyE10Policy1000ELNS0_9SortOrderE0EfiyiiNS1_21identity_decomposer_tEEEvPT5_SB_PT3_PKSC_PT1_PKSG_PT2_PKSK_T4_iiT6__param_2,
	.param .u64 .ptr .align 1 _ZN3cub18CUB_300001_SM_10006detail10radix_sort29DeviceRadixSortOnesweepKernelINS1_5radix10policy_hubIfiyE10Policy1000ELNS0_9SortOrderE0EfiyiiNS1_21identity_decomposer_tEEEvPT5_SB_PT3_PKSC_PT1_PKSG_PT2_PKSK_T4_iiT6__param_3,
	.param .u64 .ptr .align 1 _ZN3cub18CUB_300001_SM_10006detail10radix_sort29DeviceRadixSortOnesweepKernelINS1_5radix10policy_hubIfiyE10Policy1000ELNS0_9SortOrderE0EfiyiiNS1_21identity_decomposer_tEEEvPT5_SB_PT3_PKSC_PT1_PKSG_PT2_PKSK_T4_iiT6__param_4,
	.param .u64 .ptr .align 1 _ZN3cub18CUB_300001_SM_10006detail10radix_sort29DeviceRadixSortOnesweepKernelINS1_5radix10policy_hubIfiyE10Policy1000ELNS0_9SortOrderE0EfiyiiNS1_21identity_decomposer_tEEEvPT5_SB_PT3_PKSC_PT1_PKSG_PT2_PKSK_T4_iiT6__param_5,
	.param .u64 .ptr .align 1 _ZN3cub18CUB_300001_SM_10006detail10radix_sort29DeviceRadixSortOnesweepKernelINS1_5radix10policy_hubIfiyE10Policy1000ELNS0_9SortOrderE0EfiyiiNS1_21identity_decomposer_tEEEvPT5_SB_PT3_PKSC_PT1_PKSG_PT2_PKSK_T4_iiT6__param_6,
	.param .u64 .ptr .align 1 _ZN3cub18CUB_300001_SM_10006detail10radix_sort29DeviceRadixSortOnesweepKernelINS1_5radix10policy_hubIfiyE10Policy1000ELNS0_9SortOrderE0EfiyiiNS1_21identity_decomposer_tEEEvPT5_SB_PT3_PKSC_PT1_PKSG_PT2_PKSK_T4_iiT6__param_7,
	.param .u32 _ZN3cub18CUB_300001_SM_10006detail10radix_sort29DeviceRadixSortOnesweepKernelINS1_5radix10policy_hubIfiyE10Policy1000ELNS0_9SortOrderE0EfiyiiNS1_21identity_decomposer_tEEEvPT5_SB_PT3_PKSC_PT1_PKSG_PT2_PKSK_T4_iiT6__param_8,
	.param .u32 _ZN3cub18CUB_300001_SM_10006detail10radix_sort29DeviceRadixSortOnesweepKernelINS1_5radix10policy_hubIfiyE10Policy1000ELNS0_9SortOrderE0EfiyiiNS1_21identity_decomposer_tEEEvPT5_SB_PT3_PKSC_PT1_PKSG_PT2_PKSK_T4_iiT6__param_9,
	.param .u32 _ZN3cub18CUB_300001_SM_10006detail10radix_sort29DeviceRadixSortOnesweepKernelINS1_5radix10policy_hubIfiyE10Policy1000ELNS0_9SortOrderE0EfiyiiNS1_21identity_decomposer_tEEEvPT5_SB_PT3_PKSC_PT1_PKSG_PT2_PKSK_T4_iiT6__param_10,
	.param .align 1 .b8 _ZN3cub18CUB_300001_SM_10006detail10radix_sort29DeviceRadixSortOnesweepKernelINS1_5radix10policy_hubIfiyE10Policy1000ELNS0_9SortOrderE0EfiyiiNS1_21identity_decomposer_tEEEvPT5_SB_PT3_PKSC_PT1_PKSG_PT2_PKSK_T4_iiT6__param_11[1]
)
.maxntid 384
{
	.reg .pred 	%p<358>;
	.reg .b32 	%r<2438>;
	.reg .b64 	%rd<457>;
	// demoted variable
	.shared .align 16 .b8 _ZZN3cub18CUB_300001_SM_10006detail10radix_sort29DeviceRadixSortOnesweepKernelINS1_5radix10policy_hubIfiyE10Policy1000ELNS0_9SortOrderE0EfiyiiNS1_21identity_decomposer_tEEEvPT5_SB_PT3_PKSC_PT1_PKSG_PT2_PKSK_T4_iiT6_E1s[28160];
	ld.param.u64 	%rd43, [_ZN3cub18CUB_300001_SM_10006detail10radix_sort29DeviceRadixSortOnesweepKernelINS1_5radix10policy_hubIfiyE10Policy1000ELNS0_9SortOrderE0EfiyiiNS1_21identity_decomposer_tEEEvPT5_SB_PT3_PKSC_PT1_PKSG_PT2_PKSK_T4_iiT6__param_0];
	ld.param.u64 	%rd44, [_ZN3cub18CUB_300001_SM_10006detail10radix_sort29DeviceRadixSortOnesweepKernelINS1_5radix10policy_hubIfiyE10Policy1000ELNS0_9SortOrderE0EfiyiiNS1_21identity_decomposer_tEEEvPT5_SB_PT3_PKSC_PT1_PKSG_PT2_PKSK_T4_iiT6__param_1];
	ld.param.u64 	%rd47, [_ZN3cub18CUB_300001_SM_10006detail10radix_sort29DeviceRadixSortOnesweepKernelINS1_5radix10policy_hubIfiyE10Policy1000ELNS0_9SortOrderE0EfiyiiNS1_21identity_decomposer_tEEEvPT5_SB_PT3_PKSC_PT1_PKSG_PT2_PKSK_T4_iiT6__param_4];
	ld.param.u64 	%rd50, [_ZN3cub18CUB_300001_SM_10006detail10radix_sort29DeviceRadixSortOnesweepKernelINS1_5radix10policy_hubIfiyE10Policy1000ELNS0_9SortOrderE0EfiyiiNS1_21identity_decomposer_tEEEvPT5_SB_PT3_PKSC_PT1_PKSG_PT2_PKSK_T4_iiT6__param_5];
	cvta.to.global.u64 	%rd1, %rd47;
	cvta.to.global.u64 	%rd2, %rd43;
	cvta.to.global.u64 	%rd3, %rd50;
	mov.u32 	%r1, %tid.x;
	shr.u32 	%r2, %r1, 5;
	// begin inline asm
	mov.u32 %r460, %laneid;
	// end inline asm
	setp.ne.s32 	%p1, %r1, 0;
	@%p1 bra 	$L__BB16_2;
	cvta.to.global.u64 	%rd51, %rd44;
	atom.global.add.u32 	%r461, [%rd51], 1;
	st.shared.u32 	[_ZZN3cub18CUB_300001_SM_10006detail10radix_sort29DeviceRadixSortOnesweepKernelINS1_5radix10policy_hubIfiyE10Policy1000ELNS0_9SortOrderE0EfiyiiNS1_21identity_decomposer_tEEEvPT5_SB_PT3_PKSC_PT1_PKSG_PT2_PKSK_T4_iiT6_E1s+26112], %r461;
$L__BB16_2:
	ld.param.u32 	%r2233, [_ZN3cub18CUB_300001_SM_10006detail10radix_sort29DeviceRadixSortOnesweepKernelINS1_5radix10policy_hubIfiyE10Policy1000ELNS0_9SortOrderE0EfiyiiNS1_21identity_decomposer_tEEEvPT5_SB_PT3_PKSC_PT1_PKSG_PT2_PKSK_T4_iiT6__param_8];
	bar.sync 	0;
	ld.shared.u32 	%r4, [_ZZN3cub18CUB_300001_SM_10006detail10radix_sort29DeviceRadixSortOnesweepKernelINS1_5radix10policy_hubIfiyE10Policy1000ELNS0_9SortOrderE0EfiyiiNS1_21identity_decomposer_tEEEvPT5_SB_PT3_PKSC_PT1_PKSG_PT2_PKSK_T4_iiT6_E1s+26112];
	mul.lo.s32 	%r462, %r4, 6528;
	add.s32 	%r5, %r462, 6528;
	setp.gt.s32 	%p2, %r5, %r2233;
	cvt.s64.s32 	%rd4, %r462;
	@%p2 bra 	$L__BB16_4;
	and.b32  	%r463, %r1, 31;
	and.b32  	%r464, %r1, 992;
	mul.lo.s32 	%r465, %r464, 17;
	or.b32  	%r466, %r465, %r463;
	cvt.u64.u32 	%rd52, %r466;
	add.s64 	%rd53, %rd52, %rd4;
	shl.b64 	%rd54, %rd53, 2;
	add.s64 	%rd55, %rd3, %rd54;
	ld.global.u32 	%r2320, [%rd55];
	ld.global.u32 	%r2319, [%rd55+128];
	ld.global.u32 	%r2318, [%rd55+256];
	ld.global.u32 	%r2317, [%rd55+384];
	ld.global.u32 	%r2316, [%rd55+512];
	ld.global.u32 	%r2315, [%rd55+640];
	ld.global.u32 	%r2314, [%rd55+768];
	ld.global.u32 	%r2313, [%rd55+896];
	ld.global.u32 	%r2312, [%rd55+1024];
	ld.global.u32 	%r2311, [%rd55+1152];
	ld.global.u32 	%r2310, [%rd55+1280];
	ld.global.u32 	%r2309, [%rd55+1408];
	ld.global.u32 	%r2308, [%rd55+1536];
	ld.global.u32 	%r2307, [%rd55+1664];
	ld.global.u32 	%r2306, [%rd55+1792];
	ld.global.u32 	%r2305, [%rd55+1920];
	ld.global.u32 	%r2304, [%rd55+2048];
	bra.uni 	$L__BB16_38;
$L__BB16_4:
	ld.param.u32 	%r2234, [_ZN3cub18CUB_300001_SM_10006detail10radix_sort29DeviceRadixSortOnesweepKernelINS1_5radix10policy_hubIfiyE10Policy1000ELNS0_9SortOrderE0EfiyiiNS1_21identity_decomposer_tEEEvPT5_SB_PT3_PKSC_PT1_PKSG_PT2_PKSK_T4_iiT6__param_8];
	cvt.u32.u64 	%r468, %rd4;
	sub.s32 	%r23, %r2234, %r468;
	and.b32  	%r469, %r1, 31;
	and.b32  	%r470, %r1, 992;
	mul.lo.s32 	%r471, %r470, 17;
	or.b32  	%r24, %r471, %r469;
	setp.ge.s32 	%p3, %r24, %r23;
	cvt.u64.u32 	%rd56, %r24;
	add.s64 	%rd57, %rd56, %rd4;
	shl.b64 	%rd58, %rd57, 2;
	add.s64 	%rd5, %rd3, %rd58;
	mov.b32 	%r2320, 2147483647;
	@%p3 bra 	$L__BB16_6;
	ld.global.u32 	%r2320, [%rd5];
$L__BB16_6:
	add.s32 	%r473, %r24, 32;
	setp.ge.s32 	%p4, %r473, %r23;
	mov.b32 	%r2319, 2147483647;
	@%p4 bra 	$L__BB16_8;
	ld.global.u32 	%r2319, [%rd5+128];
$L__BB16_8:
	add.s32 	%r475, %r24, 64;
	setp.ge.s32 	%p5, %r475, %r23;
	mov.b32 	%r2318, 2147483647;
	@%p5 bra 	$L__BB16_10;
	ld.global.u32 	%r2318, [%rd5+256];
$L__BB16_10:
	add.s32 	%r477, %r24, 96;
	setp.ge.s32 	%p6, %r477, %r23;
	mov.b32 	%r2317, 2147483647;
	@%p6 bra 	$L__BB16_12;
	ld.global.u32 	%r2317, [%rd5+384];
$L__BB16_12:
	add.s32 	%r479, %r24, 128;
	setp.ge.s32 	%p7, %r479, %r23;
	mov.b32 	%r2316, 2147483647;
	@%p7 bra 	$L__BB16_14;
	ld.global.u32 	%r2316, [%rd5+512];
$L__BB16_14:
	add.s32 	%r481, %r24, 160;
	setp.ge.s32 	%p8, %r481, %r23;
	mov.b32 	%r2315, 2147483647;
	@%p8 bra 	$L__BB16_16;
	ld.global.u32 	%r2315, [%rd5+640];
$L__BB16_16:
	add.s32 	%r483, %r24, 192;
	setp.ge.s32 	%p9, %r483, %r23;
	mov.b32 	%r2314, 2147483647;
	@%p9 bra 	$L__BB16_18;
	ld.global.u32 	%r2314, [%rd5+768];
$L__BB16_18:
	add.s32 	%r485, %r24, 224;
	setp.ge.s32 	%p10, %r485, %r23;
	mov.b32 	%r2313, 2147483647;
	@%p10 bra 	$L__BB16_20;
	ld.global.u32 	%r2313, [%rd5+896];
$L__BB16_20:
	add.s32 	%r487, %r24, 256;
	setp.ge.s32 	%p11, %r487, %r23;
	mov.b32 	%r2312, 2147483647;
	@%p11 bra 	$L__BB16_22;
	ld.global.u32 	%r2312, [%rd5+1024];
$L__BB16_22:
	add.s32 	%r489, %r24, 288;
	setp.ge.s32 	%p12, %r489, %r23;
	mov.b32 	%r2311, 2147483647;
	@%p12 bra 	$L__BB16_24;
	ld.global.u32 	%r2311, [%rd5+1152];
$L__BB16_24:
	add.s32 	%r491, %r24, 320;
	setp.ge.s32 	%p13, %r491, %r23;
	mov.b32 	%r2310, 2147483647;
	@%p13 bra 	$L__BB16_26;
	ld.global.u32 	%r2310, [%rd5+1280];
$L__BB16_26:
	add.s32 	%r493, %r24, 352;
	setp.ge.s32 	%p14, %r493, %r23;
	mov.b32 	%r2309, 2147483647;
	@%p14 bra 	$L__BB16_28;
	ld.global.u32 	%r2309, [%rd5+1408];
$L__BB16_28:
	add.s32 	%r495, %r24, 384;
	setp.ge.s32 	%p15, %r495, %r23;
	mov.b32 	%r2308, 2147483647;
	@%p15 bra 	$L__BB16_30;
	ld.global.u32 	%r2308, [%rd5+1536];
$L__BB16_30:
	add.s32 	%r497, %r24, 416;
	setp.ge.s32 	%p16, %r497, %r23;
	mov.b32 	%r2307, 2147483647;
	@%p16 bra 	$L__BB16_32;
	ld.global.u32 	%r2307, [%rd5+1664];
$L__BB16_32:
	add.s32 	%r499, %r24, 448;
	setp.ge.s32 	%p17, %r499, %r23;
	mov.b32 	%r2306, 2147483647;
	@%p17 bra 	$L__BB16_34;
	ld.global.u32 	%r2306, [%rd5+1792];
$L__BB16_34:
	add.s32 	%r501, %r24, 480;
	setp.ge.s32 	%p18, %r501, %r23;
	mov.b32 	%r2305, 2147483647;
	@%p18 bra 	$L__BB16_36;
	ld.global.u32 	%r2305, [%rd5+1920];
$L__BB16_36:
	add.s32 	%r503, %r24, 512;
	setp.ge.s32 	%p19, %r503, %r23;
	mov.b32 	%r2304, 2147483647;
	@%p19 bra 	$L__BB16_38;
	ld.global.u32 	%r2304, [%rd5+2048];
$L__BB16_38:
	ld.param.u32 	%r2286, [_ZN3cub18CUB_300001_SM_10006detail10radix_sort29DeviceRadixSortOnesweepKernelINS1_5radix10policy_hubIfiyE10Policy1000ELNS0_9SortOrderE0EfiyiiNS1_21identity_decomposer_tEEEvPT5_SB_PT3_PKSC_PT1_PKSG_PT2_PKSK_T4_iiT6__param_10];
	setp.gt.s32 	%p20, %r2320, -1;
	selp.b32 	%r504, -2147483648, -1, %p20;
	xor.b32  	%r2383, %r504, %r2320;
	setp.gt.s32 	%p21, %r2319, -1;
	selp.b32 	%r505, -2147483648, -1, %p21;
	xor.b32  	%r2382, %r505, %r2319;
	setp.gt.s32 	%p22, %r2318, -1;
	selp.b32 	%r506, -2147483648, -1, %p22;
	xor.b32  	%r2381, %r506, %r2318;
	setp.gt.s32 	%p23, %r2317, -1;
	selp.b32 	%r507, -2147483648, -1, %p23;
	xor.b32  	%r2380, %r507, %r2317;
	setp.gt.s32 	%p24, %r2316, -1;
	selp.b32 	%r508, -2147483648, -1, %p24;
	xor.b32  	%r2379, %r508, %r2316;
	setp.gt.s32 	%p25, %r2315, -1;
	selp.b32 	%r509, -2147483648, -1, %p25;
	xor.b32  	%r2378, %r509, %r2315;
	setp.gt.s32 	%p26, %r2314, -1;
	selp.b32 	%r510, -2147483648, -1, %p26;
	xor.b32  	%r2377, %r510, %r2314;
	setp.gt.s32 	%p27, %r2313, -1;
	selp.b32 	%r511, -2147483648, -1, %p27;
	xor.b32  	%r2376, %r511, %r2313;
	setp.gt.s32 	%p28, %r2312, -1;
	selp.b32 	%r512, -2147483648, -1, %p28;
	xor.b32  	%r2375, %r512, %r2312;
	setp.gt.s32 	%p29, %r2311, -1;
	selp.b32 	%r513, -2147483648, -1, %p29;
	xor.b32  	%r2374, %r513, %r2311;
	setp.gt.s32 	%p30, %r2310, -1;
	selp.b32 	%r514, -2147483648, -1, %p30;
	xor.b32  	%r2373, %r514, %r2310;
	setp.gt.s32 	%p31, %r2309, -1;
	selp.b32 	%r515, -2147483648, -1, %p31;
	xor.b32  	%r2372, %r515, %r2309;
	setp.gt.s32 	%p32, %r2308, -1;
	selp.b32 	%r516, -2147483648, -1, %p32;
	xor.b32  	%r2371, %r516, %r2308;
	setp.gt.s32 	%p33, %r2307, -1;
	selp.b32 	%r517, -2147483648, -1, %p33;
	xor.b32  	%r2370, %r517, %r2307;
	setp.gt.s32 	%p34, %r2306, -1;
	selp.b32 	%r518, -2147483648, -1, %p34;
	xor.b32  	%r2369, %r518, %r2306;
	setp.gt.s32 	%p35, %r2305, -1;
	selp.b32 	%r519, -2147483648, -1, %p35;
	xor.b32  	%r2368, %r519, %r2305;
	setp.gt.s32 	%p36, %r2304, -1;
	selp.b32 	%r520, -2147483648, -1, %p36;
	xor.b32  	%r2367, %r520, %r2304;
	mov.b32 	%r521, -1;
	shl.b32 	%r522, %r521, %r2286;
	not.b32 	%r92, %r522;
	shl.b32 	%r523, %r2, 10;
	mov.u32 	%r524, _ZZN3cub18CUB_300001_SM_10006detail10radix_sort29DeviceRadixSortOnesweepKernelINS1_5radix10policy_hubIfiyE10Policy1000ELNS0_9SortOrderE0EfiyiiNS1_21identity_decomposer_tEEEvPT5_SB_PT3_PKSC_PT1_PKSG_PT2_PKSK_T4_iiT6_E1s;
	add.s32 	%r93, %r524, %r523;
	setp.gt.s32 	%p37, %r460, 255;
	@%p37 bra 	$L__BB16_51;
	max.s32 	%r525, %r460, 224;
	sub.s32 	%r526, %r525, %r460;
	add.s32 	%r527, %r526, 31;
	shr.u32 	%r528, %r527, 5;
	add.s32 	%r94, %r528, 1;
	and.b32  	%r95, %r94, 15;
	setp.lt.u32 	%p38, %r527, 480;
	mov.u32 	%r2324, %r460;
	@%p38 bra 	$L__BB16_42;
	and.b32  	%r529, %r94, 268435440;
	neg.s32 	%r2322, %r529;
	shl.b32 	%r531, %r460, 2;
	add.s32 	%r532, %r523, %r531;
	add.s32 	%r534, %r532, %r524;
	add.s32 	%r2321, %r534, 1024;
	mov.u32 	%r2324, %r460;
$L__BB16_41:
	.pragma "nounroll";
	mov.b32 	%r535, 0;
	st.shared.u32 	[%r2321+-1024], %r535;
	st.shared.u32 	[%r2321+-896], %r535;
	st.shared.u32 	[%r2321+-768], %r535;
	st.shared.u32 	[%r2321+-640], %r535;
	st.shared.u32 	[%r2321+-512], %r535;
	st.shared.u32 	[%r2321+-384], %r535;
	st.shared.u32 	[%r2321+-256], %r535;
	st.shared.u32 	[%r2321+-128], %r535;
	st.shared.u32 	[%r2321], %r535;
	st.shared.u32 	[%r2321+128], %r535;
	st.shared.u32 	[%r2321+256], %r535;
	st.shared.u32 	[%r2321+384], %r535;
	st.shared.u32 	[%r2321+512], %r535;
	st.shared.u32 	[%r2321+640], %r535;
	st.shared.u32 	[%r2321+768], %r535;
	st.shared.u32 	[%r2321+896], %r535;
	add.s32 	%r2324, %r2324, 512;
	add.s32 	%r2322, %r2322, 16;
	add.s32 	%r2321, %r2321, 2048;
	setp.ne.s32 	%p39, %r2322, 0;
	@%p39 bra 	$L__BB16_41;
$L__BB16_42:
	setp.eq.s32 	%p40, %r95, 0;
	@%p40 bra 	$L__BB16_51;
	and.b32  	%r105, %r94, 7;
	setp.lt.u32 	%p41, %r95, 8;
	@%p41 bra 	$L__BB16_45;
	shl.b32 	%r536, %r2324, 2;
	add.s32 	%r537, %r93, %r536;
	mov.b32 	%r538, 0;
	st.shared.u32 	[%r537], %r538;
	st.shared.u32 	[%r537+128], %r538;
	st.shared.u32 	[%r537+256], %r538;
	st.shared.u32 	[%r537+384], %r538;
	st.shared.u32 	[%r537+512], %r538;
	st.shared.u32 	[%r537+640], %r538;
	st.shared.u32 	[%r537+768], %r538;
	st.shared.u32 	[%r537+896], %r538;
	add.s32 	%r2324, %r2324, 256;
$L__BB16_45:
	setp.eq.s32 	%p42, %r105, 0;
	@%p42 bra 	$L__BB16_51;
	and.b32  	%r108, %r94, 3;
	setp.lt.u32 	%p43, %r105, 4;
	@%p43 bra 	$L__BB16_48;
	shl.b32 	%r539, %r2324, 2;
	add.s32 	%r540, %r93, %r539;
	mov.b32 	%r541, 0;
	st.shared.u32 	[%r540], %r541;
	st.shared.u32 	[%r540+128], %r541;
	st.shared.u32 	[%r540+256], %r541;
	st.shared.u32 	[%r540+384], %r541;
	add.s32 	%r2324, %r2324, 128;
$L__BB16_48:
	setp.eq.s32 	%p44, %r108, 0;
	@%p44 bra 	$L__BB16_51;
	shl.b32 	%r543, %r2324, 2;
	add.s32 	%r544, %r523, %r543;
	add.s32 	%r2328, %r524, %r544;
	neg.s32 	%r2327, %r108;
$L__BB16_50:
	.pragma "nounroll";
	mov.b32 	%r546, 0;
	st.shared.u32 	[%r2328], %r546;
	add.s32 	%r2328, %r2328, 128;
	add.s32 	%r2327, %r2327, 1;
	setp.ne.s32 	%p45, %r2327, 0;
	@%p45 bra 	$L__BB16_50;
$L__BB16_51:
	ld.param.u32 	%r2249, [_ZN3cub18CUB_300001_SM_10006detail10radix_sort29DeviceRadixSortOnesweepKernelINS1_5radix10policy_hubIfiyE10Policy1000ELNS0_9SortOrderE0EfiyiiNS1_21identity_decomposer_tEEEvPT5_SB_PT3_PKSC_PT1_PKSG_PT2_PKSK_T4_iiT6__param_9];
	bar.warp.sync 	-1;
	setp.eq.s32 	%p46, %r2383, 2147483647;
	selp.b32 	%r548, -2147483648, %r2383, %p46;
	shr.u32 	%r549, %r548, %r2249;
	and.b32  	%r117, %r549, %r92;
	shl.b32 	%r550, %r117, 2;
	add.s32 	%r551, %r93, %r550;
	atom.shared.add.u32 	%r552, [%r551], 1;
	setp.eq.s32 	%p47, %r2382, 2147483647;
	selp.b32 	%r553, -2147483648, %r2382, %p47;
	shr.u32 	%r554, %r553, %r2249;
	and.b32  	%r555, %r554, %r92;
	shl.b32 	%r556, %r555, 2;
	add.s32 	%r557, %r93, %r556;
	atom.shared.add.u32 	%r558, [%r557], 1;
	setp.eq.s32 	%p48, %r2381, 2147483647;
	selp.b32 	%r559, -2147483648, %r2381, %p48;
	shr.u32 	%r560, %r559, %r2249;
	and.b32  	%r561, %r560, %r92;
	shl.b32 	%r562, %r561, 2;
	add.s32 	%r563, %r93, %r562;
	atom.shared.add.u32 	%r564, [%r563], 1;
	setp.eq.s32 	%p49, %r2380, 2147483647;
	selp.b32 	%r565, -2147483648, %r2380, %p49;
	shr.u32 	%r566, %r565, %r2249;
	and.b32  	%r567, %r566, %r92;
	shl.b32 	%r568, %r567, 2;
	add.s32 	%r569, %r93, %r568;
	atom.shared.add.u32 	%r570, [%r569], 1;
	setp.eq.s32 	%p50, %r2379, 2147483647;
	selp.b32 	%r571, -2147483648, %r2379, %p50;
	shr.u32 	%r572, %r571, %r2249;
	and.b32  	%r573, %r572, %r92;
	shl.b32 	%r574, %r573, 2;
	add.s32 	%r575, %r93, %r574;
	atom.shared.add.u32 	%r576, [%r575], 1;
	setp.eq.s32 	%p51, %r2378, 2147483647;
	selp.b32 	%r577, -2147483648, %r2378, %p51;
	shr.u32 	%r578, %r577, %r2249;
	and.b32  	%r579, %r578, %r92;
	shl.b32 	%r580, %r579, 2;
	add.s32 	%r581, %r93, %r580;
	atom.shared.add.u32 	%r582, [%r581], 1;
	setp.eq.s32 	%p52, %r2377, 2147483647;
	selp.b32 	%r583, -2147483648, %r2377, %p52;
	shr.u32 	%r584, %r583, %r2249;
	and.b32  	%r585, %r584, %r92;
	shl.b32 	%r586, %r585, 2;
	add.s32 	%r587, %r93, %r586;
	atom.shared.add.u32 	%r588, [%r587], 1;
	setp.eq.s32 	%p53, %r2376, 2147483647;
	selp.b32 	%r589, -2147483648, %r2376, %p53;
	shr.u32 	%r590, %r589, %r2249;
	and.b32  	%r591, %r590, %r92;
	shl.b32 	%r592, %r591, 2;
	add.s32 	%r593, %r93, %r592;
	atom.shared.add.u32 	%r594, [%r593], 1;
	setp.eq.s32 	%p54, %r2375, 2147483647;
	selp.b32 	%r595, -2147483648, %r2375, %p54;
	shr.u32 	%r596, %r595, %r2249;
	and.b32  	%r597, %r596, %r92;
	shl.b32 	%r598, %r597, 2;
	add.s32 	%r599, %r93, %r598;
	atom.shared.add.u32 	%r600, [%r599], 1;
	setp.eq.s32 	%p55, %r2374, 2147483647;
	selp.b32 	%r601, -2147483648, %r2374, %p55;
	shr.u32 	%r602, %r601, %r2249;
	and.b32  	%r603, %r602, %r92;
	shl.b32 	%r604, %r603, 2;
	add.s32 	%r605, %r93, %r604;
	atom.shared.add.u32 	%r606, [%r605], 1;
	setp.eq.s32 	%p56, %r2373, 2147483647;
	selp.b32 	%r607, -2147483648, %r2373, %p56;
	shr.u32 	%r608, %r607, %r2249;
	and.b32  	%r609, %r608, %r92;
	shl.b32 	%r610, %r609, 2;
	add.s32 	%r611, %r93, %r610;
	atom.shared.add.u32 	%r612, [%r611], 1;
	setp.eq.s32 	%p57, %r2372, 2147483647;
	selp.b32 	%r613, -2147483648, %r2372, %p57;
	shr.u32 	%r614, %r613, %r2249;
	and.b32  	%r615, %r614, %r92;
	shl.b32 	%r616, %r615, 2;
	add.s32 	%r617, %r93, %r616;
	atom.shared.add.u32 	%r618, [%r617], 1;
	setp.eq.s32 	%p58, %r2371, 2147483647;
	selp.b32 	%r619, -2147483648, %r2371, %p58;
	shr.u32 	%r620, %r619, %r2249;
	and.b32  	%r621, %r620, %r92;
	shl.b32 	%r622, %r621, 2;
	add.s32 	%r623, %r93, %r622;
	atom.shared.add.u32 	%r624, [%r623], 1;
	setp.eq.s32 	%p59, %r2370, 2147483647;
	selp.b32 	%r625, -2147483648, %r2370, %p59;
	shr.u32 	%r626, %r625, %r2249;
	and.b32  	%r627, %r626, %r92;
	shl.b32 	%r628, %r627, 2;
	add.s32 	%r629, %r93, %r628;
	atom.shared.add.u32 	%r630, [%r629], 1;
	setp.eq.s32 	%p60, %r2369, 2147483647;
	selp.b32 	%r631, -2147483648, %r2369, %p60;
	shr.u32 	%r632, %r631, %r2249;
	and.b32  	%r633, %r632, %r92;
	shl.b32 	%r634, %r633, 2;
	add.s32 	%r635, %r93, %r634;
	atom.shared.add.u32 	%r636, [%r635], 1;
	setp.eq.s32 	%p61, %r2368, 2147483647;
	selp.b32 	%r637, -2147483648, %r2368, %p61;
	shr.u32 	%r638, %r637, %r2249;
	and.b32  	%r639, %r638, %r92;
	shl.b32 	%r640, %r639, 2;
	add.s32 	%r641, %r93, %r640;
	atom.shared.add.u32 	%r642, [%r641], 1;
	setp.eq.s32 	%p62, %r2367, 2147483647;
	selp.b32 	%r643, -2147483648, %r2367, %p62;
	shr.u32 	%r644, %r643, %r2249;
	and.b32  	%r645, %r644, %r92;
	shl.b32 	%r646, %r645, 2;
	add.s32 	%r647, %r93, %r646;
	atom.shared.add.u32 	%r648, [%r647], 1;
	bar.sync 	0;
	setp.gt.u32 	%p63, %r1, 255;
	shl.b32 	%r649, %r1, 2;
	add.s32 	%r118, %r524, %r649;
	mov.b32 	%r2329, 0;
	@%p63 bra 	$L__BB16_53;
	ld.shared.u32 	%r651, [%r118];
	mov.b32 	%r652, 0;
	st.shared.u32 	[%r118], %r652;
	ld.shared.u32 	%r653, [%r118+1024];
	st.shared.u32 	[%r118+1024], %r651;
	add.s32 	%r654, %r653, %r651;
	ld.shared.u32 	%r655, [%r118+2048];
	st.shared.u32 	[%r118+2048], %r654;
	add.s32 	%r656, %r655, %r654;
	ld.shared.u32 	%r657, [%r118+3072];
	st.shared.u32 	[%r118+3072], %r656;
	add.s32 	%r658, %r657, %r656;
	ld.shared.u32 	%r659, [%r118+4096];
	st.shared.u32 	[%r118+4096], %r658;
	add.s32 	%r660, %r659, %r658;
	ld.shared.u32 	%r661, [%r118+5120];
	st.shared.u32 	[%r118+5120], %r660;
	add.s32 	%r662, %r661, %r660;
	ld.shared.u32 	%r663, [%r118+6144];
	st.shared.u32 	[%r118+6144], %r662;
	add.s32 	%r664, %r663, %r662;
	ld.shared.u32 	%r665, [%r118+7168];
	st.shared.u32 	[%r118+7168], %r664;
	add.s32 	%r666, %r665, %r664;
	ld.shared.u32 	%r667, [%r118+8192];
	st.shared.u32 	[%r118+8192], %r666;
	add.s32 	%r668, %r667, %r666;
	ld.shared.u32 	%r669, [%r118+9216];
	st.shared.u32 	[%r118+9216], %r668;
	add.s32 	%r670, %r669, %r668;
	ld.shared.u32 	%r671, [%r118+10240];
	st.shared.u32 	[%r118+10240], %r670;
	add.s32 	%r672, %r671, %r670;
	ld.shared.u32 	%r673, [%r118+11264];
	st.shared.u32 	[%r118+11264], %r672;
	add.s32 	%r2329, %r673, %r672;
$L__BB16_53:
	setp.gt.u32 	%p64, %r1, 255;
	shl.b32 	%r674, %r4, 8;
	add.s32 	%r675, %r674, %r1;
	mul.wide.s32 	%rd59, %r675, 4;
	add.s64 	%rd6, %rd2, %rd59;
	@%p64 bra 	$L__BB16_55;
	or.b32  	%r676, %r2329, 1073741824;
	st.volatile.global.u32 	[%rd6], %r676;
$L__BB16_55:
	ld.param.u64 	%rd442, [_ZN3cub18CUB_300001_SM_10006detail10radix_sort29DeviceRadixSortOnesweepKernelINS1_5radix10policy_hubIfiyE10Policy1000ELNS0_9SortOrderE0EfiyiiNS1_21identity_decomposer_tEEEvPT5_SB_PT3_PKSC_PT1_PKSG_PT2_PKSK_T4_iiT6__param_7];
	setp.lt.u32 	%p65, %r1, 256;
	setp.eq.s32 	%p66, %r2329, 6528;
	and.pred  	%p67, %p65, %p66;
	selp.u32 	%r677, 1, 0, %p67;
	{ 
	.reg .pred 	%p1; 
	.reg .pred 	%p2; 
	setp.ne.u32 	%p1, %r677, 0; 
	bar.red.or.pred 	%p2, 0, %p1; 
	selp.u32 	%r678, 1, 0, %p2; 
	}
	setp.eq.s32 	%p68, %r678, 0;
	and.b32  	%r679, %r1, 992;
	and.b32  	%r680, %r1, 31;
	mul.lo.s32 	%r681, %r679, 17;
	or.b32  	%r682, %r681, %r680;
	cvt.u64.u32 	%rd7, %r682;
	add.s64 	%rd61, %rd7, %rd4;
	cvta.to.global.u64 	%rd62, %rd442;
	shl.b64 	%rd63, %rd61, 2;
	add.s64 	%rd8, %rd62, %rd63;
	cvt.u64.u32 	%rd9, %r1;
	@%p68 bra 	$L__BB16_175;
	setp.gt.u32 	%p69, %r1, 255;
	shl.b32 	%r684, %r1, 3;
	add.s32 	%r686, %r524, %r684;
	add.s32 	%r121, %r686, 26112;
	@%p69 bra 	$L__BB16_64;
	ld.param.u64 	%rd436, [_ZN3cub18CUB_300001_SM_10006detail10radix_sort29DeviceRadixSortOnesweepKernelINS1_5radix10policy_hubIfiyE10Policy1000ELNS0_9SortOrderE0EfiyiiNS1_21identity_decomposer_tEEEvPT5_SB_PT3_PKSC_PT1_PKSG_PT2_PKSK_T4_iiT6__param_3];
	cvta.to.global.u64 	%rd64, %rd436;
	shl.b64 	%rd65, %rd9, 3;
	add.s64 	%rd66, %rd64, %rd65;
	ld.global.u64 	%rd67, [%rd66];
	setp.gt.u32 	%p70, %r1, %r117;
	selp.b64 	%rd68, 6528, 0, %p70;
	sub.s64 	%rd455, %rd67, %rd68;
	st.shared.u64 	[%r121], %rd455;
	setp.lt.s32 	%p71, %r4, 1;
	mov.u32 	%r2333, %r2329;
	@%p71 bra 	$L__BB16_63;
	mov.b32 	%r2331, -1;
	mov.u32 	%r2330, %r4;
	mov.u32 	%r2333, %r2329;
$L__BB16_59:
	add.s32 	%r125, %r2330, -1;
	shl.b32 	%r688, %r125, 8;
	add.s32 	%r689, %r688, %r1;
	mul.wide.s32 	%rd69, %r689, 4;
	add.s64 	%rd11, %rd2, %rd69;
$L__BB16_60:
	membar.cta;
	ld.volatile.global.u32 	%r126, [%rd11];
	setp.eq.s32 	%p72, %r126, 0;
	@%p72 bra 	$L__BB16_60;
	and.b32  	%r690, %r126, 1073741823;
	add.s32 	%r2333, %r690, %r2333;
	setp.gt.s32 	%p73, %r126, -1;
	vote.sync.ballot.b32 	%r2331, %p73, %r2331;
	setp.gt.u32 	%p75, %r2330, 1;
	and.pred  	%p76, %p73, %p75;
	mov.u32 	%r2330, %r125;
	@%p76 bra 	$L__BB16_59;
	ld.shared.u64 	%rd455, [%r121];
$L__BB16_63:
	or.b32  	%r691, %r2333, -2147483648;
	st.volatile.global.u32 	[%rd6], %r691;
	sub.s32 	%r694, %r2333, %r2329;
	cvt.s64.s32 	%rd72, %r694;
	add.s64 	%rd73, %rd455, %rd72;
	st.shared.u64 	[%r121], %rd73;
$L__BB16_64:
	ld.param.u32 	%r2235, [_ZN3cub18CUB_300001_SM_10006detail10radix_sort29DeviceRadixSortOnesweepKernelINS1_5radix10policy_hubIfiyE10Policy1000ELNS0_9SortOrderE0EfiyiiNS1_21identity_decomposer_tEEEvPT5_SB_PT3_PKSC_PT1_PKSG_PT2_PKSK_T4_iiT6__param_8];
	ld.param.u64 	%rd432, [_ZN3cub18CUB_300001_SM_10006detail10radix_sort29DeviceRadixSortOnesweepKernelINS1_5radix10policy_hubIfiyE10Policy1000ELNS0_9SortOrderE0EfiyiiNS1_21identity_decomposer_tEEEvPT5_SB_PT3_PKSC_PT1_PKSG_PT2_PKSK_T4_iiT6__param_2];
	setp.gt.u32 	%p77, %r1, 255;
	setp.lt.s32 	%p78, %r5, %r2235;
	setp.eq.s64 	%p79, %rd432, 0;
	or.pred  	%p80, %p79, %p78;
	or.pred  	%p81, %p77, %p80;
	@%p81 bra 	$L__BB16_66;
	ld.param.u64 	%rd433, [_ZN3cub18CUB_300001_SM_10006detail10radix_sort29DeviceRadixSortOnesweepKernelINS1_5radix10policy_hubIfiyE10Policy1000ELNS0_9SortOrderE0EfiyiiNS1_21identity_decomposer_tEEEvPT5_SB_PT3_PKSC_PT1_PKSG_PT2_PKSK_T4_iiT6__param_2];
	ld.shared.u64 	%rd74, [%r121];
	setp.gt.u32 	%p82, %r1, %r117;
	selp.b64 	%rd75, 6528, 0, %p82;
	cvt.s64.s32 	%rd76, %r2329;
	add.s64 	%rd77, %rd75, %rd76;
	add.s64 	%rd78, %rd77, %rd74;
	cvta.to.global.u64 	%rd79, %rd433;
	shl.b64 	%rd80, %rd9, 3;
	add.s64 	%rd81, %rd79, %rd80;
	st.global.u64 	[%rd81], %rd78;
$L__BB16_66:
	ld.param.u32 	%r2236, [_ZN3cub18CUB_300001_SM_10006detail10radix_sort29DeviceRadixSortOnesweepKernelINS1_5radix10policy_hubIfiyE10Policy1000ELNS0_9SortOrderE0EfiyiiNS1_21identity_decomposer_tEEEvPT5_SB_PT3_PKSC_PT1_PKSG_PT2_PKSK_T4_iiT6__param_8];
	setp.gt.s32 	%p83, %r5, %r2236;
	bar.sync 	0;
	shl.b32 	%r695, %r117, 3;
	add.s32 	%r697, %r524, %r695;
	ld.shared.u64 	%rd14, [%r697+26112];
	setp.gt.s32 	%p84, %r2383, -1;
	selp.b32 	%r698, -1, -2147483648, %p84;
	xor.b32  	%r2383, %r698, %r2383;
	setp.gt.s32 	%p85, %r2382, -1;
	selp.b32 	%r699, -1, -2147483648, %p85;
	xor.b32  	%r2382, %r699, %r2382;
	setp.gt.s32 	%p86, %r2381, -1;
	selp.b32 	%r700, -1, -2147483648, %p86;
	xor.b32  	%r2381, %r700, %r2381;
	setp.gt.s32 	%p87, %r2380, -1;
	selp.b32 	%r701, -1, -2147483648, %p87;
	xor.b32  	%r2380, %r701, %r2380;
	setp.gt.s32 	%p88, %r2379, -1;
	selp.b32 	%r702, -1, -2147483648, %p88;
	xor.b32  	%r2379, %r702, %r2379;
	setp.gt.s32 	%p89, %r2378, -1;
	selp.b32 	%r703, -1, -2147483648, %p89;
	xor.b32  	%r2378, %r703, %r2378;
	setp.gt.s32 	%p90, %r2377, -1;
	selp.b32 	%r704, -1, -2147483648, %p90;
	xor.b32  	%r2377, %r704, %r2377;
	setp.gt.s32 	%p91, %r2376, -1;
	selp.b32 	%r705, -1, -2147483648, %p91;
	xor.b32  	%r2376, %r705, %r2376;
	setp.gt.s32 	%p92, %r2375, -1;
	selp.b32 	%r706, -1, -2147483648, %p92;
	xor.b32  	%r2375, %r706, %r2375;
	setp.gt.s32 	%p93, %r2374, -1;
	selp.b32 	%r707, -1, -2147483648, %p93;
	xor.b32  	%r2374, %r707, %r2374;
	setp.gt.s32 	%p94, %r2373, -1;
	selp.b32 	%r708, -1, -2147483648, %p94;
	xor.b32  	%r2373, %r708, %r2373;
	setp.gt.s32 	%p95, %r2372, -1;
	selp.b32 	%r709, -1, -2147483648, %p95;
	xor.b32  	%r2372, %r709, %r2372;
	setp.gt.s32 	%p96, %r2371, -1;
	selp.b32 	%r710, -1, -2147483648, %p96;
	xor.b32  	%r2371, %r710, %r2371;
	setp.gt.s32 	%p97, %r2370, -1;
	selp.b32 	%r711, -1, -2147483648, %p97;
	xor.b32  	%r2370, %r711, %r2370;
	setp.gt.s32 	%p98, %r2369, -1;
	selp.b32 	%r712, -1, -2147483648, %p98;
	xor.b32  	%r2369, %r712, %r2369;
	setp.gt.s32 	%p99, %r2368, -1;
	selp.b32 	%r713, -1, -2147483648, %p99;
	xor.b32  	%r2368, %r713, %r2368;
	setp.gt.s32 	%p100, %r2367, -1;
	selp.b32 	%r714, -1, -2147483648, %p100;
	xor.b32  	%r2367, %r714, %r2367;
	@%p83 bra 	$L__BB16_68;
	add.s64 	%rd82, %rd14, %rd7;
	shl.b64 	%rd83, %rd82, 2;
	add.s64 	%rd84, %rd1, %rd83;
	st.global.u32 	[%rd84], %r2383;
	st.global.u32 	[%rd84+128], %r2382;
	st.global.u32 	[%rd84+256], %r2381;
	st.global.u32 	[%rd84+384], %r2380;
	st.global.u32 	[%rd84+512], %r2379;
	st.global.u32 	[%rd84+640], %r2378;
	st.global.u32 	[%rd84+768], %r2377;
	st.global.u32 	[%rd84+896], %r2376;
	st.global.u32 	[%rd84+1024], %r2375;
	st.global.u32 	[%rd84+1152], %r2374;
	st.global.u32 	[%rd84+1280], %r2373;
	st.global.u32 	[%rd84+1408], %r2372;
	st.global.u32 	[%rd84+1536], %r2371;
	st.global.u32 	[%rd84+1664], %r2370;
	st.global.u32 	[%rd84+1792], %r2369;
	st.global.u32 	[%rd84+1920], %r2368;
	st.global.u32 	[%rd84+2048], %r2367;
	bra.uni 	$L__BB16_102;
$L__BB16_68:
	ld.param.u32 	%r2237, [_ZN3cub18CUB_300001_SM_10006detail10radix_sort29DeviceRadixSortOnesweepKernelINS1_5radix10policy_hubIfiyE10Policy1000ELNS0_9SortOrderE0EfiyiiNS1_21identity_decomposer_tEEEvPT5_SB_PT3_PKSC_PT1_PKSG_PT2_PKSK_T4_iiT6__param_8];
	cvt.u32.u64 	%r715, %rd7;
	mad.lo.s32 	%r147, %r4, -6528, %r2237;
	setp.ge.s32 	%p101, %r715, %r147;
	add.s64 	%rd85, %rd14, %rd7;
	shl.b64 	%rd86, %rd85, 2;
	add.s64 	%rd15, %rd1, %rd86;
	@%p101 bra 	$L__BB16_70;
	st.global.u32 	[%rd15], %r2383;
$L__BB16_70:
	add.s32 	%r717, %r715, 32;
	setp.ge.s32 	%p102, %r717, %r147;
	@%p102 bra 	$L__BB16_72;
	st.global.u32 	[%rd15+128], %r2382;
$L__BB16_72:
	add.s32 	%r719, %r715, 64;
	setp.ge.s32 	%p103, %r719, %r147;
	@%p103 bra 	$L__BB16_74;
	st.global.u32 	[%rd15+256], %r2381;
$L__BB16_74:
	add.s32 	%r721, %r715, 96;
	setp.ge.s32 	%p104, %r721, %r147;
	@%p104 bra 	$L__BB16_76;
	st.global.u32 	[%rd15+384], %r2380;
$L__BB16_76:
	add.s32 	%r723, %r715, 128;
	setp.ge.s32 	%p105, %r723, %r147;
	@%p105 bra 	$L__BB16_78;
	st.global.u32 	[%rd15+512], %r2379;
$L__BB16_78:
	add.s32 	%r725, %r715, 160;
	setp.ge.s32 	%p106, %r725, %r147;
	@%p106 bra 	$L__BB16_80;
	st.global.u32 	[%rd15+640], %r2378;
$L__BB16_80:
	add.s32 	%r727, %r715, 192;
	setp.ge.s32 	%p107, %r727, %r147;
	@%p107 bra 	$L__BB16_82;
	st.global.u32 	[%rd15+768], %r2377;
$L__BB16_82:
	add.s32 	%r729, %r715, 224;
	setp.ge.s32 	%p108, %r729, %r147;
	@%p108 bra 	$L__BB16_84;
	st.global.u32 	[%rd15+896], %r2376;
$L__BB16_84:
	add.s32 	%r731, %r715, 256;
	setp.ge.s32 	%p109, %r731, %r147;
	@%p109 bra 	$L__BB16_86;
	st.global.u32 	[%rd15+1024], %r2375;
$L__BB16_86:
	add.s32 	%r733, %r715, 288;
	setp.ge.s32 	%p110, %r733, %r147;
	@%p110 bra 	$L__BB16_88;
	st.global.u32 	[%rd15+1152], %r2374;
$L__BB16_88:
	add.s32 	%r735, %r715, 320;
	setp.ge.s32 	%p111, %r735, %r147;
	@%p111 bra 	$L__BB16_90;
	st.global.u32 	[%rd15+1280], %r2373;
$L__BB16_90:
	add.s32 	%r737, %r715, 352;
	setp.ge.s32 	%p112, %r737, %r147;
	@%p112 bra 	$L__BB16_92;
	st.global.u32 	[%rd15+1408], %r2372;
$L__BB16_92:
	add.s32 	%r739, %r715, 384;
	setp.ge.s32 	%p113, %r739, %r147;
	@%p113 bra 	$L__BB16_94;
	st.global.u32 	[%rd15+1536], %r2371;
$L__BB16_94:
	add.s32 	%r741, %r715, 416;
	setp.ge.s32 	%p114, %r741, %r147;
	@%p114 bra 	$L__BB16_96;
	st.global.u32 	[%rd15+1664], %r2370;
$L__BB16_96:
	add.s32 	%r743, %r715, 448;
	setp.ge.s32 	%p115, %r743, %r147;
	@%p115 bra 	$L__BB16_98;
	st.global.u32 	[%rd15+1792], %r2369;
$L__BB16_98:
	add.s32 	%r745, %r715, 480;
	setp.ge.s32 	%p116, %r745, %r147;
	@%p116 bra 	$L__BB16_100;
	st.global.u32 	[%rd15+1920], %r2368;
$L__BB16_100:
	add.s32 	%r747, %r715, 512;
	setp.ge.s32 	%p117, %r747, %r147;
	@%p117 bra 	$L__BB16_102;
	st.global.u32 	[%rd15+2048], %r2367;
$L__BB16_102:
	ld.param.u32 	%r2238, [_ZN3cub18CUB_300001_SM_10006detail10radix_sort29DeviceRadixSortOnesweepKernelINS1_5radix10policy_hubIfiyE10Policy1000ELNS0_9SortOrderE0EfiyiiNS1_21identity_decomposer_tEEEvPT5_SB_PT3_PKSC_PT1_PKSG_PT2_PKSK_T4_iiT6__param_8];
	setp.gt.s32 	%p118, %r5, %r2238;
	@%p118 bra 	$L__BB16_104;
	ld.global.u32 	%r2366, [%rd8];
	ld.global.u32 	%r2365, [%rd8+128];
	ld.global.u32 	%r2364, [%rd8+256];
	ld.global.u32 	%r2363, [%rd8+384];
	ld.global.u32 	%r2362, [%rd8+512];
	ld.global.u32 	%r2361, [%rd8+640];
	ld.global.u32 	%r2360, [%rd8+768];
	ld.global.u32 	%r2359, [%rd8+896];
	ld.global.u32 	%r2358, [%rd8+1024];
	ld.global.u32 	%r2357, [%rd8+1152];
	ld.global.u32 	%r2356, [%rd8+1280];
	ld.global.u32 	%r2355, [%rd8+1408];
	ld.global.u32 	%r2354, [%rd8+1536];
	ld.global.u32 	%r2353, [%rd8+1664];
	ld.global.u32 	%r2352, [%rd8+1792];
	ld.global.u32 	%r2351, [%rd8+1920];
	ld.global.u32 	%r2350, [%rd8+2048];
	bra.uni 	$L__BB16_138;
$L__BB16_104:
	ld.param.u32 	%r2239, [_ZN3cub18CUB_300001_SM_10006detail10radix_sort29DeviceRadixSortOnesweepKernelINS1_5radix10policy_hubIfiyE10Policy1000ELNS0_9SortOrderE0EfiyiiNS1_21identity_decomposer_tEEEvPT5_SB_PT3_PKSC_PT1_PKSG_PT2_PKSK_T4_iiT6__param_8];
	cvt.u32.u64 	%r749, %rd7;
	sub.s32 	%r165, %r2239, %r462;
	setp.ge.s32 	%p119, %r749, %r165;
	@%p119 bra 	$L__BB16_106;
	ld.global.u32 	%r2366, [%rd8];
$L__BB16_106:
	add.s32 	%r753, %r749, 32;
	setp.ge.s32 	%p120, %r753, %r165;
	@%p120 bra 	$L__BB16_108;
	ld.global.u32 	%r2365, [%rd8+128];
$L__BB16_108:
	add.s32 	%r756, %r749, 64;
	setp.ge.s32 	%p121, %r756, %r165;
	@%p121 bra 	$L__BB16_110;
	ld.global.u32 	%r2364, [%rd8+256];
$L__BB16_110:
	add.s32 	%r759, %r749, 96;
	setp.ge.s32 	%p122, %r759, %r165;
	@%p122 bra 	$L__BB16_112;
	ld.global.u32 	%r2363, [%rd8+384];
$L__BB16_112:
	add.s32 	%r762, %r749, 128;
	setp.ge.s32 	%p123, %r762, %r165;
	@%p123 bra 	$L__BB16_114;
	ld.global.u32 	%r2362, [%rd8+512];
$L__BB16_114:
	add.s32 	%r765, %r749, 160;
	setp.ge.s32 	%p124, %r765, %r165;
	@%p124 bra 	$L__BB16_116;
	ld.global.u32 	%r2361, [%rd8+640];
$L__BB16_116:
	add.s32 	%r768, %r749, 192;
	setp.ge.s32 	%p125, %r768, %r165;
	@%p125 bra 	$L__BB16_118;
	ld.global.u32 	%r2360, [%rd8+768];
$L__BB16_118:
	add.s32 	%r771, %r749, 224;
	setp.ge.s32 	%p126, %r771, %r165;
	@%p126 bra 	$L__BB16_120;
	ld.global.u32 	%r2359, [%rd8+896];
$L__BB16_120:
	add.s32 	%r774, %r749, 256;
	setp.ge.s32 	%p127, %r774, %r165;
	@%p127 bra 	$L__BB16_122;
	ld.global.u32 	%r2358, [%rd8+1024];
$L__BB16_122:
	add.s32 	%r777, %r749, 288;
	setp.ge.s32 	%p128, %r777, %r165;
	@%p128 bra 	$L__BB16_124;
	ld.global.u32 	%r2357, [%rd8+1152];
$L__BB16_124:
	add.s32 	%r780, %r749, 320;
	setp.ge.s32 	%p129, %r780, %r165;
	@%p129 bra 	$L__BB16_126;
	ld.global.u32 	%r2356, [%rd8+1280];
$L__BB16_126:
	add.s32 	%r783, %r749, 352;
	setp.ge.s32 	%p130, %r783, %r165;
	@%p130 bra 	$L__BB16_128;
	ld.global.u32 	%r2355, [%rd8+1408];
$L__BB16_128:
	add.s32 	%r786, %r749, 384;
	setp.ge.s32 	%p131, %r786, %r165;
	@%p131 bra 	$L__BB16_130;
	ld.global.u32 	%r2354, [%rd8+1536];
$L__BB16_130:
	add.s32 	%r789, %r749, 416;
	setp.ge.s32 	%p132, %r789, %r165;
	@%p132 bra 	$L__BB16_132;
	ld.global.u32 	%r2353, [%rd8+1664];
$L__BB16_132:
	add.s32 	%r792, %r749, 448;
	setp.ge.s32 	%p133, %r792, %r165;
	@%p133 bra 	$L__BB16_134;
	ld.global.u32 	%r2352, [%rd8+1792];
$L__BB16_134:
	add.s32 	%r795, %r749, 480;
	setp.ge.s32 	%p134, %r795, %r165;
	@%p134 bra 	$L__BB16_136;
	ld.global.u32 	%r2351, [%rd8+1920];
$L__BB16_136:
	add.s32 	%r798, %r749, 512;
	setp.ge.s32 	%p135, %r798, %r165;
	@%p135 bra 	$L__BB16_138;
	ld.global.u32 	%r2350, [%rd8+2048];
$L__BB16_138:
	ld.param.u32 	%r2240, [_ZN3cub18CUB_300001_SM_10006detail10radix_sort29DeviceRadixSortOnesweepKernelINS1_5radix10policy_hubIfiyE10Policy1000ELNS0_9SortOrderE0EfiyiiNS1_21identity_decomposer_tEEEvPT5_SB_PT3_PKSC_PT1_PKSG_PT2_PKSK_T4_iiT6__param_8];
	mad.lo.s32 	%r799, %r4, 6528, 6528;
	setp.gt.s32 	%p136, %r799, %r2240;
	@%p136 bra 	$L__BB16_140;
	ld.param.u64 	%rd439, [_ZN3cub18CUB_300001_SM_10006detail10radix_sort29DeviceRadixSortOnesweepKernelINS1_5radix10policy_hubIfiyE10Policy1000ELNS0_9SortOrderE0EfiyiiNS1_21identity_decomposer_tEEEvPT5_SB_PT3_PKSC_PT1_PKSG_PT2_PKSK_T4_iiT6__param_6];
	add.s64 	%rd87, %rd14, %rd7;
	cvta.to.global.u64 	%rd88, %rd439;
	shl.b64 	%rd89, %rd87, 2;
	add.s64 	%rd90, %rd88, %rd89;
	st.global.u32 	[%rd90], %r2366;
	st.global.u32 	[%rd90+128], %r2365;
	st.global.u32 	[%rd90+256], %r2364;
	st.global.u32 	[%rd90+384], %r2363;
	st.global.u32 	[%rd90+512], %r2362;
	st.global.u32 	[%rd90+640], %r2361;
	st.global.u32 	[%rd90+768], %r2360;
	st.global.u32 	[%rd90+896], %r2359;
	st.global.u32 	[%rd90+1024], %r2358;
	st.global.u32 	[%rd90+1152], %r2357;
	st.global.u32 	[%rd90+1280], %r2356;
	st.global.u32 	[%rd90+1408], %r2355;
	st.global.u32 	[%rd90+1536], %r2354;
	st.global.u32 	[%rd90+1664], %r2353;
	st.global.u32 	[%rd90+1792], %r2352;
	st.global.u32 	[%rd90+1920], %r2351;
	st.global.u32 	[%rd90+2048], %r2350;
	bra.uni 	$L__BB16_174;
$L__BB16_140:
	ld.param.u32 	%r2241, [_ZN3cub18CUB_300001_SM_10006detail10radix_sort29DeviceRadixSortOnesweepKernelINS1_5radix10policy_hubIfiyE10Policy1000ELNS0_9SortOrderE0EfiyiiNS1_21identity_decomposer_tEEEvPT5_SB_PT3_PKSC_PT1_PKSG_PT2_PKSK_T4_iiT6__param_8];
	ld.param.u64 	%rd440, [_ZN3cub18CUB_300001_SM_10006detail10radix_sort29DeviceRadixSortOnesweepKernelINS1_5radix10policy_hubIfiyE10Policy1000ELNS0_9SortOrderE0EfiyiiNS1_21identity_decomposer_tEEEvPT5_SB_PT3_PKSC_PT1_PKSG_PT2_PKSK_T4_iiT6__param_6];
	cvt.u32.u64 	%r800, %rd7;
	mad.lo.s32 	%r216, %r4, -6528, %r2241;
	setp.ge.s32 	%p137, %r800, %r216;
	add.s64 	%rd91, %rd14, %rd7;
	cvta.to.global.u64 	%rd92, %rd440;
	shl.b64 	%rd93, %rd91, 2;
	add.s64 	%rd16, %rd92, %rd93;
	@%p137 bra 	$L__BB16_142;
	st.global.u32 	[%rd16], %r2366;
$L__BB16_142:
	add.s32 	%r802, %r800, 32;
	setp.ge.s32 	%p138, %r802, %r216;
	@%p138 bra 	$L__BB16_144;
	st.global.u32 	[%rd16+128], %r2365;
$L__BB16_144:
	add.s32 	%r804, %r800, 64;
	setp.ge.s32 	%p139, %r804, %r216;
	@%p139 bra 	$L__BB16_146;
	st.global.u32 	[%rd16+256], %r2364;
$L__BB16_146:
	add.s32 	%r806, %r800, 96;
	setp.ge.s32 	%p140, %r806, %r216;
	@%p140 bra 	$L__BB16_148;
	st.global.u32 	[%rd16+384], %r2363;
$L__BB16_148:
	add.s32 	%r808, %r800, 128;
	setp.ge.s32 	%p141, %r808, %r216;
	@%p141 bra 	$L__BB16_150;
	st.global.u32 	[%rd16+512], %r2362;
$L__BB16_150:
	add.s32 	%r810, %r800, 160;
	setp.ge.s32 	%p142, %r810, %r216;
	@%p142 bra 	$L__BB16_152;
	st.global.u32 	[%rd16+640], %r2361;
$L__BB16_152:
	add.s32 	%r812, %r800, 192;
	setp.ge.s32 	%p143, %r812, %r216;
	@%p143 bra 	$L__BB16_154;
	st.global.u32 	[%rd16+768], %r2360;
$L__BB16_154:
	add.s32 	%r814, %r800, 224;
	setp.ge.s32 	%p144, %r814, %r216;
	@%p144 bra 	$L__BB16_156;
	st.global.u32 	[%rd16+896], %r2359;
$L__BB16_156:
	add.s32 	%r816, %r800, 256;
	setp.ge.s32 	%p145, %r816, %r216;
	@%p145 bra 	$L__BB16_158;
	st.global.u32 	[%rd16+1024], %r2358;
$L__BB16_158:
	add.s32 	%r818, %r800, 288;
	setp.ge.s32 	%p146, %r818, %r216;
	@%p146 bra 	$L__BB16_160;
	st.global.u32 	[%rd16+1152], %r2357;
$L__BB16_160:
	add.s32 	%r820, %r800, 320;
	setp.ge.s32 	%p147, %r820, %r216;
	@%p147 bra 	$L__BB16_162;
	st.global.u32 	[%rd16+1280], %r2356;
$L__BB16_162:
	add.s32 	%r822, %r800, 352;
	setp.ge.s32 	%p148, %r822, %r216;
	@%p148 bra 	$L__BB16_164;
	st.global.u32 	[%rd16+1408], %r2355;
$L__BB16_164:
	add.s32 	%r824, %r800, 384;
	setp.ge.s32 	%p149, %r824, %r216;
	@%p149 bra 	$L__BB16_166;
	st.global.u32 	[%rd16+1536], %r2354;
$L__BB16_166:
	add.s32 	%r826, %r800, 416;
	setp.ge.s32 	%p150, %r826, %r216;
	@%p150 bra 	$L__BB16_168;
	st.global.u32 	[%rd16+1664], %r2353;
$L__BB16_168:
	add.s32 	%r828, %r800, 448;
	setp.ge.s32 	%p151, %r828, %r216;
	@%p151 bra 	$L__BB16_170;
	st.global.u32 	[%rd16+1792], %r2352;
$L__BB16_170:
	add.s32 	%r830, %r800, 480;
	setp.ge.s32 	%p152, %r830, %r216;
	@%p152 bra 	$L__BB16_172;
	st.global.u32 	[%rd16+1920], %r2351;
$L__BB16_172:
	add.s32 	%r832, %r800, 512;
	setp.ge.s32 	%p153, %r832, %r216;
	@%p153 bra 	$L__BB16_174;
	st.global.u32 	[%rd16+2048], %r2350;
$L__BB16_174:
	// begin inline asm
	exit;
	// end inline asm
$L__BB16_175:
	mul.hi.u32 	%r833, %r1, 357913942;
	add.s32 	%r834, %r833, %r1;
	shl.b32 	%r835, %r834, 2;
	add.s32 	%r837, %r524, %r835;
	add.s32 	%r234, %r837, 13328;
	st.shared.u32 	[%r837+13328], %r2329;
	bar.sync 	0;
	setp.gt.u32 	%p154, %r1, 31;
	@%p154 bra 	$L__BB16_177;
	mad.lo.s32 	%r869, %r1, 52, %r524;
	ld.shared.u32 	%r870, [%r869+13328];
	ld.shared.u32 	%r871, [%r869+13332];
	ld.shared.u32 	%r872, [%r869+13336];
	ld.shared.u32 	%r873, [%r869+13340];
	ld.shared.u32 	%r874, [%r869+13344];
	ld.shared.u32 	%r875, [%r869+13348];
	ld.shared.u32 	%r876, [%r869+13352];
	ld.shared.u32 	%r877, [%r869+13356];
	ld.shared.u32 	%r878, [%r869+13360];
	ld.shared.u32 	%r879, [%r869+13364];
	ld.shared.u32 	%r880, [%r869+13368];
	ld.shared.u32 	%r881, [%r869+13372];
	add.s32 	%r882, %r871, %r870;
	add.s32 	%r883, %r882, %r872;
	add.s32 	%r884, %r883, %r873;
	add.s32 	%r885, %r884, %r874;
	add.s32 	%r886, %r885, %r875;
	add.s32 	%r887, %r886, %r876;
	add.s32 	%r888, %r887, %r877;
	add.s32 	%r889, %r888, %r878;
	add.s32 	%r890, %r889, %r879;
	add.s32 	%r891, %r890, %r880;
	add.s32 	%r842, %r891, %r881;
	mov.b32 	%r840, 1;
	mov.b32 	%r865, 0;
	mov.b32 	%r867, -1;
	// begin inline asm
	{  .reg .s32 r0;  .reg .pred p;  shfl.sync.up.b32 r0|p, %r842, %r840, %r865, %r867;  @p add.s32 r0, r0, %r842;  mov.s32 %r838, r0;}
	// end inline asm
	mov.b32 	%r846, 2;
	// begin inline asm
	{  .reg .s32 r0;  .reg .pred p;  shfl.sync.up.b32 r0|p, %r838, %r846, %r865, %r867;  @p add.s32 r0, r0, %r838;  mov.s32 %r844, r0;}
	// end inline asm
	mov.b32 	%r852, 4;
	// begin inline asm
	{  .reg .s32 r0;  .reg .pred p;  shfl.sync.up.b32 r0|p, %r844, %r852, %r865, %r867;  @p add.s32 r0, r0, %r844;  mov.s32 %r850, r0;}
	// end inline asm
	mov.b32 	%r858, 8;
	// begin inline asm
	{  .reg .s32 r0;  .reg .pred p;  shfl.sync.up.b32 r0|p, %r850, %r858, %r865, %r867;  @p add.s32 r0, r0, %r850;  mov.s32 %r856, r0;}
	// end inline asm
	mov.b32 	%r864, 16;
	// begin inline asm
	{  .reg .s32 r0;  .reg .pred p;  shfl.sync.up.b32 r0|p, %r856, %r864, %r865, %r867;  @p add.s32 r0, r0, %r856;  mov.s32 %r862, r0;}
	// end inline asm
	sub.s32 	%r892, %r862, %r842;
	add.s32 	%r893, %r870, %r892;
	add.s32 	%r894, %r871, %r893;
	add.s32 	%r895, %r872, %r894;
	add.s32 	%r896, %r873, %r895;
	add.s32 	%r897, %r874, %r896;
	add.s32 	%r898, %r875, %r897;
	add.s32 	%r899, %r876, %r898;
	add.s32 	%r900, %r877, %r899;
	add.s32 	%r901, %r878, %r900;
	add.s32 	%r902, %r879, %r901;
	add.s32 	%r903, %r880, %r902;
	st.shared.u32 	[%r869+13328], %r892;
	st.shared.u32 	[%r869+13332], %r893;
	st.shared.u32 	[%r869+13336], %r894;
	st.shared.u32 	[%r869+13340], %r895;
	st.shared.u32 	[%r869+13344], %r896;
	st.shared.u32 	[%r869+13348], %r897;
	st.shared.u32 	[%r869+13352], %r898;
	st.shared.u32 	[%r869+13356], %r899;
	st.shared.u32 	[%r869+13360], %r900;
	st.shared.u32 	[%r869+13364], %r901;
	st.shared.u32 	[%r869+13368], %r902;
	st.shared.u32 	[%r869+13372], %r903;
$L__BB16_177:
	setp.gt.u32 	%p155, %r1, 255;
	bar.sync 	0;
	ld.shared.u32 	%r235, [%r234];
	@%p155 bra 	$L__BB16_179;
	ld.shared.u32 	%r907, [%r118];
	add.s32 	%r908, %r907, %r235;
	st.shared.u32 	[%r118], %r908;
	ld.shared.u32 	%r909, [%r118+1024];
	add.s32 	%r910, %r909, %r235;
	st.shared.u32 	[%r118+1024], %r910;
	ld.shared.u32 	%r911, [%r118+2048];
	add.s32 	%r912, %r911, %r235;
	st.shared.u32 	[%r118+2048], %r912;
	ld.shared.u32 	%r913, [%r118+3072];
	add.s32 	%r914, %r913, %r235;
	st.shared.u32 	[%r118+3072], %r914;
	ld.shared.u32 	%r915, [%r118+4096];
	add.s32 	%r916, %r915, %r235;
	st.shared.u32 	[%r118+4096], %r916;
	ld.shared.u32 	%r917, [%r118+5120];
	add.s32 	%r918, %r917, %r235;
	st.shared.u32 	[%r118+5120], %r918;
	ld.shared.u32 	%r919, [%r118+6144];
	add.s32 	%r920, %r919, %r235;
	st.shared.u32 	[%r118+6144], %r920;
	ld.shared.u32 	%r921, [%r118+7168];
	add.s32 	%r922, %r921, %r235;
	st.shared.u32 	[%r118+7168], %r922;
	ld.shared.u32 	%r923, [%r118+8192];
	add.s32 	%r924, %r923, %r235;
	st.shared.u32 	[%r118+8192], %r924;
	ld.shared.u32 	%r925, [%r118+9216];
	add.s32 	%r926, %r925, %r235;
	st.shared.u32 	[%r118+9216], %r926;
	ld.shared.u32 	%r927, [%r118+10240];
	add.s32 	%r928, %r927, %r235;
	st.shared.u32 	[%r118+10240], %r928;
	ld.shared.u32 	%r929, [%r118+11264];
	add.s32 	%r930, %r929, %r235;
	st.shared.u32 	[%r118+11264], %r930;
$L__BB16_179:
	ld.param.u32 	%r2287, [_ZN3cub18CUB_300001_SM_10006detail10radix_sort29DeviceRadixSortOnesweepKernelINS1_5radix10policy_hubIfiyE10Policy1000ELNS0_9SortOrderE0EfiyiiNS1_21identity_decomposer_tEEEvPT5_SB_PT3_PKSC_PT1_PKSG_PT2_PKSK_T4_iiT6__param_10];
	ld.param.u32 	%r2250, [_ZN3cub18CUB_300001_SM_10006detail10radix_sort29DeviceRadixSortOnesweepKernelINS1_5radix10policy_hubIfiyE10Policy1000ELNS0_9SortOrderE0EfiyiiNS1_21identity_decomposer_tEEEvPT5_SB_PT3_PKSC_PT1_PKSG_PT2_PKSK_T4_iiT6__param_9];
	shl.b32 	%r957, %r1, 5;
	and.b32  	%r958, %r957, 31744;
	add.s32 	%r236, %r524, %r958;
	bar.sync 	0;
	// begin inline asm
	mov.u32 %r931, %lanemask_le;
	// end inline asm
	setp.eq.s32 	%p156, %r2383, 2147483647;
	selp.b32 	%r960, -2147483648, %r2383, %p156;
	shr.u32 	%r961, %r960, %r2250;
	mov.b32 	%r962, -1;
	shl.b32 	%r963, %r962, %r2287;
	not.b32 	%r238, %r963;
	and.b32  	%r954, %r961, %r238;
	mov.b32 	%r934, 1;
	// begin inline asm
	{
    .reg .pred p;
    and.b32 %r932, %r954, %r934;    setp.ne.u32 p, %r932, 0;
    vote.ballot.sync.b32 %r932, p, 0xffffffff;
    @!p not.b32 %r932, %r932;
}

	// end inline asm
	mov.b32 	%r937, 2;
	// begin inline asm
	{
    .reg .pred p;
    and.b32 %r935, %r954, %r937;    setp.ne.u32 p, %r935, 0;
    vote.ballot.sync.b32 %r935, p, 0xffffffff;
    @!p not.b32 %r935, %r935;
}

	// end inline asm
	and.b32  	%r964, %r935, %r932;
	mov.b32 	%r940, 4;
	// begin inline asm
	{
    .reg .pred p;
    and.b32 %r938, %r954, %r940;    setp.ne.u32 p, %r938, 0;
    vote.ballot.sync.b32 %r938, p, 0xffffffff;
    @!p not.b32 %r938, %r938;
}

	// end inline asm
	and.b32  	%r965, %r938, %r964;
	mov.b32 	%r943, 8;
	// begin inline asm
	{
    .reg .pred p;
    and.b32 %r941, %r954, %r943;    setp.ne.u32 p, %r941, 0;
    vote.ballot.sync.b32 %r941, p, 0xffffffff;
    @!p not.b32 %r941, %r941;
}

	// end inline asm
	and.b32  	%r966, %r941, %r965;
	mov.b32 	%r946, 16;
	// begin inline asm
	{
    .reg .pred p;
    and.b32 %r944, %r954, %r946;    setp.ne.u32 p, %r944, 0;
    vote.ballot.sync.b32 %r944, p, 0xffffffff;
    @!p not.b32 %r944, %r944;
}

	// end inline asm
	and.b32  	%r967, %r944, %r966;
	mov.b32 	%r949, 32;
	// begin inline asm
	{
    .reg .pred p;
    and.b32 %r947, %r954, %r949;    setp.ne.u32 p, %r947, 0;
    vote.ballot.sync.b32 %r947, p, 0xffffffff;
    @!p not.b32 %r947, %r947;
}

	// end inline asm
	and.b32  	%r968, %r947, %r967;
	mov.b32 	%r952, 64;
	// begin inline asm
	{
    .reg .pred p;
    and.b32 %r950, %r954, %r952;    setp.ne.u32 p, %r950, 0;
    vote.ballot.sync.b32 %r950, p, 0xffffffff;
    @!p not.b32 %r950, %r950;
}

	// end inline asm
	and.b32  	%r969, %r950, %r968;
	mov.b32 	%r955, 128;
	// begin inline asm
	{
    .reg .pred p;
    and.b32 %r953, %r954, %r955;    setp.ne.u32 p, %r953, 0;
    vote.ballot.sync.b32 %r953, p, 0xffffffff;
    @!p not.b32 %r953, %r953;
}

	// end inline asm
	and.b32  	%r970, %r953, %r969;
	clz.b32 	%r971, %r970;
	sub.s32 	%r240, 31, %r971;
	and.b32  	%r972, %r931, %r970;
	popc.b32 	%r241, %r972;
	setp.ne.s32 	%p157, %r460, %r240;
	mov.b32 	%r2384, 0;
	@%p157 bra 	$L__BB16_181;
	shl.b32 	%r973, %r954, 2;
	add.s32 	%r974, %r236, %r973;
	atom.shared.add.u32 	%r2384, [%r974], %r241;
$L__BB16_181:
	ld.param.u32 	%r2251, [_ZN3cub18CUB_300001_SM_10006detail10radix_sort29DeviceRadixSortOnesweepKernelINS1_5radix10policy_hubIfiyE10Policy1000ELNS0_9SortOrderE0EfiyiiNS1_21identity_decomposer_tEEEvPT5_SB_PT3_PKSC_PT1_PKSG_PT2_PKSK_T4_iiT6__param_9];
	shfl.sync.idx.b32	%r1000|%p158, %r2384, %r240, 31, -1;
	add.s32 	%r244, %r241, %r1000;
	setp.eq.s32 	%p159, %r2382, 2147483647;
	selp.b32 	%r1001, -2147483648, %r2382, %p159;
	shr.u32 	%r1002, %r1001, %r2251;
	and.b32  	%r997, %r1002, %r238;
	mov.b32 	%r977, 1;
	// begin inline asm
	{
    .reg .pred p;
    and.b32 %r975, %r997, %r977;    setp.ne.u32 p, %r975, 0;
    vote.ballot.sync.b32 %r975, p, 0xffffffff;
    @!p not.b32 %r975, %r975;
}

	// end inline asm
	mov.b32 	%r980, 2;
	// begin inline asm
	{
    .reg .pred p;
    and.b32 %r978, %r997, %r980;    setp.ne.u32 p, %r978, 0;
    vote.ballot.sync.b32 %r978, p, 0xffffffff;
    @!p not.b32 %r978, %r978;
}

	// end inline asm
	and.b32  	%r1003, %r978, %r975;
	mov.b32 	%r983, 4;
	// begin inline asm
	{
    .reg .pred p;
    and.b32 %r981, %r997, %r983;    setp.ne.u32 p, %r981, 0;
    vote.ballot.sync.b32 %r981, p, 0xffffffff;
    @!p not.b32 %r981, %r981;
}

	// end inline asm
	and.b32  	%r1004, %r981, %r1003;
	mov.b32 	%r986, 8;
	// begin inline asm
	{
    .reg .pred p;
    and.b32 %r984, %r997, %r986;    setp.ne.u32 p, %r984, 0;
    vote.ballot.sync.b32 %r984, p, 0xffffffff;
    @!p not.b32 %r984, %r984;
}

	// end inline asm
	and.b32  	%r1005, %r984, %r1004;
	mov.b32 	%r989, 16;
	// begin inline asm
	{
    .reg .pred p;
    and.b32 %r987, %r997, %r989;    setp.ne.u32 p, %r987, 0;
    vote.ballot.sync.b32 %r987, p, 0xffffffff;
    @!p not.b32 %r987, %r987;
}

	// end inline asm
	and.b32  	%r1006, %r987, %r1005;
	mov.b32 	%r992, 32;
	// begin inline asm
	{
    .reg .pred p;
    and.b32 %r990, %r997, %r992;    setp.ne.u32 p, %r990, 0;
    vote.ballot.sync.b32 %r990, p, 0xffffffff;
    @!p not.b32 %r990, %r990;
}

	// end inline asm
	and.b32  	%r1007, %r990, %r1006;
	mov.b32 	%r995, 64;
	// begin inline asm
	{
    .reg .pred p;
    and.b32 %r993, %r997, %r995;    setp.ne.u32 p, %r993, 0;
    vote.ballot.sync.b32 %r993, p, 0xffffffff;
    @!p not.b32 %r993, %r993;
}

	// end inline asm
	and.b32  	%r1008, %r993, %r1007;
	mov.b32 	%r998, 128;
	// begin inline asm
	{
    .reg .pred p;
    and.b32 %r996, %r997, %r998;    setp.ne.u32 p, %r996, 0;
    vote.ballot.sync.b32 %r996, p, 0xffffffff;
    @!p not.b32 %r996, %r996;
}

	// end inline asm
	and.b32  	%r1009, %r996, %r1008;
	clz.b32 	%r1010, %r1009;
	sub.s32 	%r246, 31, %r1010;
	and.b32  	%r1011, %r931, %r1009;
	popc.b32 	%r247, %r1011;
	setp.ne.s32 	%p160, %r460, %r246;
	mov.b32 	%r2385, 0;
	@%p160 bra 	$L__BB16_183;
	shl.b32 	%r1012, %r997, 2;
	add.s32 	%r1013, %r236, %r1012;
	atom.shared.add.u32 	%r2385, [%r1013], %r247;
$L__BB16_183:
	ld.param.u32 	%r2252, [_ZN3cub18CUB_300001_SM_10006detail10radix_sort29DeviceRadixSortOnesweepKernelINS1_5radix10policy_hubIfiyE10Policy1000ELNS0_9SortOrderE0EfiyiiNS1_21identity_decomposer_tEEEvPT5_SB_PT3_PKSC_PT1_PKSG_PT2_PKSK_T4_iiT6__param_9];
	shfl.sync.idx.b32	%r1039|%p161, %r2385, %r246, 31, -1;
	add.s32 	%r250, %r247, %r1039;
	setp.eq.s32 	%p162, %r2381, 2147483647;
	selp.b32 	%r1040, -2147483648, %r2381, %p162;
	shr.u32 	%r1041, %r1040, %r2252;
	and.b32  	%r1036, %r1041, %r238;
	mov.b32 	%r1016, 1;
	// begin inline asm
	{
    .reg .pred p;
    and.b32 %r1014, %r1036, %r1016;    setp.ne.u32 p, %r1014, 0;
    vote.ballot.sync.b32 %r1014, p, 0xffffffff;
    @!p not.b32 %r1014, %r1014;
}

	// end inline asm
	mov.b32 	%r1019, 2;
	// begin inline asm
	{
    .reg .pred p;
    and.b32 %r1017, %r1036, %r1019;    setp.ne.u32 p, %r1017, 0;
    vote.ballot.sync.b32 %r1017, p, 0xffffffff;
    @!p not.b32 %r1017, %r1017;
}

	// end inline asm
	and.b32  	%r1042, %r1017, %r1014;
	mov.b32 	%r1022, 4;
	// begin inline asm
	{
    .reg .pred p;
    and.b32 %r1020, %r1036, %r1022;    setp.ne.u32 p, %r1020, 0;
    vote.ballot.sync.b32 %r1020, p, 0xffffffff;
    @!p not.b32 %r1020, %r1020;
}

	// end inline asm
	and.b32  	%r1043, %r1020, %r1042;
	mov.b32 	%r1025, 8;
	// begin inline asm
	{
    .reg .pred p;
    and.b32 %r1023, %r1036, %r1025;    setp.ne.u32 p, %r1023, 0;
    vote.ballot.sync.b32 %r1023, p, 0xffffffff;
    @!p not.b32 %r1023, %r1023;
}

	// end inline asm
	and.b32  	%r1044, %r1023, %r1043;
	mov.b32 	%r1028, 16;
	// begin inline asm
	{
    .reg .pred p;
    and.b32 %r1026, %r1036, %r1028;    setp.ne.u32 p, %r1026, 0;
    vote.ballot.sync.b32 %r1026, p, 0xffffffff;
    @!p not.b32 %r1026, %r1026;
}

	// end inline asm
	and.b32  	%r1045, %r1026, %r1044;
	mov.b32 	%r1031, 32;
	// begin inline asm
	{
    .reg .pred p;
    and.b32 %r1029, %r1036, %r1031;    setp.ne.u32 p, %r1029, 0;
    vote.ballot.sync.b32 %r1029, p, 0xffffffff;
    @!p not.b32 %r1029, %r1029;
}

	// end inline asm
	and.b32  	%r1046, %r1029, %r1045;
	mov.b32 	%r1034, 64;
	// begin inline asm
	{
    .reg .pred p;
    and.b32 %r1032, %r1036, %r1034;    setp.ne.u32 p, %r1032, 0;
    vote.ballot.sync.b32 %r1032, p, 0xffffffff;
    @!p not.b32 %r1032, %r1032;
}

	// end inline asm
	and.b32  	%r1047, %r1032, %r1046;
	mov.b32 	%r1037, 128;
	// begin inline asm
	{
    .reg .pred p;
    and.b32 %r1035, %r1036, %r1037;    setp.ne.u32 p, %r1035, 0;
    vote.ballot.sync.b32 %r1035, p, 0xffffffff;
    @!p not.b32 %r1035, %r1035;
}

	// end inline asm
	and.b32  	%r1048, %r1035, %r1047;
	clz.b32 	%r1049, %r1048;
	sub.s32 	%r252, 31, %r1049;
	and.b32  	%r1050, %r931, %r1048;
	popc.b32 	%r253, %r1050;
	setp.ne.s32 	%p163, %r460, %r252;
	mov.b32 	%r2386, 0;
	@%p163 bra 	$L__BB16_185;
	shl.b32 	%r1051, %r1036, 2;
	add.s32 	%r1052, %r236, %r1051;
	atom.shared.add.u32 	%r2386, [%r1052], %r253;
$L__BB16_185:
	ld.param.u32 	%r2253, [_ZN3cub18CUB_300001_SM_10006detail10radix_sort29DeviceRadixSortOnesweepKernelINS1_5radix10policy_hubIfiyE10Policy1000ELNS0_9SortOrderE0EfiyiiNS1_21identity_decomposer_tEEEvPT5_SB_PT3_PKSC_PT1_PKSG_PT2_PKSK_T4_iiT6__param_9];
	shfl.sync.idx.b32	%r1078|%p164, %r2386, %r252, 31, -1;
	add.s32 	%r256, %r253, %r1078;
	setp.eq.s32 	%p165, %r2380, 2147483647;
	selp.b32 	%r1079, -2147483648, %r2380, %p165;
	shr.u32 	%r1080, %r1079, %r2253;
	and.b32  	%r1075, %r1080, %r238;
	mov.b32 	%r1055, 1;
	// begin inline asm
	{
    .reg .pred p;
    and.b32 %r1053, %r1075, %r1055;    setp.ne.u32 p, %r1053, 0;
    vote.ballot.sync.b32 %r1053, p, 0xffffffff;
    @!p not.b32 %r1053, %r1053;
}

	// end inline asm
	mov.b32 	%r1058, 2;
	// begin inline asm
	{
    .reg .pred p;
    and.b32 %r1056, %r1075, %r1058;    setp.ne.u32 p, %r1056, 0;
    vote.ballot.sync.b32 %r1056, p, 0xffffffff;
    @!p not.b32 %r1056, %r1056;
}

	// end inline asm
	and.b32  	%r1081, %r1056, %r1053;
	mov.b32 	%r1061, 4;
	// begin inline asm
	{
    .reg .pred p;
    and.b32 %r1059, %r1075, %r1061;    setp.ne.u32 p, %r1059, 0;
    vote.ballot.sync.b32 %r1059, p, 0xffffffff;
    @!p not.b32 %r1059, %r1059;
}

	// end inline asm
	and.b32  	%r1082, %r1059, %r1081;
	mov.b32 	%r1064, 8;
	// begin inline asm
	{
    .reg .pred p;
    and.b32 %r1062, %r1075, %r1064;    setp.ne.u32 p, %r1062, 0;
    vote.ballot.sync.b32 %r1062, p, 0xffffffff;
    @!p not.b32 %r1062, %r1062;
}

	// end inline asm
	and.b32  	%r1083, %r1062, %r1082;
	mov.b32 	%r1067, 16;
	// begin inline asm
	{
    .reg .pred p;
    and.b32 %r1065, %r1075, %r1067;    setp.ne.u32 p, %r1065, 0;
    vote.ballot.sync.b32 %r1065, p, 0xffffffff;
    @!p not.b32 %r1065, %r1065;
}

	// end inline asm
	and.b32  	%r1084, %r1065, %r1083;
	mov.b32 	%r1070, 32;
	// begin inline asm
	{
    .reg .pred p;
    and.b32 %r1068, %r1075, %r1070;    setp.ne.u32 p, %r1068, 0;
    vote.ballot.sync.b32 %r1068, p, 0xffffffff;
    @!p not.b32 %r1068, %r1068;
}

	// end inline asm
	and.b32  	%r1085, %r1068, %r1084;
	mov.b32 	%r1073, 64;
	// begin inline asm
	{
    .reg .pred p;
    and.b32 %r1071, %r1075, %r1073;    setp.ne.u32 p, %r1071, 0;
    vote.ballot.sync.b32 %r1071, p, 0xffffffff;
    @!p not.b32 %r1071, %r1071;
}

	// end inline asm
	and.b32  	%r1086, %r1071, %r1085;
	mov.b32 	%r1076, 128;
	// begin inline asm
	{
    .reg .pred p;
    and.b32 %r1074, %r1075, %r1076;    setp.ne.u32 p, %r1074, 0;
    vote.ballot.sync.b32 %r1074, p, 0xffffffff;
    @!p not.b32 %r1074, %r1074;
}

	// end inline asm
	and.b32  	%r1087, %r1074, %r1086;
	clz.b32 	%r1088, %r1087;
	sub.s32 	%r258, 31, %r1088;
	and.b32  	%r1089, %r931, %r1087;
	popc.b32 	%r259, %r1089;
	setp.ne.s32 	%p166, %r460, %r258;
	mov.b32 	%r2387, 0;
	@%p166 bra 	$L__BB16_187;
	shl.b32 	%r1090, %r1075, 2;
	add.s32 	%r1091, %r236, %r1090;
	atom.shared.add.u32 	%r2387, [%r1091], %r259;
$L__BB16_187:
	ld.param.u32 	%r2254, [_ZN3cub18CUB_300001_SM_10006detail10radix_sort29DeviceRadixSortOnesweepKernelINS1_5radix10policy_hubIfiyE10Policy1000ELNS0_9SortOrderE0EfiyiiNS1_21identity_decomposer_tEEEvPT5_SB_PT3_PKSC_PT1_PKSG_PT2_PKSK_T4_iiT6__param_9];
	shfl.sync.idx.b32	%r1117|%p167, %r2387, %r258, 31, -1;
	add.s32 	%r262, %r259, %r1117;
	setp.eq.s32 	%p168, %r2379, 2147483647;
	selp.b32 	%r1118, -2147483648, %r2379, %p168;
	shr.u32 	%r1119, %r1118, %r2254;
	and.b32  	%r1114, %r1119, %r238;
	mov.b32 	%r1094, 1;
	// begin inline asm
	{
    .reg .pred p;
    and.b32 %r1092, %r1114, %r1094;    setp.ne.u32 p, %r1092, 0;
    vote.ballot.sync.b32 %r1092, p, 0xffffffff;
    @!p not.b32 %r1092, %r1092;
}

	// end inline asm
	mov.b32 	%r1097, 2;
	// begin inline asm
	{
    .reg .pred p;
    and.b32 %r1095, %r1114, %r1097;    setp.ne.u32 p, %r1095, 0;
    vote.ballot.sync.b32 %r1095, p, 0xffffffff;
    @!p not.b32 %r1095, %r1095;
}

	// end inline asm
	and.b32  	%r1120, %r1095, %r1092;
	mov.b32 	%r1100, 4;
	// begin inline asm
	{
    .reg .pred p;
    and.b32 %r1098, %r1114, %r1100;    setp.ne.u32 p, %r1098, 0;
    vote.ballot.sync.b32 %r1098, p, 0xffffffff;
    @!p not.b32 %r1098, %r1098;
}

	// end inline asm
	and.b32  	%r1121, %r1098, %r1120;
	mov.b32 	%r1103, 8;
	// begin inline asm
	{
    .reg .pred p;
    and.b32 %r1101, %r1114, %r1103;    setp.ne.u32 p, %r1101, 0;
    vote.ballot.sync.b32 %r1101, p, 0xffffffff;
    @!p not.b32 %r1101, %r1101;
}

	// end inline asm
	and.b32  	%r1122, %r1101, %r1121;
	mov.b32 	%r1106, 16;
	// begin inline asm
	{
    .reg .pred p;
    and.b32 %r1104, %r1114, %r1106;    setp.ne.u32 p, %r1104, 0;
    vote.ballot.sync.b32 %r1104, p, 0xffffffff;
    @!p not.b32 %r1104, %r1104;
}

	// end inline asm
	and.b32  	%r1123, %r1104, %r1122;
	mov.b32 	%r1109, 32;
	// begin inline asm
	{
    .reg .pred p;
    and.b32 %r1107, %r1114, %r1109;    setp.ne.u32 p, %r1107, 0;
    vote.ballot.sync.b32 %r1107, p, 0xffffffff;
    @!p not.b32 %r1107, %r1107;
}

	// end inline asm
	and.b32  	%r1124, %r1107, %r1123;
	mov.b32 	%r1112, 64;
	// begin inline asm
	{
    .reg .pred p;
    and.b32 %r1110, %r1114, %r1112;    setp.ne.u32 p, %r1110, 0;
    vote.ballot.sync.b32 %r1110, p, 0xffffffff;
    @!p not.b32 %r1110, %r1110;
}

	// end inline asm
	and.b32  	%r1125, %r1110, %r1124;
	mov.b32 	%r1115, 128;
	// begin inline asm
	{
    .reg .pred p;
    and.b32 %r1113, %r1114, %r1115;    setp.ne.u32 p, %r1113, 0;
    vote.ballot.sync.b32 %r1113, p, 0xffffffff;
    @!p not.b32 %r1113, %r1113;
}

	// end inline asm
	and.b32  	%r1126, %r1113, %r1125;
	clz.b32 	%r1127, %r1126;
	sub.s32 	%r264, 31, %r1127;
	and.b32  	%r1128, %r931, %r1126;
	popc.b32 	%r265, %r1128;
	setp.ne.s32 	%p169, %r460, %r264;
	mov.b32 	%r2388, 0;
	@%p169 bra 	$L__BB16_189;
	shl.b32 	%r1129, %r1114, 2;
	add.s32 	%r1130, %r236, %r1129;
	atom.shared.add.u32 	%r2388, [%r1130], %r265;
$L__BB16_189:
	ld.param.u32 	%r2255, [_ZN3cub18CUB_300001_SM_10006detail10radix_sort29DeviceRadixSortOnesweepKernelINS1_5radix10policy_hubIfiyE10Policy1000ELNS0_9SortOrderE0EfiyiiNS1_21identity_decomposer_tEEEvPT5_SB_PT3_PKSC_PT1_PKSG_PT2_PKSK_T4_iiT6__param_9];
	shfl.sync.idx.b32	%r1156|%p170, %r2388, %r264, 31, -1;
	add.s32 	%r268, %r265, %r1156;
	setp.eq.s32 	%p171, %r2378, 2147483647;
	selp.b32 	%r1157, -2147483648, %r2378, %p171;
	shr.u32 	%r1158, %r1157, %r2255;
	and.b32  	%r1153, %r1158, %r238;
	mov.b32 	%r1133, 1;
	// begin inline asm
	{
    .reg .pred p;
    and.b32 %r1131, %r1153, %r1133;    setp.ne.u32 p, %r1131, 0;
    vote.ballot.sync.b32 %r1131, p, 0xffffffff;
    @!p not.b32 %r1131, %r1131;
}

	// end inline asm
	mov.b32 	%r1136, 2;
	// begin inline asm
	{
    .reg .pred p;
    and.b32 %r1134, %r1153, %r1136;    setp.ne.u32 p, %r1134, 0;
    vote.ballot.sync.b32 %r1134, p, 0xffffffff;
    @!p not.b32 %r1134, %r1134;
}

	// end inline asm
	and.b32  	%r1159, %r1134, %r1131;
	mov.b32 	%r1139, 4;
	// begin inline asm
	{
    .reg .pred p;
    and.b32 %r1137, %r1153, %r1139;    setp.ne.u32 p, %r1137, 0;
    vote.ballot.sync.b32 %r1137, p, 0xffffffff;
    @!p not.b32 %r1137, %r1137;
}

	// end inline asm
	and.b32  	%r1160, %r1137, %r1159;
	mov.b32 	%r1142, 8;
	// begin inline asm
	{
    .reg .pred p;
    and.b32 %r1140, %r1153, %r1142;    setp.ne.u32 p, %r1140, 0;
    vote.ballot.sync.b32 %r1140, p, 0xffffffff;
    @!p not.b32 %r1140, %r1140;
}

	// end inline asm
	and.b32  	%r1161, %r1140, %r1160;
	mov.b32 	%r1145, 16;
	// begin inline asm
	{
    .reg .pred p;
    and.b32 %r1143, %r1153, %r1145;    setp.ne.u32 p, %r1143, 0;
    vote.ballot.sync.b32 %r1143, p, 0xffffffff;
    @!p not.b32 %r1143, %r1143;
}

	// end inline asm
	and.b32  	%r1162, %r1143, %r1161;
	mov.b32 	%r1148, 32;
	// begin inline asm
	{
    .reg .pred p;
    and.b32 %r1146, %r1153, %r1148;    setp.ne.u32 p, %r1146, 0;
    vote.ballot.sync.b32 %r1146, p, 0xffffffff;
    @!p not.b32 %r1146, %r1146;
}

	// end inline asm
	and.b32  	%r1163, %r1146, %r1162;
	mov.b32 	%r1151, 64;
	// begin inline asm
	{
    .reg .pred p;
    and.b32 %r1149, %r1153, %r1151;    setp.ne.u32 p, %r1149, 0;
    vote.ballot.sync.b32 %r1149, p, 0xffffffff;
    @!p not.b32 %r1149, %r1149;
}

	// end inline asm
	and.b32  	%r1164, %r1149, %r1163;
	mov.b32 	%r1154, 128;
	// begin inline asm
	{
    .reg .pred p;
    and.b32 %r1152, %r1153, %r1154;    setp.ne.u32 p, %r1152, 0;
    vote.ballot.sync.b32 %r1152, p, 0xffffffff;
    @!p not.b32 %r1152, %r1152;
}

	// end inline asm
	and.b32  	%r1165, %r1152, %r1164;
	clz.b32 	%r1166, %r1165;
	sub.s32 	%r270, 31, %r1166;
	and.b32  	%r1167, %r931, %r1165;
	popc.b32 	%r271, %r1167;
	setp.ne.s32 	%p172, %r460, %r270;
	mov.b32 	%r2389, 0;
	@%p172 bra 	$L__BB16_191;
	shl.b32 	%r1168, %r1153, 2;
	add.s32 	%r1169, %r236, %r1168;
	atom.shared.add.u32 	%r2389, [%r1169], %r271;
$L__BB16_191:
	ld.param.u32 	%r2256, [_ZN3cub18CUB_300001_SM_10006detail10radix_sort29DeviceRadixSortOnesweepKernelINS1_5radix10policy_hubIfiyE10Policy1000ELNS0_9SortOrderE0EfiyiiNS1_21identity_decomposer_tEEEvPT5_SB_PT3_PKSC_PT1_PKSG_PT2_PKSK_T4_iiT6__param_9];
	shfl.sync.idx.b32	%r1195|%p173, %r2389, %r270, 31, -1;
	add.s32 	%r274, %r271, %r1195;
	setp.eq.s32 	%p174, %r2377, 2147483647;
	selp.b32 	%r1196, -2147483648, %r2377, %p174;
	shr.u32 	%r1197, %r1196, %r2256;
	and.b32  	%r1192, %r1197, %r238;
	mov.b32 	%r1172, 1;
	// begin inline asm
	{
    .reg .pred p;
    and.b32 %r1170, %r1192, %r1172;    setp.ne.u32 p, %r1170, 0;
    vote.ballot.sync.b32 %r1170, p, 0xffffffff;
    @!p not.b32 %r1170, %r1170;
}

	// end inline asm
	mov.b32 	%r1175, 2;
	// begin inline asm
	{
    .reg .pred p;
    and.b32 %r1173, %r1192, %r1175;    setp.ne.u32 p, %r1173, 0;
    vote.ballot.sync.b32 %r1173, p, 0xffffffff;
    @!p not.b32 %r1173, %r1173;
}

	// end inline asm
	and.b32  	%r1198, %r1173, %r1170;
	mov.b32 	%r1178, 4;
	// begin inline asm
	{
    .reg .pred p;
    and.b32 %r1176, %r1192, %r1178;    setp.ne.u32 p, %r1176, 0;
    vote.ballot.sync.b32 %r1176, p, 0xffffffff;
    @!p not.b32 %r1176, %r1176;
}

	// end inline asm
	and.b32  	%r1199, %r1176, %r1198;
	mov.b32 	%r1181, 8;
	// begin inline asm
	{
    .reg .pred p;
    and.b32 %r1179, %r1192, %r1181;    setp.ne.u32 p, %r1179, 0;
    vote.ballot.sync.b32 %r1179, p, 0xffffffff;
    @!p not.b32 %r1179, %r1179;
}

	// end inline asm
	and.b32  	%r1200, %r1179, %r1199;
	mov.b32 	%r1184, 16;
	// begin inline asm
	{
    .reg .pred p;
    and.b32 %r1182, %r1192, %r1184;    setp.ne.u32 p, %r1182, 0;
    vote.ballot.sync.b32 %r1182, p, 0xffffffff;
    @!p not.b32 %r1182, %r1182;
}

	// end inline asm
	and.b32  	%r1201, %r1182, %r1200;
	mov.b32 	%r1187, 32;
	// begin inline asm
	{
    .reg .pred p;
    and.b32 %r1185, %r1192, %r1187;    setp.ne.u32 p, %r1185, 0;
    vote.ballot.sync.b32 %r1185, p, 0xffffffff;
    @!p not.b32 %r1185, %r1185;
}

	// end inline asm
	and.b32  	%r1202, %r1185, %r1201;
	mov.b32 	%r1190, 64;
	// begin inline asm
	{
    .reg .pred p;
    and.b32 %r1188, %r1192, %r1190;    setp.ne.u32 p, %r1188, 0;
    vote.ballot.sync.b32 %r1188, p, 0xffffffff;
    @!p not.b32 %r1188, %r1188;
}

	// end inline asm
	and.b32  	%r1203, %r1188, %r1202;
	mov.b32 	%r1193, 128;
	// begin inline asm
	{
    .reg .pred p;
    and.b32 %r1191, %r1192, %r1193;    setp.ne.u32 p, %r1191, 0;
    vote.ballot.sync.b32 %r1191, p, 0xffffffff;
    @!p not.b32 %r1191, %r1191;
}

	// end inline asm
	and.b32  	%r1204, %r1191, %r1203;
	clz.b32 	%r1205, %r1204;
	sub.s32 	%r276, 31, %r1205;
	and.b32  	%r1206, %r931, %r1204;
	popc.b32 	%r277, %r1206;
	setp.ne.s32 	%p175, %r460, %r276;
	mov.b32 	%r2390, 0;
	@%p175 bra 	$L__BB16_193;
	shl.b32 	%r1207, %r1192, 2;
	add.s32 	%r1208, %r236, %r1207;
	atom.shared.add.u32 	%r2390, [%r1208], %r277;
$L__BB16_193:
	ld.param.u32 	%r2257, [_ZN3cub18CUB_300001_SM_10006detail10radix_sort29DeviceRadixSortOnesweepKernelINS1_5radix10policy_hubIfiyE10Policy1000ELNS0_9SortOrderE0EfiyiiNS1_21identity_decomposer_tEEEvPT5_SB_PT3_PKSC_PT1_PKSG_PT2_PKSK_T4_iiT6__param_9];
	shfl.sync.idx.b32	%r1234|%p176, %r2390, %r276, 31, -1;
	add.s32 	%r280, %r277, %r1234;
	setp.eq.s32 	%p177, %r2376, 2147483647;
	selp.b32 	%r1235, -2147483648, %r2376, %p177;
	shr.u32 	%r1236, %r1235, %r2257;
	and.b32  	%r1231, %r1236, %r238;
	mov.b32 	%r1211, 1;
	// begin inline asm
	{
    .reg .pred p;
    and.b32 %r1209, %r1231, %r1211;    setp.ne.u32 p, %r1209, 0;
    vote.ballot.sync.b32 %r1209, p, 0xffffffff;
    @!p not.b32 %r1209, %r1209;
}

	// end inline asm
	mov.b32 	%r1214, 2;
	// begin inline asm
	{
    .reg .pred p;
    and.b32 %r1212, %r1231, %r1214;    setp.ne.u32 p, %r1212, 0;
    vote.ballot.sync.b32 %r1212, p, 0xffffffff;
    @!p not.b32 %r1212, %r1212;
}

	// end inline asm
	and.b32  	%r1237, %r1212, %r1209;
	mov.b32 	%r1217, 4;
	// begin inline asm
	{
    .reg .pred p;
    and.b32 %r1215, %r1231, %r1217;    setp.ne.u32 p, %r1215, 0;
    vote.ballot.sync.b32 %r1215, p, 0xffffffff;
    @!p not.b32 %r1215, %r1215;
}

	// end inline asm
	and.b32  	%r1238, %r1215, %r1237;
	mov.b32 	%r1220, 8;
	// begin inline asm
	{
    .reg .pred p;
    and.b32 %r1218, %r1231, %r1220;    setp.ne.u32 p, %r1218, 0;
    vote.ballot.sync.b32 %r1218, p, 0xffffffff;
    @!p not.b32 %r1218, %r1218;
}

	// end inline asm
	and.b32  	%r1239, %r1218, %r1238;
	mov.b32 	%r1223, 16;
	// begin inline asm
	{
    .reg .pred p;
    and.b32 %r1221, %r1231, %r1223;    setp.ne.u32 p, %r1221, 0;
    vote.ballot.sync.b32 %r1221, p, 0xffffffff;
    @!p not.b32 %r1221, %r1221;
}

	// end inline asm
	and.b32  	%r1240, %r1221, %r1239;
	mov.b32 	%r1226, 32;
	// begin inline asm
	{
    .reg .pred p;
    and.b32 %r1224, %r1231, %r1226;    setp.ne.u32 p, %r1224, 0;
    vote.ballot.sync.b32 %r1224, p, 0xffffffff;
    @!p not.b32 %r1224, %r1224;
}

	// end inline asm
	and.b32  	%r1241, %r1224, %r1240;
	mov.b32 	%r1229, 64;
	// begin inline asm
	{
    .reg .pred p;
    and.b32 %r1227, %r1231, %r1229;    setp.ne.u32 p, %r1227, 0;
    vote.ballot.sync.b32 %r1227, p, 0xffffffff;
    @!p not.b32 %r1227, %r1227;
}

	// end inline asm
	and.b32  	%r1242, %r1227, %r1241;
	mov.b32 	%r1232, 128;
	// begin inline asm
	{
    .reg .pred p;
    and.b32 %r1230, %r1231, %r1232;    setp.ne.u32 p, %r1230, 0;
    vote.ballot.sync.b32 %r1230, p, 0xffffffff;
    @!p not.b32 %r1230, %r1230;
}

	// end inline asm
	and.b32  	%r1243, %r1230, %r1242;
	clz.b32 	%r1244, %r1243;
	sub.s32 	%r282, 31, %r1244;
	and.b32  	%r1245, %r931, %r1243;
	popc.b32 	%r283, %r1245;
	setp.ne.s32 	%p178, %r460, %r282;
	mov.b32 	%r2391, 0;
	@%p178 bra 	$L__BB16_195;
	shl.b32 	%r1246, %r1231, 2;
	add.s32 	%r1247, %r236, %r1246;
	atom.shared.add.u32 	%r2391, [%r1247], %r283;
$L__BB16_195:
	ld.param.u32 	%r2258, [_ZN3cub18CUB_300001_SM_10006detail10radix_sort29DeviceRadixSortOnesweepKernelINS1_5radix10policy_hubIfiyE10Policy1000ELNS0_9SortOrderE0EfiyiiNS1_21identity_decomposer_tEEEvPT5_SB_PT3_PKSC_PT1_PKSG_PT2_PKSK_T4_iiT6__param_9];
	shfl.sync.idx.b32	%r1273|%p179, %r2391, %r282, 31, -1;
	add.s32 	%r286, %r283, %r1273;
	setp.eq.s32 	%p180, %r2375, 2147483647;
	selp.b32 	%r1274, -2147483648, %r2375, %p180;
	shr.u32 	%r1275, %r1274, %r2258;
	and.b32  	%r1270, %r1275, %r238;
	mov.b32 	%r1250, 1;
	// begin inline asm
	{
    .reg .pred p;
    and.b32 %r1248, %r1270, %r1250;    setp.ne.u32 p, %r1248, 0;
    vote.ballot.sync.b32 %r1248, p, 0xffffffff;
    @!p not.b32 %r1248, %r1248;
}

	// end inline asm
	mov.b32 	%r1253, 2;
	// begin inline asm
	{
    .reg .pred p;
    and.b32 %r1251, %r1270, %r1253;    setp.ne.u32 p, %r1251, 0;
    vote.ballot.sync.b32 %r1251, p, 0xffffffff;
    @!p not.b32 %r1251, %r1251;
}

	// end inline asm
	and.b32  	%r1276, %r1251, %r1248;
	mov.b32 	%r1256, 4;
	// begin inline asm
	{
    .reg .pred p;
    and.b32 %r1254, %r1270, %r1256;    setp.ne.u32 p, %r1254, 0;
    vote.ballot.sync.b32 %r1254, p, 0xffffffff;
    @!p not.b32 %r1254, %r1254;
}

	// end inline asm
	and.b32  	%r1277, %r1254, %r1276;
	mov.b32 	%r1259, 8;
	// begin inline asm
	{
    .reg .pred p;
    and.b32 %r1257, %r1270, %r1259;    setp.ne.u32 p, %r1257, 0;
    vote.ballot.sync.b32 %r1257, p, 0xffffffff;
    @!p not.b32 %r1257, %r1257;
}

	// end inline asm
	and.b32  	%r1278, %r1257, %r1277;
	mov.b32 	%r1262, 16;
	// begin inline asm
	{
    .reg .pred p;
    and.b32 %r1260, %r1270, %r1262;    setp.ne.u32 p, %r1260, 0;
    vote.ballot.sync.b32 %r1260, p, 0xffffffff;
    @!p not.b32 %r1260, %r1260;
}

	// end inline asm
	and.b32  	%r1279, %r1260, %r1278;
	mov.b32 	%r1265, 32;
	// begin inline asm
	{
    .reg .pred p;
    and.b32 %r1263, %r1270, %r1265;    setp.ne.u32 p, %r1263, 0;
    vote.ballot.sync.b32 %r1263, p, 0xffffffff;
    @!p not.b32 %r1263, %r1263;
}

	// end inline asm
	and.b32  	%r1280, %r1263, %r1279;
	mov.b32 	%r1268, 64;
	// begin inline asm
	{
    .reg .pred p;
    and.b32 %r1266, %r1270, %r1268;    setp.ne.u32 p, %r1266, 0;
    vote.ballot.sync.b32 %r1266, p, 0xffffffff;
    @!p not.b32 %r1266, %r1266;
}

	// end inline asm
	and.b32  	%r1281, %r1266, %r1280;
	mov.b32 	%r1271, 128;
	// begin inline asm
	{
    .reg .pred p;
    and.b32 %r1269, %r1270, %r1271;    setp.ne.u32 p, %r1269, 0;
    vote.ballot.sync.b32 %r1269, p, 0xffffffff;
    @!p not.b32 %r1269, %r1269;
}

	// end inline asm
	and.b32  	%r1282, %r1269, %r1281;
	clz.b32 	%r1283, %r1282;
	sub.s32 	%r288, 31, %r1283;
	and.b32  	%r1284, %r931, %r1282;
	popc.b32 	%r289, %r1284;
	setp.ne.s32 	%p181, %r460, %r288;
	mov.b32 	%r2392, 0;
	@%p181 bra 	$L__BB16_197;
	shl.b32 	%r1285, %r1270, 2;
	add.s32 	%r1286, %r236, %r1285;
	atom.shared.add.u32 	%r2392, [%r1286], %r289;
$L__BB16_197:
	ld.param.u32 	%r2259, [_ZN3cub18CUB_300001_SM_10006detail10radix_sort29DeviceRadixSortOnesweepKernelINS1_5radix10policy_hubIfiyE10Policy1000ELNS0_9SortOrderE0EfiyiiNS1_21identity_decomposer_tEEEvPT5_SB_PT3_PKSC_PT1_PKSG_PT2_PKSK_T4_iiT6__param_9];
	shfl.sync.idx.b32	%r1312|%p182, %r2392, %r288, 31, -1;
	add.s32 	%r292, %r289, %r1312;
	setp.eq.s32 	%p183, %r2374, 2147483647;
	selp.b32 	%r1313, -2147483648, %r2374, %p183;
	shr.u32 	%r1314, %r1313, %r2259;
	and.b32  	%r1309, %r1314, %r238;
	mov.b32 	%r1289, 1;
	// begin inline asm
	{
    .reg .pred p;
    and.b32 %r1287, %r1309, %r1289;    setp.ne.u32 p, %r1287, 0;
    vote.ballot.sync.b32 %r1287, p, 0xffffffff;
    @!p not.b32 %r1287, %r1287;
}

	// end inline asm
	mov.b32 	%r1292, 2;
	// begin inline asm
	{
    .reg .pred p;
    and.b32 %r1290, %r1309, %r1292;    setp.ne.u32 p, %r1290, 0;
    vote.ballot.sync.b32 %r1290, p, 0xffffffff;
    @!p not.b32 %r1290, %r1290;
}

	// end inline asm
	and.b32  	%r1315, %r1290, %r1287;
	mov.b32 	%r1295, 4;
	// begin inline asm
	{
    .reg .pred p;
    and.b32 %r1293, %r1309, %r1295;    setp.ne.u32 p, %r1293, 0;
    vote.ballot.sync.b32 %r1293, p, 0xffffffff;
    @!p not.b32 %r1293, %r1293;
}

	// end inline asm
	and.b32  	%r1316, %r1293, %r1315;
	mov.b32 	%r1298, 8;
	// begin inline asm
	{
    .reg .pred p;
    and.b32 %r1296, %r1309, %r1298;    setp.ne.u32 p, %r1296, 0;
    vote.ballot.sync.b32 %r1296, p, 0xffffffff;
    @!p not.b32 %r1296, %r1296;
}

	// end inline asm
	and.b32  	%r1317, %r1296, %r1316;
	mov.b32 	%r1301, 16;
	// begin inline asm
	{
    .reg .pred p;
    and.b32 %r1299, %r1309, %r1301;    setp.ne.u32 p, %r1299, 0;
    vote.ballot.sync.b32 %r1299, p, 0xffffffff;
    @!p not.b32 %r1299, %r1299;
}

	// end inline asm
	and.b32  	%r1318, %r1299, %r1317;
	mov.b32 	%r1304, 32;
	// begin inline asm
	{
    .reg .pred p;
    and.b32 %r1302, %r1309, %r1304;    setp.ne.u32 p, %r1302, 0;
    vote.ballot.sync.b32 %r1302, p, 0xffffffff;
    @!p not.b32 %r1302, %r1302;
}

	// end inline asm
	and.b32  	%r1319, %r1302, %r1318;
	mov.b32 	%r1307, 64;
	// begin inline asm
	{
    .reg .pred p;
    and.b32 %r1305, %r1309, %r1307;    setp.ne.u32 p, %r1305, 0;
    vote.ballot.sync.b32 %r1305, p, 0xffffffff;
    @!p not.b32 %r1305, %r1305;
}

	// end inline asm
	and.b32  	%r1320, %r1305, %r1319;
	mov.b32 	%r1310, 128;
	// begin inline asm
	{
    .reg .pred p;
    and.b32 %r1308, %r1309, %r1310;    setp.ne.u32 p, %r1308, 0;
    vote.ballot.sync.b32 %r1308, p, 0xffffffff;
    @!p not.b32 %r1308, %r1308;
}

	// end inline asm
	and.b32  	%r1321, %r1308, %r1320;
	clz.b32 	%r1322, %r1321;
	sub.s32 	%r294, 31, %r1322;
	and.b32  	%r1323, %r931, %r1321;
	popc.b32 	%r295, %r1323;
	setp.ne.s32 	%p184, %r460, %r294;
	mov.b32 	%r2393, 0;
	@%p184 bra 	$L__BB16_199;
	shl.b32 	%r1328, %r1309, 2;
	add.s32 	%r1329, %r236, %r1328;
	atom.shared.add.u32 	%r2393, [%r1329], %r295;
$L__BB16_199:
	ld.param.u32 	%r2260, [_ZN3cub18CUB_300001_SM_10006detail10radix_sort29DeviceRadixSortOnesweepKernelINS1_5radix10policy_hubIfiyE10Policy1000ELNS0_9SortOrderE0EfiyiiNS1_21identity_decomposer_tEEEvPT5_SB_PT3_PKSC_PT1_PKSG_PT2_PKSK_T4_iiT6__param_9];
	shfl.sync.idx.b32	%r1355|%p185, %r2393, %r294, 31, -1;
	add.s32 	%r298, %r295, %r1355;
	setp.eq.s32 	%p186, %r2373, 2147483647;
	selp.b32 	%r1356, -2147483648, %r2373, %p186;
	shr.u32 	%r1357, %r1356, %r2260;
	and.b32  	%r1352, %r1357, %r238;
	mov.b32 	%r1332, 1;
	// begin inline asm
	{
    .reg .pred p;
    and.b32 %r1330, %r1352, %r1332;    setp.ne.u32 p, %r1330, 0;
    vote.ballot.sync.b32 %r1330, p, 0xffffffff;
    @!p not.b32 %r1330, %r1330;
}

	// end inline asm
	mov.b32 	%r1335, 2;
	// begin inline asm
	{
    .reg .pred p;
    and.b32 %r1333, %r1352, %r1335;    setp.ne.u32 p, %r1333, 0;
    vote.ballot.sync.b32 %r1333, p, 0xffffffff;
    @!p not.b32 %r1333, %r1333;
}

	// end inline asm
	and.b32  	%r1358, %r1333, %r1330;
	mov.b32 	%r1338, 4;
	// begin inline asm
	{
    .reg .pred p;
    and.b32 %r1336, %r1352, %r1338;    setp.ne.u32 p, %r1336, 0;
    vote.ballot.sync.b32 %r1336, p, 0xffffffff;
    @!p not.b32 %r1336, %r1336;
}

	// end inline asm
	and.b32  	%r1359, %r1336, %r1358;
	mov.b32 	%r1341, 8;
	// begin inline asm
	{
    .reg .pred p;
    and.b32 %r1339, %r1352, %r1341;    setp.ne.u32 p, %r1339, 0;
    vote.ballot.sync.b32 %r1339, p, 0xffffffff;
    @!p not.b32 %r1339, %r1339;
}

	// end inline asm
	and.b32  	%r1360, %r1339, %r1359;
	mov.b32 	%r1344, 16;
	// begin inline asm
	{
    .reg .pred p;
    and.b32 %r1342, %r1352, %r1344;    setp.ne.u32 p, %r1342, 0;
    vote.ballot.sync.b32 %r1342, p, 0xffffffff;
    @!p not.b32 %r1342, %r1342;
}

	// end inline asm
	and.b32  	%r1361, %r1342, %r1360;
	mov.b32 	%r1347, 32;
	// begin inline asm
	{
    .reg .pred p;
    and.b32 %r1345, %r1352, %r1347;    setp.ne.u32 p, %r1345, 0;
    vote.ballot.sync.b32 %r1345, p, 0xffffffff;
    @!p not.b32 %r1345, %r1345;
}

	// end inline asm
	and.b32  	%r1362, %r1345, %r1361;
	mov.b32 	%r1350, 64;
	// begin inline asm
	{
    .reg .pred p;
    and.b32 %r1348, %r1352, %r1350;    setp.ne.u32 p, %r1348, 0;
    vote.ballot.sync.b32 %r1348, p, 0xffffffff;
    @!p not.b32 %r1348, %r1348;
}

	// end inline asm
	and.b32  	%r1363, %r1348, %r1362;
	mov.b32 	%r1353, 128;
	// begin inline asm
	{
    .reg .pred p;
    and.b32 %r1351, %r1352, %r1353;    setp.ne.u32 p, %r1351, 0;
    vote.ballot.sync.b32 %r1351, p, 0xffffffff;
    @!p not.b32 %r1351, %r1351;
}

	// end inline asm
	and.b32  	%r1364, %r1351, %r1363;
	clz.b32 	%r1365, %r1364;
	sub.s32 	%r300, 31, %r1365;
	and.b32  	%r1366, %r931, %r1364;
	popc.b32 	%r301, %r1366;
	setp.ne.s32 	%p187, %r460, %r300;
	mov.b32 	%r2394, 0;
	@%p187 bra 	$L__BB16_201;
	shl.b32 	%r1371, %r1352, 2;
	add.s32 	%r1372, %r236, %r1371;
	atom.shared.add.u32 	%r2394, [%r1372], %r301;
$L__BB16_201:
	ld.param.u32 	%r2261, [_ZN3cub18CUB_300001_SM_10006detail10radix_sort29DeviceRadixSortOnesweepKernelINS1_5radix10policy_hubIfiyE10Policy1000ELNS0_9SortOrderE0EfiyiiNS1_21identity_decomposer_tEEEvPT5_SB_PT3_PKSC_PT1_PKSG_PT2_PKSK_T4_iiT6__param_9];
	shfl.sync.idx.b32	%r1398|%p188, %r2394, %r300, 31, -1;
	add.s32 	%r304, %r301, %r1398;
	setp.eq.s32 	%p189, %r2372, 2147483647;
	selp.b32 	%r1399, -2147483648, %r2372, %p189;
	shr.u32 	%r1400, %r1399, %r2261;
	and.b32  	%r1395, %r1400, %r238;
	mov.b32 	%r1375, 1;
	// begin inline asm
	{
    .reg .pred p;
    and.b32 %r1373, %r1395, %r1375;    setp.ne.u32 p, %r1373, 0;
    vote.ballot.sync.b32 %r1373, p, 0xffffffff;
    @!p not.b32 %r1373, %r1373;
}

	// end inline asm
	mov.b32 	%r1378, 2;
	// begin inline asm
	{
    .reg .pred p;
    and.b32 %r1376, %r1395, %r1378;    setp.ne.u32 p, %r1376, 0;
    vote.ballot.sync.b32 %r1376, p, 0xffffffff;
    @!p not.b32 %r1376, %r1376;
}

	// end inline asm
	and.b32  	%r1401, %r1376, %r1373;
	mov.b32 	%r1381, 4;
	// begin inline asm
	{
    .reg .pred p;
    and.b32 %r1379, %r1395, %r1381;    setp.ne.u32 p, %r1379, 0;
    vote.ballot.sync.b32 %r1379, p, 0xffffffff;
    @!p not.b32 %r1379, %r1379;
}

	// end inline asm
	and.b32  	%r1402, %r1379, %r1401;
	mov.b32 	%r1384, 8;
	// begin inline asm
	{
    .reg .pred p;
    and.b32 %r1382, %r1395, %r1384;    setp.ne.u32 p, %r1382, 0;
    vote.ballot.sync.b32 %r1382, p, 0xffffffff;
    @!p not.b32 %r1382, %r1382;
}

	// end inline asm
	and.b32  	%r1403, %r1382, %r1402;
	mov.b32 	%r1387, 16;
	// begin inline asm
	{
    .reg .pred p;
    and.b32 %r1385, %r1395, %r1387;    setp.ne.u32 p, %r1385, 0;
    vote.ballot.sync.b32 %r1385, p, 0xffffffff;
    @!p not.b32 %r1385, %r1385;
}

	// end inline asm
	and.b32  	%r1404, %r1385, %r1403;
	mov.b32 	%r1390, 32;
	// begin inline asm
	{
    .reg .pred p;
    and.b32 %r1388, %r1395, %r1390;    setp.ne.u32 p, %r1388, 0;
    vote.ballot.sync.b32 %r1388, p, 0xffffffff;
    @!p not.b32 %r1388, %r1388;
}

	// end inline asm
	and.b32  	%r1405, %r1388, %r1404;
	mov.b32 	%r1393, 64;
	// begin inline asm
	{
    .reg .pred p;
    and.b32 %r1391, %r1395, %r1393;    setp.ne.u32 p, %r1391, 0;
    vote.ballot.sync.b32 %r1391, p, 0xffffffff;
    @!p not.b32 %r1391, %r1391;
}

	// end inline asm
	and.b32  	%r1406, %r1391, %r1405;
	mov.b32 	%r1396, 128;
	// begin inline asm
	{
    .reg .pred p;
    and.b32 %r1394, %r1395, %r1396;    setp.ne.u32 p, %r1394, 0;
    vote.ballot.sync.b32 %r1394, p, 0xffffffff;
    @!p not.b32 %r1394, %r1394;
}

	// end inline asm
	and.b32  	%r1407, %r1394, %r1406;
	clz.b32 	%r1408, %r1407;
	sub.s32 	%r306, 31, %r1408;
	and.b32  	%r1409, %r931, %r1407;
	popc.b32 	%r307, %r1409;
	setp.ne.s32 	%p190, %r460, %r306;
	mov.b32 	%r2395, 0;
	@%p190 bra 	$L__BB16_203;
	shl.b32 	%r1414, %r1395, 2;
	add.s32 	%r1415, %r236, %r1414;
	atom.shared.add.u32 	%r2395, [%r1415], %r307;
$L__BB16_203:
	ld.param.u32 	%r2262, [_ZN3cub18CUB_300001_SM_10006detail10radix_sort29DeviceRadixSortOnesweepKernelINS1_5radix10policy_hubIfiyE10Policy1000ELNS0_9SortOrderE0EfiyiiNS1_21identity_decomposer_tEEEvPT5_SB_PT3_PKSC_PT1_PKSG_PT2_PKSK_T4_iiT6__param_9];
	shfl.sync.idx.b32	%r1441|%p191, %r2395, %r306, 31, -1;
	add.s32 	%r310, %r307, %r1441;
	setp.eq.s32 	%p192, %r2371, 2147483647;
	selp.b32 	%r1442, -2147483648, %r2371, %p192;
	shr.u32 	%r1443, %r1442, %r2262;
	and.b32  	%r1438, %r1443, %r238;
	mov.b32 	%r1418, 1;
	// begin inline asm
	{
    .reg .pred p;
    and.b32 %r1416, %r1438, %r1418;    setp.ne.u32 p, %r1416, 0;
    vote.ballot.sync.b32 %r1416, p, 0xffffffff;
    @!p not.b32 %r1416, %r1416;
}

	// end inline asm
	mov.b32 	%r1421, 2;
	// begin inline asm
	{
    .reg .pred p;
    and.b32 %r1419, %r1438, %r1421;    setp.ne.u32 p, %r1419, 0;
    vote.ballot.sync.b32 %r1419, p, 0xffffffff;
    @!p not.b32 %r1419, %r1419;
}

	// end inline asm
	and.b32  	%r1444, %r1419, %r1416;
	mov.b32 	%r1424, 4;
	// begin inline asm
	{
    .reg .pred p;
    and.b32 %r1422, %r1438, %r1424;    setp.ne.u32 p, %r1422, 0;
    vote.ballot.sync.b32 %r1422, p, 0xffffffff;
    @!p not.b32 %r1422, %r1422;
}

	// end inline asm
	and.b32  	%r1445, %r1422, %r1444;
	mov.b32 	%r1427, 8;
	// begin inline asm
	{
    .reg .pred p;
    and.b32 %r1425, %r1438, %r1427;    setp.ne.u32 p, %r1425, 0;
    vote.ballot.sync.b32 %r1425, p, 0xffffffff;
    @!p not.b32 %r1425, %r1425;
}

	// end inline asm
	and.b32  	%r1446, %r1425, %r1445;
	mov.b32 	%r1430, 16;
	// begin inline asm
	{
    .reg .pred p;
    and.b32 %r1428, %r1438, %r1430;    setp.ne.u32 p, %r1428, 0;
    vote.ballot.sync.b32 %r1428, p, 0xffffffff;
    @!p not.b32 %r1428, %r1428;
}

	// end inline asm
	and.b32  	%r1447, %r1428, %r1446;
	mov.b32 	%r1433, 32;
	// begin inline asm
	{
    .reg .pred p;
    and.b32 %r1431, %r1438, %r1433;    setp.ne.u32 p, %r1431, 0;
    vote.ballot.sync.b32 %r1431, p, 0xffffffff;
    @!p not.b32 %r1431, %r1431;
}

	// end inline asm
	and.b32  	%r1448, %r1431, %r1447;
	mov.b32 	%r1436, 64;
	// begin inline asm
	{
    .reg .pred p;
    and.b32 %r1434, %r1438, %r1436;    setp.ne.u32 p, %r1434, 0;
    vote.ballot.sync.b32 %r1434, p, 0xffffffff;
    @!p not.b32 %r1434, %r1434;
}

	// end inline asm
	and.b32  	%r1449, %r1434, %r1448;
	mov.b32 	%r1439, 128;
	// begin inline asm
	{
    .reg .pred p;
    and.b32 %r1437, %r1438, %r1439;    setp.ne.u32 p, %r1437, 0;
    vote.ballot.sync.b32 %r1437, p, 0xffffffff;
    @!p not.b32 %r1437, %r1437;
}

	// end inline asm
	and.b32  	%r1450, %r1437, %r1449;
	clz.b32 	%r1451, %r1450;
	sub.s32 	%r312, 31, %r1451;
	and.b32  	%r1452, %r931, %r1450;
	popc.b32 	%r313, %r1452;
	setp.ne.s32 	%p193, %r460, %r312;
	mov.b32 	%r2396, 0;
	@%p193 bra 	$L__BB16_205;
	shl.b32 	%r1457, %r1438, 2;
	add.s32 	%r1458, %r236, %r1457;
	atom.shared.add.u32 	%r2396, [%r1458], %r313;
$L__BB16_205:
	ld.param.u32 	%r2263, [_ZN3cub18CUB_300001_SM_10006detail10radix_sort29DeviceRadixSortOnesweepKernelINS1_5radix10policy_hubIfiyE10Policy1000ELNS0_9SortOrderE0EfiyiiNS1_21identity_decomposer_tEEEvPT5_SB_PT3_PKSC_PT1_PKSG_PT2_PKSK_T4_iiT6__param_9];
	shfl.sync.idx.b32	%r1484|%p194, %r2396, %r312, 31, -1;
	add.s32 	%r316, %r313, %r1484;
	setp.eq.s32 	%p195, %r2370, 2147483647;
	selp.b32 	%r1485, -2147483648, %r2370, %p195;
	shr.u32 	%r1486, %r1485, %r2263;
	and.b32  	%r1481, %r1486, %r238;
	mov.b32 	%r1461, 1;
	// begin inline asm
	{
    .reg .pred p;
    and.b32 %r1459, %r1481, %r1461;    setp.ne.u32 p, %r1459, 0;
    vote.ballot.sync.b32 %r1459, p, 0xffffffff;
    @!p not.b32 %r1459, %r1459;
}

	// end inline asm
	mov.b32 	%r1464, 2;
	// begin inline asm
	{
    .reg .pred p;
    and.b32 %r1462, %r1481, %r1464;    setp.ne.u32 p, %r1462, 0;
    vote.ballot.sync.b32 %r1462, p, 0xffffffff;
    @!p not.b32 %r1462, %r1462;
}

	// end inline asm
	and.b32  	%r1487, %r1462, %r1459;
	mov.b32 	%r1467, 4;
	// begin inline asm
	{
    .reg .pred p;
    and.b32 %r1465, %r1481, %r1467;    setp.ne.u32 p, %r1465, 0;
    vote.ballot.sync.b32 %r1465, p, 0xffffffff;
    @!p not.b32 %r1465, %r1465;
}

	// end inline asm
	and.b32  	%r1488, %r1465, %r1487;
	mov.b32 	%r1470, 8;
	// begin inline asm
	{
    .reg .pred p;
    and.b32 %r1468, %r1481, %r1470;    setp.ne.u32 p, %r1468, 0;
    vote.ballot.sync.b32 %r1468, p, 0xffffffff;
    @!p not.b32 %r1468, %r1468;
}

	// end inline asm
	and.b32  	%r1489, %r1468, %r1488;
	mov.b32 	%r1473, 16;
	// begin inline asm
	{
    .reg .pred p;
    and.b32 %r1471, %r1481, %r1473;    setp.ne.u32 p, %r1471, 0;
    vote.ballot.sync.b32 %r1471, p, 0xffffffff;
    @!p not.b32 %r1471, %r1471;
}

	// end inline asm
	and.b32  	%r1490, %r1471, %r1489;
	mov.b32 	%r1476, 32;
	// begin inline asm
	{
    .reg .pred p;
    and.b32 %r1474, %r1481, %r1476;    setp.ne.u32 p, %r1474, 0;
    vote.ballot.sync.b32 %r1474, p, 0xffffffff;
    @!p not.b32 %r1474, %r1474;
}

	// end inline asm
	and.b32  	%r1491, %r1474, %r1490;
	mov.b32 	%r1479, 64;
	// begin inline asm
	{
    .reg .pred p;
    and.b32 %r1477, %r1481, %r1479;    setp.ne.u32 p, %r1477, 0;
    vote.ballot.sync.b32 %r1477, p, 0xffffffff;
    @!p not.b32 %r1477, %r1477;
}

	// end inline asm
	and.b32  	%r1492, %r1477, %r1491;
	mov.b32 	%r1482, 128;
	// begin inline asm
	{
    .reg .pred p;
    and.b32 %r1480, %r1481, %r1482;    setp.ne.u32 p, %r1480, 0;
    vote.ballot.sync.b32 %r1480, p, 0xffffffff;
    @!p not.b32 %r1480, %r1480;
}

	// end inline asm
	and.b32  	%r1493, %r1480, %r1492;
	clz.b32 	%r1494, %r1493;
	sub.s32 	%r318, 31, %r1494;
	and.b32  	%r1495, %r931, %r1493;
	popc.b32 	%r319, %r1495;
	setp.ne.s32 	%p196, %r460, %r318;
	mov.b32 	%r2397, 0;
	@%p196 bra 	$L__BB16_207;
	shl.b32 	%r1500, %r1481, 2;
	add.s32 	%r1501, %r236, %r1500;
	atom.shared.add.u32 	%r2397, [%r1501], %r319;
$L__BB16_207:
	ld.param.u32 	%r2264, [_ZN3cub18CUB_300001_SM_10006detail10radix_sort29DeviceRadixSortOnesweepKernelINS1_5radix10policy_hubIfiyE10Policy1000ELNS0_9SortOrderE0EfiyiiNS1_21identity_decomposer_tEEEvPT5_SB_PT3_PKSC_PT1_PKSG_PT2_PKSK_T4_iiT6__param_9];
	shfl.sync.idx.b32	%r1527|%p197, %r2397, %r318, 31, -1;
	add.s32 	%r322, %r319, %r1527;
	setp.eq.s32 	%p198, %r2369, 2147483647;
	selp.b32 	%r1528, -2147483648, %r2369, %p198;
	shr.u32 	%r1529, %r1528, %r2264;
	and.b32  	%r1524, %r1529, %r238;
	mov.b32 	%r1504, 1;
	// begin inline asm
	{
    .reg .pred p;
    and.b32 %r1502, %r1524, %r1504;    setp.ne.u32 p, %r1502, 0;
    vote.ballot.sync.b32 %r1502, p, 0xffffffff;
    @!p not.b32 %r1502, %r1502;
}

	// end inline asm
	mov.b32 	%r1507, 2;
	// begin inline asm
	{
    .reg .pred p;
    and.b32 %r1505, %r1524, %r1507;    setp.ne.u32 p, %r1505, 0;
    vote.ballot.sync.b32 %r1505, p, 0xffffffff;
    @!p not.b32 %r1505, %r1505;
}

	// end inline asm
	and.b32  	%r1530, %r1505, %r1502;
	mov.b32 	%r1510, 4;
	// begin inline asm
	{
    .reg .pred p;
    and.b32 %r1508, %r1524, %r1510;    setp.ne.u32 p, %r1508, 0;
    vote.ballot.sync.b32 %r1508, p, 0xffffffff;
    @!p not.b32 %r1508, %r1508;
}

	// end inline asm
	and.b32  	%r1531, %r1508, %r1530;
	mov.b32 	%r1513, 8;
	// begin inline asm
	{
    .reg .pred p;
    and.b32 %r1511, %r1524, %r1513;    setp.ne.u32 p, %r1511, 0;
    vote.ballot.sync.b32 %r1511, p, 0xffffffff;
    @!p not.b32 %r1511, %r1511;
}

	// end inline asm
	and.b32  	%r1532, %r1511, %r1531;
	mov.b32 	%r1516, 16;
	// begin inline asm
	{
    .reg .pred p;
    and.b32 %r1514, %r1524, %r1516;    setp.ne.u32 p, %r1514, 0;
    vote.ballot.sync.b32 %r1514, p, 0xffffffff;
    @!p not.b32 %r1514, %r1514;
}

	// end inline asm
	and.b32  	%r1533, %r1514, %r1532;
	mov.b32 	%r1519, 32;
	// begin inline asm
	{
    .reg .pred p;
    and.b32 %r1517, %r1524, %r1519;    setp.ne.u32 p, %r1517, 0;
    vote.ballot.sync.b32 %r1517, p, 0xffffffff;
    @!p not.b32 %r1517, %r1517;
}

	// end inline asm
	and.b32  	%r1534, %r1517, %r1533;
	mov.b32 	%r1522, 64;
	// begin inline asm
	{
    .reg .pred p;
    and.b32 %r1520, %r1524, %r1522;    setp.ne.u32 p, %r1520, 0;
    vote.ballot.sync.b32 %r1520, p, 0xffffffff;
    @!p not.b32 %r1520, %r1520;
}

	// end inline asm
	and.b32  	%r1535, %r1520, %r1534;
	mov.b32 	%r1525, 128;
	// begin inline asm
	{
    .reg .pred p;
    and.b32 %r1523, %r1524, %r1525;    setp.ne.u32 p, %r1523, 0;
    vote.ballot.sync.b32 %r1523, p, 0xffffffff;
    @!p not.b32 %r1523, %r1523;
}

	// end inline asm
	and.b32  	%r1536, %r1523, %r1535;
	clz.b32 	%r1537, %r1536;
	sub.s32 	%r324, 31, %r1537;
	and.b32  	%r1538, %r931, %r1536;
	popc.b32 	%r325, %r1538;
	setp.ne.s32 	%p199, %r460, %r324;
	mov.b32 	%r2398, 0;
	@%p199 bra 	$L__BB16_209;
	shl.b32 	%r1543, %r1524, 2;
	add.s32 	%r1544, %r236, %r1543;
	atom.shared.add.u32 	%r2398, [%r1544], %r325;
$L__BB16_209:
	ld.param.u32 	%r2265, [_ZN3cub18CUB_300001_SM_10006detail10radix_sort29DeviceRadixSortOnesweepKernelINS1_5radix10policy_hubIfiyE10Policy1000ELNS0_9SortOrderE0EfiyiiNS1_21identity_decomposer_tEEEvPT5_SB_PT3_PKSC_PT1_PKSG_PT2_PKSK_T4_iiT6__param_9];
	shfl.sync.idx.b32	%r1570|%p200, %r2398, %r324, 31, -1;
	add.s32 	%r328, %r325, %r1570;
	setp.eq.s32 	%p201, %r2368, 2147483647;
	selp.b32 	%r1571, -2147483648, %r2368, %p201;
	shr.u32 	%r1572, %r1571, %r2265;
	and.b32  	%r1567, %r1572, %r238;
	mov.b32 	%r1547, 1;
	// begin inline asm
	{
    .reg .pred p;
    and.b32 %r1545, %r1567, %r1547;    setp.ne.u32 p, %r1545, 0;
    vote.ballot.sync.b32 %r1545, p, 0xffffffff;
    @!p not.b32 %r1545, %r1545;
}

	// end inline asm
	mov.b32 	%r1550, 2;
	// begin inline asm
	{
    .reg .pred p;
    and.b32 %r1548, %r1567, %r1550;    setp.ne.u32 p, %r1548, 0;
    vote.ballot.sync.b32 %r1548, p, 0xffffffff;
    @!p not.b32 %r1548, %r1548;
}

	// end inline asm
	and.b32  	%r1573, %r1548, %r1545;
	mov.b32 	%r1553, 4;
	// begin inline asm
	{
    .reg .pred p;
    and.b32 %r1551, %r1567, %r1553;    setp.ne.u32 p, %r1551, 0;
    vote.ballot.sync.b32 %r1551, p, 0xffffffff;
    @!p not.b32 %r1551, %r1551;
}

	// end inline asm
	and.b32  	%r1574, %r1551, %r1573;
	mov.b32 	%r1556, 8;
	// begin inline asm
	{
    .reg .pred p;
    and.b32 %r1554, %r1567, %r1556;    setp.ne.u32 p, %r1554, 0;
    vote.ballot.sync.b32 %r1554, p, 0xffffffff;
    @!p not.b32 %r1554, %r1554;
}

	// end inline asm
	and.b32  	%r1575, %r1554, %r1574;
	mov.b32 	%r1559, 16;
	// begin inline asm
	{
    .reg .pred p;
    and.b32 %r1557, %r1567, %r1559;    setp.ne.u32 p, %r1557, 0;
    vote.ballot.sync.b32 %r1557, p, 0xffffffff;
    @!p not.b32 %r1557, %r1557;
}

	// end inline asm
	and.b32  	%r1576, %r1557, %r1575;
	mov.b32 	%r1562, 32;
	// begin inline asm
	{
    .reg .pred p;
    and.b32 %r1560, %r1567, %r1562;    setp.ne.u32 p, %r1560, 0;
    vote.ballot.sync.b32 %r1560, p, 0xffffffff;
    @!p not.b32 %r1560, %r1560;
}

	// end inline asm
	and.b32  	%r1577, %r1560, %r1576;
	mov.b32 	%r1565, 64;
	// begin inline asm
	{
    .reg .pred p;
    and.b32 %r1563, %r1567, %r1565;    setp.ne.u32 p, %r1563, 0;
    vote.ballot.sync.b32 %r1563, p, 0xffffffff;
    @!p not.b32 %r1563, %r1563;
}

	// end inline asm
	and.b32  	%r1578, %r1563, %r1577;
	mov.b32 	%r1568, 128;
	// begin inline asm
	{
    .reg .pred p;
    and.b32 %r1566, %r1567, %r1568;    setp.ne.u32 p, %r1566, 0;
    vote.ballot.sync.b32 %r1566, p, 0xffffffff;
    @!p not.b32 %r1566, %r1566;
}

	// end inline asm
	and.b32  	%r1579, %r1566, %r1578;
	clz.b32 	%r1580, %r1579;
	sub.s32 	%r330, 31, %r1580;
	and.b32  	%r1581, %r931, %r1579;
	popc.b32 	%r331, %r1581;
	setp.ne.s32 	%p202, %r460, %r330;
	mov.b32 	%r2399, 0;
	@%p202 bra 	$L__BB16_211;
	shl.b32 	%r1582, %r1, 5;
	and.b32  	%r1583, %r1582, 31744;
	add.s32 	%r1585, %r524, %r1583;
	shl.b32 	%r1586, %r1567, 2;
	add.s32 	%r1587, %r1585, %r1586;
	atom.shared.add.u32 	%r2399, [%r1587], %r331;
$L__BB16_211:
	ld.param.u32 	%r2266, [_ZN3cub18CUB_300001_SM_10006detail10radix_sort29DeviceRadixSortOnesweepKernelINS1_5radix10policy_hubIfiyE10Policy1000ELNS0_9SortOrderE0EfiyiiNS1_21identity_decomposer_tEEEvPT5_SB_PT3_PKSC_PT1_PKSG_PT2_PKSK_T4_iiT6__param_9];
	shfl.sync.idx.b32	%r1613|%p203, %r2399, %r330, 31, -1;
	add.s32 	%r334, %r331, %r1613;
	setp.eq.s32 	%p204, %r2367, 2147483647;
	selp.b32 	%r1614, -2147483648, %r2367, %p204;
	shr.u32 	%r1615, %r1614, %r2266;
	and.b32  	%r1610, %r1615, %r238;
	mov.b32 	%r1590, 1;
	// begin inline asm
	{
    .reg .pred p;
    and.b32 %r1588, %r1610, %r1590;    setp.ne.u32 p, %r1588, 0;
    vote.ballot.sync.b32 %r1588, p, 0xffffffff;
    @!p not.b32 %r1588, %r1588;
}

	// end inline asm
	mov.b32 	%r1593, 2;
	// begin inline asm
	{
    .reg .pred p;
    and.b32 %r1591, %r1610, %r1593;    setp.ne.u32 p, %r1591, 0;
    vote.ballot.sync.b32 %r1591, p, 0xffffffff;
    @!p not.b32 %r1591, %r1591;
}

	// end inline asm
	and.b32  	%r1616, %r1591, %r1588;
	mov.b32 	%r1596, 4;
	// begin inline asm
	{
    .reg .pred p;
    and.b32 %r1594, %r1610, %r1596;    setp.ne.u32 p, %r1594, 0;
    vote.ballot.sync.b32 %r1594, p, 0xffffffff;
    @!p not.b32 %r1594, %r1594;
}

	// end inline asm
	and.b32  	%r1617, %r1594, %r1616;
	mov.b32 	%r1599, 8;
	// begin inline asm
	{
    .reg .pred p;
    and.b32 %r1597, %r1610, %r1599;    setp.ne.u32 p, %r1597, 0;
    vote.ballot.sync.b32 %r1597, p, 0xffffffff;
    @!p not.b32 %r1597, %r1597;
}

	// end inline asm
	and.b32  	%r1618, %r1597, %r1617;
	mov.b32 	%r1602, 16;
	// begin inline asm
	{
    .reg .pred p;
    and.b32 %r1600, %r1610, %r1602;    setp.ne.u32 p, %r1600, 0;
    vote.ballot.sync.b32 %r1600, p, 0xffffffff;
    @!p not.b32 %r1600, %r1600;
}

	// end inline asm
	and.b32  	%r1619, %r1600, %r1618;
	mov.b32 	%r1605, 32;
	// begin inline asm
	{
    .reg .pred p;
    and.b32 %r1603, %r1610, %r1605;    setp.ne.u32 p, %r1603, 0;
    vote.ballot.sync.b32 %r1603, p, 0xffffffff;
    @!p not.b32 %r1603, %r1603;
}

	// end inline asm
	and.b32  	%r1620, %r1603, %r1619;
	mov.b32 	%r1608, 64;
	// begin inline asm
	{
    .reg .pred p;
    and.b32 %r1606, %r1610, %r1608;    setp.ne.u32 p, %r1606, 0;
    vote.ballot.sync.b32 %r1606, p, 0xffffffff;
    @!p not.b32 %r1606, %r1606;
}

	// end inline asm
	and.b32  	%r1621, %r1606, %r1620;
	mov.b32 	%r1611, 128;
	// begin inline asm
	{
    .reg .pred p;
    and.b32 %r1609, %r1610, %r1611;    setp.ne.u32 p, %r1609, 0;
    vote.ballot.sync.b32 %r1609, p, 0xffffffff;
    @!p not.b32 %r1609, %r1609;
}

	// end inline asm
	and.b32  	%r1622, %r1609, %r1621;
	clz.b32 	%r1623, %r1622;
	sub.s32 	%r336, 31, %r1623;
	and.b32  	%r1624, %r931, %r1622;
	popc.b32 	%r337, %r1624;
	setp.ne.s32 	%p205, %r460, %r336;
	mov.b32 	%r2400, 0;
	@%p205 bra 	$L__BB16_213;
	shl.b32 	%r1629, %r1610, 2;
	add.s32 	%r1630, %r236, %r1629;
	atom.shared.add.u32 	%r2400, [%r1630], %r337;
$L__BB16_213:
	setp.gt.u32 	%p206, %r1, 255;
	shfl.sync.idx.b32	%r1631|%p207, %r2400, %r336, 31, -1;
	add.s32 	%r1632, %r337, %r1631;
	bar.sync 	0;
	shl.b32 	%r1633, %r244, 2;
	add.s32 	%r340, %r524, %r1633;
	st.shared.u32 	[%r340+-4], %r2383;
	shl.b32 	%r1635, %r250, 2;
	add.s32 	%r341, %r524, %r1635;
	st.shared.u32 	[%r341+-4], %r2382;
	shl.b32 	%r1636, %r256, 2;
	add.s32 	%r342, %r524, %r1636;
	st.shared.u32 	[%r342+-4], %r2381;
	shl.b32 	%r1637, %r262, 2;
	add.s32 	%r343, %r524, %r1637;
	st.shared.u32 	[%r343+-4], %r2380;
	shl.b32 	%r1638, %r268, 2;
	add.s32 	%r344, %r524, %r1638;
	st.shared.u32 	[%r344+-4], %r2379;
	shl.b32 	%r1639, %r274, 2;
	add.s32 	%r345, %r524, %r1639;
	st.shared.u32 	[%r345+-4], %r2378;
	shl.b32 	%r1640, %r280, 2;
	add.s32 	%r346, %r524, %r1640;
	st.shared.u32 	[%r346+-4], %r2377;
	shl.b32 	%r1641, %r286, 2;
	add.s32 	%r347, %r524, %r1641;
	st.shared.u32 	[%r347+-4], %r2376;
	shl.b32 	%r1642, %r292, 2;
	add.s32 	%r348, %r524, %r1642;
	st.shared.u32 	[%r348+-4], %r2375;
	shl.b32 	%r1643, %r298, 2;
	add.s32 	%r349, %r524, %r1643;
	st.shared.u32 	[%r349+-4], %r2374;
	shl.b32 	%r1644, %r304, 2;
	add.s32 	%r350, %r524, %r1644;
	st.shared.u32 	[%r350+-4], %r2373;
	shl.b32 	%r1645, %r310, 2;
	add.s32 	%r351, %r524, %r1645;
	st.shared.u32 	[%r351+-4], %r2372;
	shl.b32 	%r1646, %r316, 2;
	add.s32 	%r352, %r524, %r1646;
	st.shared.u32 	[%r352+-4], %r2371;
	shl.b32 	%r1647, %r322, 2;
	add.s32 	%r353, %r524, %r1647;
	st.shared.u32 	[%r353+-4], %r2370;
	shl.b32 	%r1648, %r328, 2;
	add.s32 	%r354, %r524, %r1648;
	st.shared.u32 	[%r354+-4], %r2369;
	shl.b32 	%r1649, %r334, 2;
	add.s32 	%r355, %r524, %r1649;
	st.shared.u32 	[%r355+-4], %r2368;
	shl.b32 	%r1650, %r1632, 2;
	add.s32 	%r356, %r524, %r1650;
	st.shared.u32 	[%r356+-4], %r2367;
	shl.b32 	%r1651, %r1, 3;
	add.s32 	%r1652, %r524, %r1651;
	add.s32 	%r357, %r1652, 26112;
	@%p206 bra 	$L__BB16_221;
	ld.param.u64 	%rd437, [_ZN3cub18CUB_300001_SM_10006detail10radix_sort29DeviceRadixSortOnesweepKernelINS1_5radix10policy_hubIfiyE10Policy1000ELNS0_9SortOrderE0EfiyiiNS1_21identity_decomposer_tEEEvPT5_SB_PT3_PKSC_PT1_PKSG_PT2_PKSK_T4_iiT6__param_3];
	cvta.to.global.u64 	%rd94, %rd437;
	shl.b64 	%rd95, %rd9, 3;
	add.s64 	%rd96, %rd94, %rd95;
	ld.global.u64 	%rd97, [%rd96];
	cvt.s64.s32 	%rd98, %r235;
	sub.s64 	%rd456, %rd97, %rd98;
	st.shared.u64 	[%r357], %rd456;
	setp.lt.s32 	%p208, %r4, 1;
	mov.u32 	%r2404, %r2329;
	@%p208 bra 	$L__BB16_220;
	mov.b32 	%r2402, -1;
	mov.u32 	%r2401, %r4;
	mov.u32 	%r2404, %r2329;
$L__BB16_216:
	ld.param.u64 	%rd430, [_ZN3cub18CUB_300001_SM_10006detail10radix_sort29DeviceRadixSortOnesweepKernelINS1_5radix10policy_hubIfiyE10Policy1000ELNS0_9SortOrderE0EfiyiiNS1_21identity_decomposer_tEEEvPT5_SB_PT3_PKSC_PT1_PKSG_PT2_PKSK_T4_iiT6__param_0];
	add.s32 	%r361, %r2401, -1;
	shl.b32 	%r1654, %r361, 8;
	add.s32 	%r1655, %r1654, %r1;
	cvta.to.global.u64 	%rd99, %rd430;
	mul.wide.s32 	%rd100, %r1655, 4;
	add.s64 	%rd19, %rd99, %rd100;
$L__BB16_217:
	membar.cta;
	ld.volatile.global.u32 	%r362, [%rd19];
	setp.eq.s32 	%p209, %r362, 0;
	@%p209 bra 	$L__BB16_217;
	and.b32  	%r1656, %r362, 1073741823;
	add.s32 	%r2404, %r1656, %r2404;
	setp.gt.s32 	%p210, %r362, -1;
	vote.sync.ballot.b32 	%r2402, %p210, %r2402;
	setp.gt.u32 	%p212, %r2401, 1;
	and.pred  	%p213, %p210, %p212;
	mov.u32 	%r2401, %r361;
	@%p213 bra 	$L__BB16_216;
	ld.shared.u64 	%rd456, [%r357];
$L__BB16_220:
	ld.param.u64 	%rd431, [_ZN3cub18CUB_300001_SM_10006detail10radix_sort29DeviceRadixSortOnesweepKernelINS1_5radix10policy_hubIfiyE10Policy1000ELNS0_9SortOrderE0EfiyiiNS1_21identity_decomposer_tEEEvPT5_SB_PT3_PKSC_PT1_PKSG_PT2_PKSK_T4_iiT6__param_0];
	or.b32  	%r1657, %r2404, -2147483648;
	cvta.to.global.u64 	%rd101, %rd431;
	add.s64 	%rd103, %rd101, %rd59;
	st.volatile.global.u32 	[%rd103], %r1657;
	sub.s32 	%r1660, %r2404, %r2329;
	cvt.s64.s32 	%rd104, %r1660;
	add.s64 	%rd105, %rd456, %rd104;
	st.shared.u64 	[%r357], %rd105;
$L__BB16_221:
	ld.param.u32 	%r2242, [_ZN3cub18CUB_300001_SM_10006detail10radix_sort29DeviceRadixSortOnesweepKernelINS1_5radix10policy_hubIfiyE10Policy1000ELNS0_9SortOrderE0EfiyiiNS1_21identity_decomposer_tEEEvPT5_SB_PT3_PKSC_PT1_PKSG_PT2_PKSK_T4_iiT6__param_8];
	ld.param.u64 	%rd434, [_ZN3cub18CUB_300001_SM_10006detail10radix_sort29DeviceRadixSortOnesweepKernelINS1_5radix10policy_hubIfiyE10Policy1000ELNS0_9SortOrderE0EfiyiiNS1_21identity_decomposer_tEEEvPT5_SB_PT3_PKSC_PT1_PKSG_PT2_PKSK_T4_iiT6__param_2];
	setp.gt.u32 	%p214, %r1, 255;
	mad.lo.s32 	%r366, %r4, 6528, 6528;
	setp.lt.s32 	%p215, %r366, %r2242;
	setp.eq.s64 	%p216, %rd434, 0;
	or.pred  	%p217, %p216, %p215;
	or.pred  	%p218, %p214, %p217;
	@%p218 bra 	$L__BB16_223;
	ld.param.u64 	%rd435, [_ZN3cub18CUB_300001_SM_10006detail10radix_sort29DeviceRadixSortOnesweepKernelINS1_5radix10policy_hubIfiyE10Policy1000ELNS0_9SortOrderE0EfiyiiNS1_21identity_decomposer_tEEEvPT5_SB_PT3_PKSC_PT1_PKSG_PT2_PKSK_T4_iiT6__param_2];
	ld.shared.u64 	%rd106, [%r357];
	cvt.s64.s32 	%rd107, %r2329;
	cvt.s64.s32 	%rd108, %r235;
	add.s64 	%rd109, %rd108, %rd107;
	add.s64 	%rd110, %rd109, %rd106;
	cvta.to.global.u64 	%rd111, %rd435;
	shl.b64 	%rd112, %rd9, 3;
	add.s64 	%rd113, %rd111, %rd112;
	st.global.u64 	[%rd113], %rd110;
$L__BB16_223:
	ld.param.u32 	%r2243, [_ZN3cub18CUB_300001_SM_10006detail10radix_sort29DeviceRadixSortOnesweepKernelINS1_5radix10policy_hubIfiyE10Policy1000ELNS0_9SortOrderE0EfiyiiNS1_21identity_decomposer_tEEEvPT5_SB_PT3_PKSC_PT1_PKSG_PT2_PKSK_T4_iiT6__param_8];
	ld.param.u64 	%rd438, [_ZN3cub18CUB_300001_SM_10006detail10radix_sort29DeviceRadixSortOnesweepKernelINS1_5radix10policy_hubIfiyE10Policy1000ELNS0_9SortOrderE0EfiyiiNS1_21identity_decomposer_tEEEvPT5_SB_PT3_PKSC_PT1_PKSG_PT2_PKSK_T4_iiT6__param_4];
	cvta.to.global.u64 	%rd22, %rd438;
	setp.gt.s32 	%p219, %r366, %r2243;
	bar.sync 	0;
	@%p219 bra 	$L__BB16_225;
	ld.param.u32 	%r2267, [_ZN3cub18CUB_300001_SM_10006detail10radix_sort29DeviceRadixSortOnesweepKernelINS1_5radix10policy_hubIfiyE10Policy1000ELNS0_9SortOrderE0EfiyiiNS1_21identity_decomposer_tEEEvPT5_SB_PT3_PKSC_PT1_PKSG_PT2_PKSK_T4_iiT6__param_9];
	ld.shared.u32 	%r1663, [%r118];
	setp.eq.s32 	%p220, %r1663, 2147483647;
	selp.b32 	%r1664, -2147483648, %r1663, %p220;
	shr.u32 	%r1665, %r1664, %r2267;
	and.b32  	%r1666, %r1665, %r238;
	shl.b32 	%r1667, %r1666, 3;
	add.s32 	%r1669, %r524, 26112;
	add.s32 	%r1670, %r1669, %r1667;
	ld.shared.u64 	%rd114, [%r1670];
	add.s64 	%rd115, %rd114, %rd9;
	setp.gt.s32 	%p221, %r1663, -1;
	selp.b32 	%r1671, -1, -2147483648, %p221;
	xor.b32  	%r1672, %r1671, %r1663;
	shl.b64 	%rd116, %rd115, 2;
	add.s64 	%rd117, %rd22, %rd116;
	st.global.u32 	[%rd117], %r1672;
	bar.warp.sync 	-1;
	ld.shared.u32 	%r1673, [%r118+1536];
	setp.eq.s32 	%p222, %r1673, 2147483647;
	selp.b32 	%r1674, -2147483648, %r1673, %p222;
	shr.u32 	%r1675, %r1674, %r2267;
	and.b32  	%r1676, %r1675, %r238;
	shl.b32 	%r1677, %r1676, 3;
	add.s32 	%r1678, %r1669, %r1677;
	ld.shared.u64 	%rd118, [%r1678];
	add.s64 	%rd119, %rd118, %rd9;
	setp.gt.s32 	%p223, %r1673, -1;
	selp.b32 	%r1679, -1, -2147483648, %p223;
	xor.b32  	%r1680, %r1679, %r1673;
	shl.b64 	%rd120, %rd119, 2;
	add.s64 	%rd121, %rd22, %rd120;
	st.global.u32 	[%rd121+1536], %r1680;
	bar.warp.sync 	-1;
	ld.shared.u32 	%r1681, [%r118+3072];
	setp.eq.s32 	%p224, %r1681, 2147483647;
	selp.b32 	%r1682, -2147483648, %r1681, %p224;
	shr.u32 	%r1683, %r1682, %r2267;
	and.b32  	%r1684, %r1683, %r238;
	shl.b32 	%r1685, %r1684, 3;
	add.s32 	%r1686, %r1669, %r1685;
	ld.shared.u64 	%rd122, [%r1686];
	add.s64 	%rd123, %rd122, %rd9;
	setp.gt.s32 	%p225, %r1681, -1;
	selp.b32 	%r1687, -1, -2147483648, %p225;
	xor.b32  	%r1688, %r1687, %r1681;
	shl.b64 	%rd124, %rd123, 2;
	add.s64 	%rd125, %rd22, %rd124;
	st.global.u32 	[%rd125+3072], %r1688;
	bar.warp.sync 	-1;
	ld.shared.u32 	%r1689, [%r118+4608];
	setp.eq.s32 	%p226, %r1689, 2147483647;
	selp.b32 	%r1690, -2147483648, %r1689, %p226;
	shr.u32 	%r1691, %r1690, %r2267;
	and.b32  	%r1692, %r1691, %r238;
	shl.b32 	%r1693, %r1692, 3;
	add.s32 	%r1694, %r1669, %r1693;
	ld.shared.u64 	%rd126, [%r1694];
	add.s64 	%rd127, %rd126, %rd9;
	setp.gt.s32 	%p227, %r1689, -1;
	selp.b32 	%r1695, -1, -2147483648, %p227;
	xor.b32  	%r1696, %r1695, %r1689;
	shl.b64 	%rd128, %rd127, 2;
	add.s64 	%rd129, %rd22, %rd128;
	st.global.u32 	[%rd129+4608], %r1696;
	bar.warp.sync 	-1;
	ld.shared.u32 	%r1697, [%r118+6144];
	setp.eq.s32 	%p228, %r1697, 2147483647;
	selp.b32 	%r1698, -2147483648, %r1697, %p228;
	shr.u32 	%r1699, %r1698, %r2267;
	and.b32  	%r1700, %r1699, %r238;
	shl.b32 	%r1701, %r1700, 3;
	add.s32 	%r1702, %r1669, %r1701;
	ld.shared.u64 	%rd130, [%r1702];
	add.s64 	%rd131, %rd130, %rd9;
	setp.gt.s32 	%p229, %r1697, -1;
	selp.b32 	%r1703, -1, -2147483648, %p229;
	xor.b32  	%r1704, %r1703, %r1697;
	shl.b64 	%rd132, %rd131, 2;
	add.s64 	%rd133, %rd22, %rd132;
	st.global.u32 	[%rd133+6144], %r1704;
	bar.warp.sync 	-1;
	ld.shared.u32 	%r1705, [%r118+7680];
	setp.eq.s32 	%p230, %r1705, 2147483647;
	selp.b32 	%r1706, -2147483648, %r1705, %p230;
	shr.u32 	%r1707, %r1706, %r2267;
	and.b32  	%r1708, %r1707, %r238;
	shl.b32 	%r1709, %r1708, 3;
	add.s32 	%r1710, %r1669, %r1709;
	ld.shared.u64 	%rd134, [%r1710];
	add.s64 	%rd135, %rd134, %rd9;
	setp.gt.s32 	%p231, %r1705, -1;
	selp.b32 	%r1711, -1, -2147483648, %p231;
	xor.b32  	%r1712, %r1711, %r1705;
	shl.b64 	%rd136, %rd135, 2;
	add.s64 	%rd137, %rd22, %rd136;
	st.global.u32 	[%rd137+7680], %r1712;
	bar.warp.sync 	-1;
	ld.shared.u32 	%r1713, [%r118+9216];
	setp.eq.s32 	%p232, %r1713, 2147483647;
	selp.b32 	%r1714, -2147483648, %r1713, %p232;
	shr.u32 	%r1715, %r1714, %r2267;
	and.b32  	%r1716, %r1715, %r238;
	shl.b32 	%r1717, %r1716, 3;
	add.s32 	%r1718, %r1669, %r1717;
	ld.shared.u64 	%rd138, [%r1718];
	add.s64 	%rd139, %rd138, %rd9;
	setp.gt.s32 	%p233, %r1713, -1;
	selp.b32 	%r1719, -1, -2147483648, %p233;
	xor.b32  	%r1720, %r1719, %r1713;
	shl.b64 	%rd140, %rd139, 2;
	add.s64 	%rd141, %rd22, %rd140;
	st.global.u32 	[%rd141+9216], %r1720;
	bar.warp.sync 	-1;
	ld.shared.u32 	%r1721, [%r118+10752];
	setp.eq.s32 	%p234, %r1721, 2147483647;
	selp.b32 	%r1722, -2147483648, %r1721, %p234;
	shr.u32 	%r1723, %r1722, %r2267;
	and.b32  	%r1724, %r1723, %r238;
	shl.b32 	%r1725, %r1724, 3;
	add.s32 	%r1726, %r1669, %r1725;
	ld.shared.u64 	%rd142, [%r1726];
	add.s64 	%rd143, %rd142, %rd9;
	setp.gt.s32 	%p235, %r1721, -1;
	selp.b32 	%r1727, -1, -2147483648, %p235;
	xor.b32  	%r1728, %r1727, %r1721;
	shl.b64 	%rd144, %rd143, 2;
	add.s64 	%rd145, %rd22, %rd144;
	st.global.u32 	[%rd145+10752], %r1728;
	bar.warp.sync 	-1;
	ld.shared.u32 	%r1729, [%r118+12288];
	setp.eq.s32 	%p236, %r1729, 2147483647;
	selp.b32 	%r1730, -2147483648, %r1729, %p236;
	shr.u32 	%r1731, %r1730, %r2267;
	and.b32  	%r1732, %r1731, %r238;
	shl.b32 	%r1733, %r1732, 3;
	add.s32 	%r1734, %r1669, %r1733;
	ld.shared.u64 	%rd146, [%r1734];
	add.s64 	%rd147, %rd146, %rd9;
	setp.gt.s32 	%p237, %r1729, -1;
	selp.b32 	%r1735, -1, -2147483648, %p237;
	xor.b32  	%r1736, %r1735, %r1729;
	shl.b64 	%rd148, %rd147, 2;
	add.s64 	%rd149, %rd22, %rd148;
	st.global.u32 	[%rd149+12288], %r1736;
	bar.warp.sync 	-1;
	ld.shared.u32 	%r1737, [%r118+13824];
	setp.eq.s32 	%p238, %r1737, 2147483647;
	selp.b32 	%r1738, -2147483648, %r1737, %p238;
	shr.u32 	%r1739, %r1738, %r2267;
	and.b32  	%r1740, %r1739, %r238;
	shl.b32 	%r1741, %r1740, 3;
	add.s32 	%r1742, %r1669, %r1741;
	ld.shared.u64 	%rd150, [%r1742];
	add.s64 	%rd151, %rd150, %rd9;
	setp.gt.s32 	%p239, %r1737, -1;
	selp.b32 	%r1743, -1, -2147483648, %p239;
	xor.b32  	%r1744, %r1743, %r1737;
	shl.b64 	%rd152, %rd151, 2;
	add.s64 	%rd153, %rd22, %rd152;
	st.global.u32 	[%rd153+13824], %r1744;
	bar.warp.sync 	-1;
	ld.shared.u32 	%r1745, [%r118+15360];
	setp.eq.s32 	%p240, %r1745, 2147483647;
	selp.b32 	%r1746, -2147483648, %r1745, %p240;
	shr.u32 	%r1747, %r1746, %r2267;
	and.b32  	%r1748, %r1747, %r238;
	shl.b32 	%r1749, %r1748, 3;
	add.s32 	%r1750, %r1669, %r1749;
	ld.shared.u64 	%rd154, [%r1750];
	add.s64 	%rd155, %rd154, %rd9;
	setp.gt.s32 	%p241, %r1745, -1;
	selp.b32 	%r1751, -1, -2147483648, %p241;
	xor.b32  	%r1752, %r1751, %r1745;
	shl.b64 	%rd156, %rd155, 2;
	add.s64 	%rd157, %rd22, %rd156;
	st.global.u32 	[%rd157+15360], %r1752;
	bar.warp.sync 	-1;
	ld.shared.u32 	%r1753, [%r118+16896];
	setp.eq.s32 	%p242, %r1753, 2147483647;
	selp.b32 	%r1754, -2147483648, %r1753, %p242;
	shr.u32 	%r1755, %r1754, %r2267;
	and.b32  	%r1756, %r1755, %r238;
	shl.b32 	%r1757, %r1756, 3;
	add.s32 	%r1758, %r1669, %r1757;
	ld.shared.u64 	%rd158, [%r1758];
	add.s64 	%rd159, %rd158, %rd9;
	setp.gt.s32 	%p243, %r1753, -1;
	selp.b32 	%r1759, -1, -2147483648, %p243;
	xor.b32  	%r1760, %r1759, %r1753;
	shl.b64 	%rd160, %rd159, 2;
	add.s64 	%rd161, %rd22, %rd160;
	st.global.u32 	[%rd161+16896], %r1760;
	bar.warp.sync 	-1;
	ld.shared.u32 	%r1761, [%r118+18432];
	setp.eq.s32 	%p244, %r1761, 2147483647;
	selp.b32 	%r1762, -2147483648, %r1761, %p244;
	shr.u32 	%r1763, %r1762, %r2267;
	and.b32  	%r1764, %r1763, %r238;
	shl.b32 	%r1765, %r1764, 3;
	add.s32 	%r1766, %r1669, %r1765;
	ld.shared.u64 	%rd162, [%r1766];
	add.s64 	%rd163, %rd162, %rd9;
	setp.gt.s32 	%p245, %r1761, -1;
	selp.b32 	%r1767, -1, -2147483648, %p245;
	xor.b32  	%r1768, %r1767, %r1761;
	shl.b64 	%rd164, %rd163, 2;
	add.s64 	%rd165, %rd22, %rd164;
	st.global.u32 	[%rd165+18432], %r1768;
	bar.warp.sync 	-1;
	ld.shared.u32 	%r1769, [%r118+19968];
	setp.eq.s32 	%p246, %r1769, 2147483647;
	selp.b32 	%r1770, -2147483648, %r1769, %p246;
	shr.u32 	%r1771, %r1770, %r2267;
	and.b32  	%r1772, %r1771, %r238;
	shl.b32 	%r1773, %r1772, 3;
	add.s32 	%r1774, %r1669, %r1773;
	ld.shared.u64 	%rd166, [%r1774];
	add.s64 	%rd167, %rd166, %rd9;
	setp.gt.s32 	%p247, %r1769, -1;
	selp.b32 	%r1775, -1, -2147483648, %p247;
	xor.b32  	%r1776, %r1775, %r1769;
	shl.b64 	%rd168, %rd167, 2;
	add.s64 	%rd169, %rd22, %rd168;
	st.global.u32 	[%rd169+19968], %r1776;
	bar.warp.sync 	-1;
	ld.shared.u32 	%r1777, [%r118+21504];
	setp.eq.s32 	%p248, %r1777, 2147483647;
	selp.b32 	%r1778, -2147483648, %r1777, %p248;
	shr.u32 	%r1779, %r1778, %r2267;
	and.b32  	%r1780, %r1779, %r238;
	shl.b32 	%r1781, %r1780, 3;
	add.s32 	%r1782, %r1669, %r1781;
	ld.shared.u64 	%rd170, [%r1782];
	add.s64 	%rd171, %rd170, %rd9;
	setp.gt.s32 	%p249, %r1777, -1;
	selp.b32 	%r1783, -1, -2147483648, %p249;
	xor.b32  	%r1784, %r1783, %r1777;
	shl.b64 	%rd172, %rd171, 2;
	add.s64 	%rd173, %rd22, %rd172;
	st.global.u32 	[%rd173+21504], %r1784;
	bar.warp.sync 	-1;
	ld.shared.u32 	%r1785, [%r118+23040];
	setp.eq.s32 	%p250, %r1785, 2147483647;
	selp.b32 	%r1786, -2147483648, %r1785, %p250;
	shr.u32 	%r1787, %r1786, %r2267;
	and.b32  	%r1788, %r1787, %r238;
	shl.b32 	%r1789, %r1788, 3;
	add.s32 	%r1790, %r1669, %r1789;
	ld.shared.u64 	%rd174, [%r1790];
	add.s64 	%rd175, %rd174, %rd9;
	setp.gt.s32 	%p251, %r1785, -1;
	selp.b32 	%r1791, -1, -2147483648, %p251;
	xor.b32  	%r1792, %r1791, %r1785;
	shl.b64 	%rd176, %rd175, 2;
	add.s64 	%rd177, %rd22, %rd176;
	st.global.u32 	[%rd177+23040], %r1792;
	bar.warp.sync 	-1;
	ld.shared.u32 	%r1793, [%r118+24576];
	setp.eq.s32 	%p252, %r1793, 2147483647;
	selp.b32 	%r1794, -2147483648, %r1793, %p252;
	shr.u32 	%r1795, %r1794, %r2267;
	and.b32  	%r1796, %r1795, %r238;
	shl.b32 	%r1797, %r1796, 3;
	add.s32 	%r1798, %r1669, %r1797;
	ld.shared.u64 	%rd178, [%r1798];
	add.s64 	%rd179, %rd178, %rd9;
	setp.gt.s32 	%p253, %r1793, -1;
	selp.b32 	%r1799, -1, -2147483648, %p253;
	xor.b32  	%r1800, %r1799, %r1793;
	shl.b64 	%rd180, %rd179, 2;
	add.s64 	%rd181, %rd22, %rd180;
	st.global.u32 	[%rd181+24576], %r1800;
	bar.warp.sync 	-1;
	bra.uni 	$L__BB16_260;
$L__BB16_225:
	ld.param.u32 	%r2244, [_ZN3cub18CUB_300001_SM_10006detail10radix_sort29DeviceRadixSortOnesweepKernelINS1_5radix10policy_hubIfiyE10Policy1000ELNS0_9SortOrderE0EfiyiiNS1_21identity_decomposer_tEEEvPT5_SB_PT3_PKSC_PT1_PKSG_PT2_PKSK_T4_iiT6__param_8];
	mad.lo.s32 	%r368, %r4, -6528, %r2244;
	setp.ge.s32 	%p254, %r1, %r368;
	@%p254 bra 	$L__BB16_227;
	ld.param.u32 	%r2268, [_ZN3cub18CUB_300001_SM_10006detail10radix_sort29DeviceRadixSortOnesweepKernelINS1_5radix10policy_hubIfiyE10Policy1000ELNS0_9SortOrderE0EfiyiiNS1_21identity_decomposer_tEEEvPT5_SB_PT3_PKSC_PT1_PKSG_PT2_PKSK_T4_iiT6__param_9];
	ld.shared.u32 	%r1801, [%r118];
	setp.eq.s32 	%p255, %r1801, 2147483647;
	selp.b32 	%r1802, -2147483648, %r1801, %p255;
	shr.u32 	%r1803, %r1802, %r2268;
	and.b32  	%r1804, %r1803, %r238;
	shl.b32 	%r1805, %r1804, 3;
	add.s32 	%r1807, %r524, %r1805;
	ld.shared.u64 	%rd182, [%r1807+26112];
	setp.gt.s32 	%p256, %r1801, -1;
	selp.b32 	%r1808, -1, -2147483648, %p256;
	xor.b32  	%r1809, %r1808, %r1801;
	add.s64 	%rd183, %rd182, %rd9;
	shl.b64 	%rd184, %rd183, 2;
	add.s64 	%rd185, %rd22, %rd184;
	st.global.u32 	[%rd185], %r1809;
$L__BB16_227:
	bar.warp.sync 	-1;
	add.s32 	%r1810, %r1, 384;
	setp.ge.s32 	%p257, %r1810, %r368;
	@%p257 bra 	$L__BB16_229;
	ld.param.u32 	%r2269, [_ZN3cub18CUB_300001_SM_10006detail10radix_sort29DeviceRadixSortOnesweepKernelINS1_5radix10policy_hubIfiyE10Policy1000ELNS0_9SortOrderE0EfiyiiNS1_21identity_decomposer_tEEEvPT5_SB_PT3_PKSC_PT1_PKSG_PT2_PKSK_T4_iiT6__param_9];
	ld.shared.u32 	%r1811, [%r118+1536];
	setp.eq.s32 	%p258, %r1811, 2147483647;
	selp.b32 	%r1812, -2147483648, %r1811, %p258;
	shr.u32 	%r1813, %r1812, %r2269;
	and.b32  	%r1814, %r1813, %r238;
	shl.b32 	%r1815, %r1814, 3;
	add.s32 	%r1817, %r524, %r1815;
	ld.shared.u64 	%rd186, [%r1817+26112];
	setp.gt.s32 	%p259, %r1811, -1;
	selp.b32 	%r1818, -1, -2147483648, %p259;
	xor.b32  	%r1819, %r1818, %r1811;
	add.s64 	%rd187, %rd186, %rd9;
	shl.b64 	%rd188, %rd187, 2;
	add.s64 	%rd189, %rd22, %rd188;
	st.global.u32 	[%rd189+1536], %r1819;
$L__BB16_229:
	bar.warp.sync 	-1;
	add.s32 	%r1820, %r1, 768;
	setp.ge.s32 	%p260, %r1820, %r368;
	@%p260 bra 	$L__BB16_231;
	ld.param.u32 	%r2270, [_ZN3cub18CUB_300001_SM_10006detail10radix_sort29DeviceRadixSortOnesweepKernelINS1_5radix10policy_hubIfiyE10Policy1000ELNS0_9SortOrderE0EfiyiiNS1_21identity_decomposer_tEEEvPT5_SB_PT3_PKSC_PT1_PKSG_PT2_PKSK_T4_iiT6__param_9];
	ld.shared.u32 	%r1821, [%r118+3072];
	setp.eq.s32 	%p261, %r1821, 2147483647;
	selp.b32 	%r1822, -2147483648, %r1821, %p261;
	shr.u32 	%r1823, %r1822, %r2270;
	and.b32  	%r1824, %r1823, %r238;
	shl.b32 	%r1825, %r1824, 3;
	add.s32 	%r1827, %r524, %r1825;
	ld.shared.u64 	%rd190, [%r1827+26112];
	setp.gt.s32 	%p262, %r1821, -1;
	selp.b32 	%r1828, -1, -2147483648, %p262;
	xor.b32  	%r1829, %r1828, %r1821;
	add.s64 	%rd191, %rd190, %rd9;
	shl.b64 	%rd192, %rd191, 2;
	add.s64 	%rd193, %rd22, %rd192;
	st.global.u32 	[%rd193+3072], %r1829;
$L__BB16_231:
	bar.warp.sync 	-1;
	add.s32 	%r1830, %r1, 1152;
	setp.ge.s32 	%p263, %r1830, %r368;
	@%p263 bra 	$L__BB16_233;
	ld.param.u32 	%r2271, [_ZN3cub18CUB_300001_SM_10006detail10radix_sort29DeviceRadixSortOnesweepKernelINS1_5radix10policy_hubIfiyE10Policy1000ELNS0_9SortOrderE0EfiyiiNS1_21identity_decomposer_tEEEvPT5_SB_PT3_PKSC_PT1_PKSG_PT2_PKSK_T4_iiT6__param_9];
	ld.shared.u32 	%r1831, [%r118+4608];
	setp.eq.s32 	%p264, %r1831, 2147483647;
	selp.b32 	%r1832, -2147483648, %r1831, %p264;
	shr.u32 	%r1833, %r1832, %r2271;
	and.b32  	%r1834, %r1833, %r238;
	shl.b32 	%r1835, %r1834, 3;
	add.s32 	%r1837, %r524, %r1835;
	ld.shared.u64 	%rd194, [%r1837+26112];
	setp.gt.s32 	%p265, %r1831, -1;
	selp.b32 	%r1838, -1, -2147483648, %p265;
	xor.b32  	%r1839, %r1838, %r1831;
	add.s64 	%rd195, %rd194, %rd9;
	shl.b64 	%rd196, %rd195, 2;
	add.s64 	%rd197, %rd22, %rd196;
	st.global.u32 	[%rd197+4608], %r1839;
$L__BB16_233:
	bar.warp.sync 	-1;
	add.s32 	%r1840, %r1, 1536;
	setp.ge.s32 	%p266, %r1840, %r368;
	@%p266 bra 	$L__BB16_235;
	ld.param.u32 	%r2272, [_ZN3cub18CUB_300001_SM_10006detail10radix_sort29DeviceRadixSortOnesweepKernelINS1_5radix10policy_hubIfiyE10Policy1000ELNS0_9SortOrderE0EfiyiiNS1_21identity_decomposer_tEEEvPT5_SB_PT3_PKSC_PT1_PKSG_PT2_PKSK_T4_iiT6__param_9];
	ld.shared.u32 	%r1841, [%r118+6144];
	setp.eq.s32 	%p267, %r1841, 2147483647;
	selp.b32 	%r1842, -2147483648, %r1841, %p267;
	shr.u32 	%r1843, %r1842, %r2272;
	and.b32  	%r1844, %r1843, %r238;
	shl.b32 	%r1845, %r1844, 3;
	add.s32 	%r1847, %r524, %r1845;
	ld.shared.u64 	%rd198, [%r1847+26112];
	setp.gt.s32 	%p268, %r1841, -1;
	selp.b32 	%r1848, -1, -2147483648, %p268;
	xor.b32  	%r1849, %r1848, %r1841;
	add.s64 	%rd199, %rd198, %rd9;
	shl.b64 	%rd200, %rd199, 2;
	add.s64 	%rd201, %rd22, %rd200;
	st.global.u32 	[%rd201+6144], %r1849;
$L__BB16_235:
	bar.warp.sync 	-1;
	add.s32 	%r1850, %r1, 1920;
	setp.ge.s32 	%p269, %r1850, %r368;
	@%p269 bra 	$L__BB16_237;
	ld.param.u32 	%r2273, [_ZN3cub18CUB_300001_SM_10006detail10radix_sort29DeviceRadixSortOnesweepKernelINS1_5radix10policy_hubIfiyE10Policy1000ELNS0_9SortOrderE0EfiyiiNS1_21identity_decomposer_tEEEvPT5_SB_PT3_PKSC_PT1_PKSG_PT2_PKSK_T4_iiT6__param_9];
	ld.shared.u32 	%r1851, [%r118+7680];
	setp.eq.s32 	%p270, %r1851, 2147483647;
	selp.b32 	%r1852, -2147483648, %r1851, %p270;
	shr.u32 	%r1853, %r1852, %r2273;
	and.b32  	%r1854, %r1853, %r238;
	shl.b32 	%r1855, %r1854, 3;
	add.s32 	%r1857, %r524, %r1855;
	ld.shared.u64 	%rd202, [%r1857+26112];
	setp.gt.s32 	%p271, %r1851, -1;
	selp.b32 	%r1858, -1, -2147483648, %p271;
	xor.b32  	%r1859, %r1858, %r1851;
	add.s64 	%rd203, %rd202, %rd9;
	shl.b64 	%rd204, %rd203, 2;
	add.s64 	%rd205, %rd22, %rd204;
	st.global.u32 	[%rd205+7680], %r1859;
$L__BB16_237:
	bar.warp.sync 	-1;
	add.s32 	%r1860, %r1, 2304;
	setp.ge.s32 	%p272, %r1860, %r368;
	@%p272 bra 	$L__BB16_239;
	ld.param.u32 	%r2274, [_ZN3cub18CUB_300001_SM_10006detail10radix_sort29DeviceRadixSortOnesweepKernelINS1_5radix10policy_hubIfiyE10Policy1000ELNS0_9SortOrderE0EfiyiiNS1_21identity_decomposer_tEEEvPT5_SB_PT3_PKSC_PT1_PKSG_PT2_PKSK_T4_iiT6__param_9];
	ld.shared.u32 	%r1861, [%r118+9216];
	setp.eq.s32 	%p273, %r1861, 2147483647;
	selp.b32 	%r1862, -2147483648, %r1861, %p273;
	shr.u32 	%r1863, %r1862, %r2274;
	and.b32  	%r1864, %r1863, %r238;
	shl.b32 	%r1865, %r1864, 3;
	add.s32 	%r1867, %r524, %r1865;
	ld.shared.u64 	%rd206, [%r1867+26112];
	setp.gt.s32 	%p274, %r1861, -1;
	selp.b32 	%r1868, -1, -2147483648, %p274;
	xor.b32  	%r1869, %r1868, %r1861;
	add.s64 	%rd207, %rd206, %rd9;
	shl.b64 	%rd208, %rd207, 2;
	add.s64 	%rd209, %rd22, %rd208;
	st.global.u32 	[%rd209+9216], %r1869;
$L__BB16_239:
	bar.warp.sync 	-1;
	add.s32 	%r1870, %r1, 2688;
	setp.ge.s32 	%p275, %r1870, %r368;
	@%p275 bra 	$L__BB16_241;
	ld.param.u32 	%r2275, [_ZN3cub18CUB_300001_SM_10006detail10radix_sort29DeviceRadixSortOnesweepKernelINS1_5radix10policy_hubIfiyE10Policy1000ELNS0_9SortOrderE0EfiyiiNS1_21identity_decomposer_tEEEvPT5_SB_PT3_PKSC_PT1_PKSG_PT2_PKSK_T4_iiT6__param_9];
	ld.shared.u32 	%r1871, [%r118+10752];
	setp.eq.s32 	%p276, %r1871, 2147483647;
	selp.b32 	%r1872, -2147483648, %r1871, %p276;
	shr.u32 	%r1873, %r1872, %r2275;
	and.b32  	%r1874, %r1873, %r238;
	shl.b32 	%r1875, %r1874, 3;
	add.s32 	%r1877, %r524, %r1875;
	ld.shared.u64 	%rd210, [%r1877+26112];
	setp.gt.s32 	%p277, %r1871, -1;
	selp.b32 	%r1878, -1, -2147483648, %p277;
	xor.b32  	%r1879, %r1878, %r1871;
	add.s64 	%rd211, %rd210, %rd9;
	shl.b64 	%rd212, %rd211, 2;
	add.s64 	%rd213, %rd22, %rd212;
	st.global.u32 	[%rd213+10752], %r1879;
$L__BB16_241:
	bar.warp.sync 	-1;
	or.b32  	%r1880, %r1, 3072;
	setp.ge.s32 	%p278, %r1880, %r368;
	@%p278 bra 	$L__BB16_243;
	ld.param.u32 	%r2276, [_ZN3cub18CUB_300001_SM_10006detail10radix_sort29DeviceRadixSortOnesweepKernelINS1_5radix10policy_hubIfiyE10Policy1000ELNS0_9SortOrderE0EfiyiiNS1_21identity_decomposer_tEEEvPT5_SB_PT3_PKSC_PT1_PKSG_PT2_PKSK_T4_iiT6__param_9];
	ld.shared.u32 	%r1881, [%r118+12288];
	setp.eq.s32 	%p279, %r1881, 2147483647;
	selp.b32 	%r1882, -2147483648, %r1881, %p279;
	shr.u32 	%r1883, %r1882, %r2276;
	and.b32  	%r1884, %r1883, %r238;
	shl.b32 	%r1885, %r1884, 3;
	add.s32 	%r1887, %r524, %r1885;
	ld.shared.u64 	%rd214, [%r1887+26112];
	setp.gt.s32 	%p280, %r1881, -1;
	selp.b32 	%r1888, -1, -2147483648, %p280;
	xor.b32  	%r1889, %r1888, %r1881;
	add.s64 	%rd215, %rd214, %rd9;
	shl.b64 	%rd216, %rd215, 2;
	add.s64 	%rd217, %rd22, %rd216;
	st.global.u32 	[%rd217+12288], %r1889;
$L__BB16_243:
	bar.warp.sync 	-1;
	add.s32 	%r1890, %r1, 3456;
	setp.ge.s32 	%p281, %r1890, %r368;
	@%p281 bra 	$L__BB16_245;
	ld.param.u32 	%r2277, [_ZN3cub18CUB_300001_SM_10006detail10radix_sort29DeviceRadixSortOnesweepKernelINS1_5radix10policy_hubIfiyE10Policy1000ELNS0_9SortOrderE0EfiyiiNS1_21identity_decomposer_tEEEvPT5_SB_PT3_PKSC_PT1_PKSG_PT2_PKSK_T4_iiT6__param_9];
	ld.shared.u32 	%r1891, [%r118+13824];
	setp.eq.s32 	%p282, %r1891, 2147483647;
	selp.b32 	%r1892, -2147483648, %r1891, %p282;
	shr.u32 	%r1893, %r1892, %r2277;
	and.b32  	%r1894, %r1893, %r238;
	shl.b32 	%r1895, %r1894, 3;
	add.s32 	%r1897, %r524, %r1895;
	ld.shared.u64 	%rd218, [%r1897+26112];
	setp.gt.s32 	%p283, %r1891, -1;
	selp.b32 	%r1898, -1, -2147483648, %p283;
	xor.b32  	%r1899, %r1898, %r1891;
	add.s64 	%rd219, %rd218, %rd9;
	shl.b64 	%rd220, %rd219, 2;
	add.s64 	%rd221, %rd22, %rd220;
	st.global.u32 	[%rd221+13824], %r1899;
$L__BB16_245:
	bar.warp.sync 	-1;
	add.s32 	%r1900, %r1, 3840;
	setp.ge.s32 	%p284, %r1900, %r368;
	@%p284 bra 	$L__BB16_247;
	ld.param.u32 	%r2278, [_ZN3cub18CUB_300001_SM_10006detail10radix_sort29DeviceRadixSortOnesweepKernelINS1_5radix10policy_hubIfiyE10Policy1000ELNS0_9SortOrderE0EfiyiiNS1_21identity_decomposer_tEEEvPT5_SB_PT3_PKSC_PT1_PKSG_PT2_PKSK_T4_iiT6__param_9];
	ld.shared.u32 	%r1901, [%r118+15360];
	setp.eq.s32 	%p285, %r1901, 2147483647;
	selp.b32 	%r1902, -2147483648, %r1901, %p285;
	shr.u32 	%r1903, %r1902, %r2278;
	and.b32  	%r1904, %r1903, %r238;
	shl.b32 	%r1905, %r1904, 3;
	add.s32 	%r1907, %r524, %r1905;
	ld.shared.u64 	%rd222, [%r1907+26112];
	setp.gt.s32 	%p286, %r1901, -1;
	selp.b32 	%r1908, -1, -2147483648, %p286;
	xor.b32  	%r1909, %r1908, %r1901;
	add.s64 	%rd223, %rd222, %rd9;
	shl.b64 	%rd224, %rd223, 2;
	add.s64 	%rd225, %rd22, %rd224;
	st.global.u32 	[%rd225+15360], %r1909;
$L__BB16_247:
	bar.warp.sync 	-1;
	add.s32 	%r1910, %r1, 4224;
	setp.ge.s32 	%p287, %r1910, %r368;
	@%p287 bra 	$L__BB16_249;
	ld.param.u32 	%r2279, [_ZN3cub18CUB_300001_SM_10006detail10radix_sort29DeviceRadixSortOnesweepKernelINS1_5radix10policy_hubIfiyE10Policy1000ELNS0_9SortOrderE0EfiyiiNS1_21identity_decomposer_tEEEvPT5_SB_PT3_PKSC_PT1_PKSG_PT2_PKSK_T4_iiT6__param_9];
	ld.shared.u32 	%r1911, [%r118+16896];
	setp.eq.s32 	%p288, %r1911, 2147483647;
	selp.b32 	%r1912, -2147483648, %r1911, %p288;
	shr.u32 	%r1913, %r1912, %r2279;
	and.b32  	%r1914, %r1913, %r238;
	shl.b32 	%r1915, %r1914, 3;
	add.s32 	%r1917, %r524, %r1915;
	ld.shared.u64 	%rd226, [%r1917+26112];
	setp.gt.s32 	%p289, %r1911, -1;
	selp.b32 	%r1918, -1, -2147483648, %p289;
	xor.b32  	%r1919, %r1918, %r1911;
	add.s64 	%rd227, %rd226, %rd9;
	shl.b64 	%rd228, %rd227, 2;
	add.s64 	%rd229, %rd22, %rd228;
	st.global.u32 	[%rd229+16896], %r1919;
$L__BB16_249:
	bar.warp.sync 	-1;
	add.s32 	%r1920, %r1, 4608;
	setp.ge.s32 	%p290, %r1920, %r368;
	@%p290 bra 	$L__BB16_251;
	ld.param.u32 	%r2280, [_ZN3cub18CUB_300001_SM_10006detail10radix_sort29DeviceRadixSortOnesweepKernelINS1_5radix10policy_hubIfiyE10Policy1000ELNS0_9SortOrderE0EfiyiiNS1_21identity_decomposer_tEEEvPT5_SB_PT3_PKSC_PT1_PKSG_PT2_PKSK_T4_iiT6__param_9];
	ld.shared.u32 	%r1921, [%r118+18432];
	setp.eq.s32 	%p291, %r1921, 2147483647;
	selp.b32 	%r1922, -2147483648, %r1921, %p291;
	shr.u32 	%r1923, %r1922, %r2280;
	and.b32  	%r1924, %r1923, %r238;
	shl.b32 	%r1925, %r1924, 3;
	add.s32 	%r1927, %r524, %r1925;
	ld.shared.u64 	%rd230, [%r1927+26112];
	setp.gt.s32 	%p292, %r1921, -1;
	selp.b32 	%r1928, -1, -2147483648, %p292;
	xor.b32  	%r1929, %r1928, %r1921;
	add.s64 	%rd231, %rd230, %rd9;
	shl.b64 	%rd232, %rd231, 2;
	add.s64 	%rd233, %rd22, %rd232;
	st.global.u32 	[%rd233+18432], %r1929;
$L__BB16_251:
	bar.warp.sync 	-1;
	add.s32 	%r1930, %r1, 4992;
	setp.ge.s32 	%p293, %r1930, %r368;
	@%p293 bra 	$L__BB16_253;
	ld.param.u32 	%r2281, [_ZN3cub18CUB_300001_SM_10006detail10radix_sort29DeviceRadixSortOnesweepKernelINS1_5radix10policy_hubIfiyE10Policy1000ELNS0_9SortOrderE0EfiyiiNS1_21identity_decomposer_tEEEvPT5_SB_PT3_PKSC_PT1_PKSG_PT2_PKSK_T4_iiT6__param_9];
	ld.shared.u32 	%r1931, [%r118+19968];
	setp.eq.s32 	%p294, %r1931, 2147483647;
	selp.b32 	%r1932, -2147483648, %r1931, %p294;
	shr.u32 	%r1933, %r1932, %r2281;
	and.b32  	%r1934, %r1933, %r238;
	shl.b32 	%r1935, %r1934, 3;
	add.s32 	%r1937, %r524, %r1935;
	ld.shared.u64 	%rd234, [%r1937+26112];
	setp.gt.s32 	%p295, %r1931, -1;
	selp.b32 	%r1938, -1, -2147483648, %p295;
	xor.b32  	%r1939, %r1938, %r1931;
	add.s64 	%rd235, %rd234, %rd9;
	shl.b64 	%rd236, %rd235, 2;
	add.s64 	%rd237, %rd22, %rd236;
	st.global.u32 	[%rd237+19968], %r1939;
$L__BB16_253:
	bar.warp.sync 	-1;
	add.s32 	%r1940, %r1, 5376;
	setp.ge.s32 	%p296, %r1940, %r368;
	@%p296 bra 	$L__BB16_255;
	ld.param.u32 	%r2282, [_ZN3cub18CUB_300001_SM_10006detail10radix_sort29DeviceRadixSortOnesweepKernelINS1_5radix10policy_hubIfiyE10Policy1000ELNS0_9SortOrderE0EfiyiiNS1_21identity_decomposer_tEEEvPT5_SB_PT3_PKSC_PT1_PKSG_PT2_PKSK_T4_iiT6__param_9];
	ld.shared.u32 	%r1941, [%r118+21504];
	setp.eq.s32 	%p297, %r1941, 2147483647;
	selp.b32 	%r1942, -2147483648, %r1941, %p297;
	shr.u32 	%r1943, %r1942, %r2282;
	and.b32  	%r1944, %r1943, %r238;
	shl.b32 	%r1945, %r1944, 3;
	add.s32 	%r1947, %r524, %r1945;
	ld.shared.u64 	%rd238, [%r1947+26112];
	setp.gt.s32 	%p298, %r1941, -1;
	selp.b32 	%r1948, -1, -2147483648, %p298;
	xor.b32  	%r1949, %r1948, %r1941;
	add.s64 	%rd239, %rd238, %rd9;
	shl.b64 	%rd240, %rd239, 2;
	add.s64 	%rd241, %rd22, %rd240;
	st.global.u32 	[%rd241+21504], %r1949;
$L__BB16_255:
	bar.warp.sync 	-1;
	add.s32 	%r1950, %r1, 5760;
	setp.ge.s32 	%p299, %r1950, %r368;
	@%p299 bra 	$L__BB16_257;
	ld.param.u32 	%r2283, [_ZN3cub18CUB_300001_SM_10006detail10radix_sort29DeviceRadixSortOnesweepKernelINS1_5radix10policy_hubIfiyE10Policy1000ELNS0_9SortOrderE0EfiyiiNS1_21identity_decomposer_tEEEvPT5_SB_PT3_PKSC_PT1_PKSG_PT2_PKSK_T4_iiT6__param_9];
	ld.shared.u32 	%r1951, [%r118+23040];
	setp.eq.s32 	%p300, %r1951, 2147483647;
	selp.b32 	%r1952, -2147483648, %r1951, %p300;
	shr.u32 	%r1953, %r1952, %r2283;
	and.b32  	%r1954, %r1953, %r238;
	shl.b32 	%r1955, %r1954, 3;
	add.s32 	%r1957, %r524, %r1955;
	ld.shared.u64 	%rd242, [%r1957+26112];
	setp.gt.s32 	%p301, %r1951, -1;
	selp.b32 	%r1958, -1, -2147483648, %p301;
	xor.b32  	%r1959, %r1958, %r1951;
	add.s64 	%rd243, %rd242, %rd9;
	shl.b64 	%rd244, %rd243, 2;
	add.s64 	%rd245, %rd22, %rd244;
	st.global.u32 	[%rd245+23040], %r1959;
$L__BB16_257:
	bar.warp.sync 	-1;
	or.b32  	%r1960, %r1, 6144;
	setp.ge.s32 	%p302, %r1960, %r368;
	@%p302 bra 	$L__BB16_259;
	ld.param.u32 	%r2284, [_ZN3cub18CUB_300001_SM_10006detail10radix_sort29DeviceRadixSortOnesweepKernelINS1_5radix10policy_hubIfiyE10Policy1000ELNS0_9SortOrderE0EfiyiiNS1_21identity_decomposer_tEEEvPT5_SB_PT3_PKSC_PT1_PKSG_PT2_PKSK_T4_iiT6__param_9];
	ld.shared.u32 	%r1961, [%r118+24576];
	setp.eq.s32 	%p303, %r1961, 2147483647;
	selp.b32 	%r1962, -2147483648, %r1961, %p303;
	shr.u32 	%r1963, %r1962, %r2284;
	and.b32  	%r1964, %r1963, %r238;
	shl.b32 	%r1965, %r1964, 3;
	add.s32 	%r1967, %r524, %r1965;
	ld.shared.u64 	%rd246, [%r1967+26112];
	setp.gt.s32 	%p304, %r1961, -1;
	selp.b32 	%r1968, -1, -2147483648, %p304;
	xor.b32  	%r1969, %r1968, %r1961;
	add.s64 	%rd247, %rd246, %rd9;
	shl.b64 	%rd248, %rd247, 2;
	add.s64 	%rd249, %rd22, %rd248;
	st.global.u32 	[%rd249+24576], %r1969;
$L__BB16_259:
	bar.warp.sync 	-1;
$L__BB16_260:
	ld.param.u32 	%r2285, [_ZN3cub18CUB_300001_SM_10006detail10radix_sort29DeviceRadixSortOnesweepKernelINS1_5radix10policy_hubIfiyE10Policy1000ELNS0_9SortOrderE0EfiyiiNS1_21identity_decomposer_tEEEvPT5_SB_PT3_PKSC_PT1_PKSG_PT2_PKSK_T4_iiT6__param_9];
	ld.param.u32 	%r2245, [_ZN3cub18CUB_300001_SM_10006detail10radix_sort29DeviceRadixSortOnesweepKernelINS1_5radix10policy_hubIfiyE10Policy1000ELNS0_9SortOrderE0EfiyiiNS1_21identity_decomposer_tEEEvPT5_SB_PT3_PKSC_PT1_PKSG_PT2_PKSK_T4_iiT6__param_8];
	setp.gt.s32 	%p305, %r366, %r2245;
	ld.shared.u32 	%r1970, [%r118];
	setp.eq.s32 	%p306, %r1970, 2147483647;
	selp.b32 	%r1971, -2147483648, %r1970, %p306;
	shr.u32 	%r1972, %r1971, %r2285;
	and.b32  	%r369, %r1972, %r238;
	ld.shared.u32 	%r1973, [%r118+1536];
	setp.eq.s32 	%p307, %r1973, 2147483647;
	selp.b32 	%r1974, -2147483648, %r1973, %p307;
	shr.u32 	%r1975, %r1974, %r2285;
	and.b32  	%r370, %r1975, %r238;
	ld.shared.u32 	%r1976, [%r118+3072];
	setp.eq.s32 	%p308, %r1976, 2147483647;
	selp.b32 	%r1977, -2147483648, %r1976, %p308;
	shr.u32 	%r1978, %r1977, %r2285;
	and.b32  	%r371, %r1978, %r238;
	ld.shared.u32 	%r1979, [%r118+4608];
	setp.eq.s32 	%p309, %r1979, 2147483647;
	selp.b32 	%r1980, -2147483648, %r1979, %p309;
	shr.u32 	%r1981, %r1980, %r2285;
	and.b32  	%r372, %r1981, %r238;
	ld.shared.u32 	%r1982, [%r118+6144];
	setp.eq.s32 	%p310, %r1982, 2147483647;
	selp.b32 	%r1983, -2147483648, %r1982, %p310;
	shr.u32 	%r1984, %r1983, %r2285;
	and.b32  	%r373, %r1984, %r238;
	ld.shared.u32 	%r1985, [%r118+7680];
	setp.eq.s32 	%p311, %r1985, 2147483647;
	selp.b32 	%r1986, -2147483648, %r1985, %p311;
	shr.u32 	%r1987, %r1986, %r2285;
	and.b32  	%r374, %r1987, %r238;
	ld.shared.u32 	%r1988, [%r118+9216];
	setp.eq.s32 	%p312, %r1988, 2147483647;
	selp.b32 	%r1989, -2147483648, %r1988, %p312;
	shr.u32 	%r1990, %r1989, %r2285;
	and.b32  	%r375, %r1990, %r238;
	ld.shared.u32 	%r1991, [%r118+10752];
	setp.eq.s32 	%p313, %r1991, 2147483647;
	selp.b32 	%r1992, -2147483648, %r1991, %p313;
	shr.u32 	%r1993, %r1992, %r2285;
	and.b32  	%r376, %r1993, %r238;
	ld.shared.u32 	%r1994, [%r118+12288];
	setp.eq.s32 	%p314, %r1994, 2147483647;
	selp.b32 	%r1995, -2147483648, %r1994, %p314;
	shr.u32 	%r1996, %r1995, %r2285;
	and.b32  	%r377, %r1996, %r238;
	ld.shared.u32 	%r1997, [%r118+13824];
	setp.eq.s32 	%p315, %r1997, 2147483647;
	selp.b32 	%r1998, -2147483648, %r1997, %p315;
	shr.u32 	%r1999, %r1998, %r2285;
	and.b32  	%r378, %r1999, %r238;
	ld.shared.u32 	%r2000, [%r118+15360];
	setp.eq.s32 	%p316, %r2000, 2147483647;
	selp.b32 	%r2001, -2147483648, %r2000, %p316;
	shr.u32 	%r2002, %r2001, %r2285;
	and.b32  	%r379, %r2002, %r238;
	ld.shared.u32 	%r2003, [%r118+16896];
	setp.eq.s32 	%p317, %r2003, 2147483647;
	selp.b32 	%r2004, -2147483648, %r2003, %p317;
	shr.u32 	%r2005, %r2004, %r2285;
	and.b32  	%r380, %r2005, %r238;
	ld.shared.u32 	%r2006, [%r118+18432];
	setp.eq.s32 	%p318, %r2006, 2147483647;
	selp.b32 	%r2007, -2147483648, %r2006, %p318;
	shr.u32 	%r2008, %r2007, %r2285;
	and.b32  	%r381, %r2008, %r238;
	ld.shared.u32 	%r2009, [%r118+19968];
	setp.eq.s32 	%p319, %r2009, 2147483647;
	selp.b32 	%r2010, -2147483648, %r2009, %p319;
	shr.u32 	%r2011, %r2010, %r2285;
	and.b32  	%r382, %r2011, %r238;
	ld.shared.u32 	%r2012, [%r118+21504];
	setp.eq.s32 	%p320, %r2012, 2147483647;
	selp.b32 	%r2013, -2147483648, %r2012, %p320;
	shr.u32 	%r2014, %r2013, %r2285;
	and.b32  	%r383, %r2014, %r238;
	ld.shared.u32 	%r2015, [%r118+23040];
	setp.eq.s32 	%p321, %r2015, 2147483647;
	selp.b32 	%r2016, -2147483648, %r2015, %p321;
	shr.u32 	%r2017, %r2016, %r2285;
	and.b32  	%r384, %r2017, %r238;
	ld.shared.u32 	%r2018, [%r118+24576];
	setp.eq.s32 	%p322, %r2018, 2147483647;
	selp.b32 	%r2019, -2147483648, %r2018, %p322;
	shr.u32 	%r2020, %r2019, %r2285;
	and.b32  	%r385, %r2020, %r238;
	@%p305 bra 	$L__BB16_262;
	ld.param.u64 	%rd443, [_ZN3cub18CUB_300001_SM_10006detail10radix_sort29DeviceRadixSortOnesweepKernelINS1_5radix10policy_hubIfiyE10Policy1000ELNS0_9SortOrderE0EfiyiiNS1_21identity_decomposer_tEEEvPT5_SB_PT3_PKSC_PT1_PKSG_PT2_PKSK_T4_iiT6__param_7];
	cvta.to.global.u64 	%rd250, %rd443;
	and.b32  	%r2024, %r1, 31;
	or.b32  	%r2025, %r681, %r2024;
	cvt.u64.u32 	%rd251, %r2025;
	mul.lo.s32 	%r2026, %r4, 6528;
	cvt.s64.s32 	%rd252, %r2026;
	add.s64 	%rd253, %rd251, %rd252;
	shl.b64 	%rd254, %rd253, 2;
	add.s64 	%rd255, %rd250, %rd254;
	ld.global.u32 	%r2421, [%rd255];
	ld.global.u32 	%r2422, [%rd255+128];
	ld.global.u32 	%r2423, [%rd255+256];
	ld.global.u32 	%r2424, [%rd255+384];
	ld.global.u32 	%r2425, [%rd255+512];
	ld.global.u32 	%r2426, [%rd255+640];
	ld.global.u32 	%r2427, [%rd255+768];
	ld.global.u32 	%r2428, [%rd255+896];
	ld.global.u32 	%r2429, [%rd255+1024];
	ld.global.u32 	%r2430, [%rd255+1152];
	ld.global.u32 	%r2431, [%rd255+1280];
	ld.global.u32 	%r2432, [%rd255+1408];
	ld.global.u32 	%r2433, [%rd255+1536];
	ld.global.u32 	%r2434, [%rd255+1664];
	ld.global.u32 	%r2435, [%rd255+1792];
	ld.global.u32 	%r2436, [%rd255+1920];
	ld.global.u32 	%r2437, [%rd255+2048];
	bra.uni 	$L__BB16_296;
$L__BB16_262:
	ld.param.u32 	%r2246, [_ZN3cub18CUB_300001_SM_10006detail10radix_sort29DeviceRadixSortOnesweepKernelINS1_5radix10policy_hubIfiyE10Policy1000ELNS0_9SortOrderE0EfiyiiNS1_21identity_decomposer_tEEEvPT5_SB_PT3_PKSC_PT1_PKSG_PT2_PKSK_T4_iiT6__param_8];
	ld.param.u64 	%rd444, [_ZN3cub18CUB_300001_SM_10006detail10radix_sort29DeviceRadixSortOnesweepKernelINS1_5radix10policy_hubIfiyE10Policy1000ELNS0_9SortOrderE0EfiyiiNS1_21identity_decomposer_tEEEvPT5_SB_PT3_PKSC_PT1_PKSG_PT2_PKSK_T4_iiT6__param_7];
	cvta.to.global.u64 	%rd256, %rd444;
	cvt.s64.s32 	%rd257, %r462;
	add.s64 	%rd258, %rd7, %rd257;
	shl.b64 	%rd259, %rd258, 2;
	add.s64 	%rd23, %rd256, %rd259;
	cvt.u32.u64 	%r2029, %rd7;
	sub.s32 	%r403, %r2246, %r462;
	setp.ge.s32 	%p323, %r2029, %r403;
	@%p323 bra 	$L__BB16_264;
	ld.global.u32 	%r2421, [%rd23];
$L__BB16_264:
	add.s32 	%r2032, %r2029, 32;
	setp.ge.s32 	%p324, %r2032, %r403;
	@%p324 bra 	$L__BB16_266;
	ld.global.u32 	%r2422, [%rd23+128];
$L__BB16_266:
	add.s32 	%r2035, %r2029, 64;
	setp.ge.s32 	%p325, %r2035, %r403;
	@%p325 bra 	$L__BB16_268;
	ld.global.u32 	%r2423, [%rd23+256];
$L__BB16_268:
	add.s32 	%r2038, %r2029, 96;
	setp.ge.s32 	%p326, %r2038, %r403;
	@%p326 bra 	$L__BB16_270;
	ld.global.u32 	%r2424, [%rd23+384];
$L__BB16_270:
	add.s32 	%r2041, %r2029, 128;
	setp.ge.s32 	%p327, %r2041, %r403;
	@%p327 bra 	$L__BB16_272;
	ld.global.u32 	%r2425, [%rd23+512];
$L__BB16_272:
	add.s32 	%r2044, %r2029, 160;
	setp.ge.s32 	%p328, %r2044, %r403;
	@%p328 bra 	$L__BB16_274;
	ld.global.u32 	%r2426, [%rd23+640];
$L__BB16_274:
	add.s32 	%r2047, %r2029, 192;
	setp.ge.s32 	%p329, %r2047, %r403;
	@%p329 bra 	$L__BB16_276;
	ld.global.u32 	%r2427, [%rd23+768];
$L__BB16_276:
	add.s32 	%r2050, %r2029, 224;
	setp.ge.s32 	%p330, %r2050, %r403;
	@%p330 bra 	$L__BB16_278;
	ld.param.u64 	%rd445, [_ZN3cub18CUB_300001_SM_10006detail10radix_sort29DeviceRadixSortOnesweepKernelINS1_5radix10policy_hubIfiyE10Policy1000ELNS0_9SortOrderE0EfiyiiNS1_21identity_decomposer_tEEEvPT5_SB_PT3_PKSC_PT1_PKSG_PT2_PKSK_T4_iiT6__param_7];
	cvta.to.global.u64 	%rd260, %rd445;
	add.s64 	%rd264, %rd260, %rd259;
	ld.global.u32 	%r2428, [%rd264+896];
$L__BB16_278:
	add.s32 	%r2054, %r2029, 256;
	setp.ge.s32 	%p331, %r2054, %r403;
	@%p331 bra 	$L__BB16_280;
	ld.param.u64 	%rd446, [_ZN3cub18CUB_300001_SM_10006detail10radix_sort29DeviceRadixSortOnesweepKernelINS1_5radix10policy_hubIfiyE10Policy1000ELNS0_9SortOrderE0EfiyiiNS1_21identity_decomposer_tEEEvPT5_SB_PT3_PKSC_PT1_PKSG_PT2_PKSK_T4_iiT6__param_7];
	cvta.to.global.u64 	%rd265, %rd446;
	cvt.s64.s32 	%rd266, %r462;
	add.s64 	%rd267, %rd7, %rd266;
	shl.b64 	%rd268, %rd267, 2;
	add.s64 	%rd269, %rd265, %rd268;
	ld.global.u32 	%r2429, [%rd269+1024];
$L__BB16_280:
	add.s32 	%r2058, %r2029, 288;
	setp.ge.s32 	%p332, %r2058, %r403;
	@%p332 bra 	$L__BB16_282;
	ld.param.u64 	%rd447, [_ZN3cub18CUB_300001_SM_10006detail10radix_sort29DeviceRadixSortOnesweepKernelINS1_5radix10policy_hubIfiyE10Policy1000ELNS0_9SortOrderE0EfiyiiNS1_21identity_decomposer_tEEEvPT5_SB_PT3_PKSC_PT1_PKSG_PT2_PKSK_T4_iiT6__param_7];
	cvta.to.global.u64 	%rd270, %rd447;
	cvt.s64.s32 	%rd271, %r462;
	add.s64 	%rd272, %rd7, %rd271;
	shl.b64 	%rd273, %rd272, 2;
	add.s64 	%rd274, %rd270, %rd273;
	ld.global.u32 	%r2430, [%rd274+1152];
$L__BB16_282:
	add.s32 	%r2062, %r2029, 320;
	setp.ge.s32 	%p333, %r2062, %r403;
	@%p333 bra 	$L__BB16_284;
	ld.param.u64 	%rd448, [_ZN3cub18CUB_300001_SM_10006detail10radix_sort29DeviceRadixSortOnesweepKernelINS1_5radix10policy_hubIfiyE10Policy1000ELNS0_9SortOrderE0EfiyiiNS1_21identity_decomposer_tEEEvPT5_SB_PT3_PKSC_PT1_PKSG_PT2_PKSK_T4_iiT6__param_7];
	cvta.to.global.u64 	%rd275, %rd448;
	cvt.s64.s32 	%rd276, %r462;
	add.s64 	%rd277, %rd7, %rd276;
	shl.b64 	%rd278, %rd277, 2;
	add.s64 	%rd279, %rd275, %rd278;
	ld.global.u32 	%r2431, [%rd279+1280];
$L__BB16_284:
	add.s32 	%r2066, %r2029, 352;
	setp.ge.s32 	%p334, %r2066, %r403;
	@%p334 bra 	$L__BB16_286;
	ld.param.u64 	%rd449, [_ZN3cub18CUB_300001_SM_10006detail10radix_sort29DeviceRadixSortOnesweepKernelINS1_5radix10policy_hubIfiyE10Policy1000ELNS0_9SortOrderE0EfiyiiNS1_21identity_decomposer_tEEEvPT5_SB_PT3_PKSC_PT1_PKSG_PT2_PKSK_T4_iiT6__param_7];
	cvta.to.global.u64 	%rd280, %rd449;
	mul.lo.s32 	%r2067, %r4, 6528;
	cvt.s64.s32 	%rd281, %r2067;
	add.s64 	%rd282, %rd7, %rd281;
	shl.b64 	%rd283, %rd282, 2;
	add.s64 	%rd284, %rd280, %rd283;
	ld.global.u32 	%r2432, [%rd284+1408];
$L__BB16_286:
	add.s32 	%r2070, %r2029, 384;
	setp.ge.s32 	%p335, %r2070, %r403;
	@%p335 bra 	$L__BB16_288;
	ld.param.u64 	%rd450, [_ZN3cub18CUB_300001_SM_10006detail10radix_sort29DeviceRadixSortOnesweepKernelINS1_5radix10policy_hubIfiyE10Policy1000ELNS0_9SortOrderE0EfiyiiNS1_21identity_decomposer_tEEEvPT5_SB_PT3_PKSC_PT1_PKSG_PT2_PKSK_T4_iiT6__param_7];
	cvta.to.global.u64 	%rd285, %rd450;
	mul.lo.s32 	%r2071, %r4, 6528;
	cvt.s64.s32 	%rd286, %r2071;
	add.s64 	%rd287, %rd7, %rd286;
	shl.b64 	%rd288, %rd287, 2;
	add.s64 	%rd289, %rd285, %rd288;
	ld.global.u32 	%r2433, [%rd289+1536];
$L__BB16_288:
	cvt.u32.u64 	%r2073, %rd7;
	add.s32 	%r2074, %r2073, 416;
	setp.ge.s32 	%p336, %r2074, %r403;
	@%p336 bra 	$L__BB16_290;
	ld.param.u64 	%rd451, [_ZN3cub18CUB_300001_SM_10006detail10radix_sort29DeviceRadixSortOnesweepKernelINS1_5radix10policy_hubIfiyE10Policy1000ELNS0_9SortOrderE0EfiyiiNS1_21identity_decomposer_tEEEvPT5_SB_PT3_PKSC_PT1_PKSG_PT2_PKSK_T4_iiT6__param_7];
	cvta.to.global.u64 	%rd290, %rd451;
	mul.lo.s32 	%r2075, %r4, 6528;
	cvt.s64.s32 	%rd291, %r2075;
	add.s64 	%rd292, %rd7, %rd291;
	shl.b64 	%rd293, %rd292, 2;
	add.s64 	%rd294, %rd290, %rd293;
	ld.global.u32 	%r2434, [%rd294+1664];
$L__BB16_290:
	cvt.u32.u64 	%r2077, %rd7;
	add.s32 	%r2078, %r2077, 448;
	setp.ge.s32 	%p337, %r2078, %r403;
	@%p337 bra 	$L__BB16_292;
	ld.param.u64 	%rd452, [_ZN3cub18CUB_300001_SM_10006detail10radix_sort29DeviceRadixSortOnesweepKernelINS1_5radix10policy_hubIfiyE10Policy1000ELNS0_9SortOrderE0EfiyiiNS1_21identity_decomposer_tEEEvPT5_SB_PT3_PKSC_PT1_PKSG_PT2_PKSK_T4_iiT6__param_7];
	cvta.to.global.u64 	%rd295, %rd452;
	mul.lo.s32 	%r2079, %r4, 6528;
	cvt.s64.s32 	%rd296, %r2079;
	add.s64 	%rd297, %rd7, %rd296;
	shl.b64 	%rd298, %rd297, 2;
	add.s64 	%rd299, %rd295, %rd298;
	ld.global.u32 	%r2435, [%rd299+1792];
$L__BB16_292:
	cvt.u32.u64 	%r2081, %rd7;
	add.s32 	%r2082, %r2081, 480;
	setp.ge.s32 	%p338, %r2082, %r403;
	@%p338 bra 	$L__BB16_294;
	ld.param.u64 	%rd453, [_ZN3cub18CUB_300001_SM_10006detail10radix_sort29DeviceRadixSortOnesweepKernelINS1_5radix10policy_hubIfiyE10Policy1000ELNS0_9SortOrderE0EfiyiiNS1_21identity_decomposer_tEEEvPT5_SB_PT3_PKSC_PT1_PKSG_PT2_PKSK_T4_iiT6__param_7];
	cvta.to.global.u64 	%rd300, %rd453;
	mul.lo.s32 	%r2083, %r4, 6528;
	cvt.s64.s32 	%rd301, %r2083;
	add.s64 	%rd302, %rd7, %rd301;
	shl.b64 	%rd303, %rd302, 2;
	add.s64 	%rd304, %rd300, %rd303;
	ld.global.u32 	%r2436, [%rd304+1920];
$L__BB16_294:
	cvt.u32.u64 	%r2085, %rd7;
	add.s32 	%r2086, %r2085, 512;
	setp.ge.s32 	%p339, %r2086, %r403;
	@%p339 bra 	$L__BB16_296;
	ld.param.u64 	%rd454, [_ZN3cub18CUB_300001_SM_10006detail10radix_sort29DeviceRadixSortOnesweepKernelINS1_5radix10policy_hubIfiyE10Policy1000ELNS0_9SortOrderE0EfiyiiNS1_21identity_decomposer_tEEEvPT5_SB_PT3_PKSC_PT1_PKSG_PT2_PKSK_T4_iiT6__param_7];
	cvta.to.global.u64 	%rd305, %rd454;
	mov.u32 	%r2087, %tid.x;
	and.b32  	%r2088, %r2087, 992;
	mul.lo.s32 	%r2089, %r2088, 17;
	and.b32  	%r2090, %r2087, 31;
	or.b32  	%r2091, %r2089, %r2090;
	cvt.u64.u32 	%rd306, %r2091;
	mul.lo.s32 	%r2092, %r4, 6528;
	cvt.s64.s32 	%rd307, %r2092;
	add.s64 	%rd308, %rd306, %rd307;
	shl.b64 	%rd309, %rd308, 2;
	add.s64 	%rd310, %rd305, %rd309;
	ld.global.u32 	%r2437, [%rd310+2048];
$L__BB16_296:
	ld.param.u32 	%r2247, [_ZN3cub18CUB_300001_SM_10006detail10radix_sort29DeviceRadixSortOnesweepKernelINS1_5radix10policy_hubIfiyE10Policy1000ELNS0_9SortOrderE0EfiyiiNS1_21identity_decomposer_tEEEvPT5_SB_PT3_PKSC_PT1_PKSG_PT2_PKSK_T4_iiT6__param_8];
	ld.param.u64 	%rd441, [_ZN3cub18CUB_300001_SM_10006detail10radix_sort29DeviceRadixSortOnesweepKernelINS1_5radix10policy_hubIfiyE10Policy1000ELNS0_9SortOrderE0EfiyiiNS1_21identity_decomposer_tEEEvPT5_SB_PT3_PKSC_PT1_PKSG_PT2_PKSK_T4_iiT6__param_6];
	cvta.to.global.u64 	%rd24, %rd441;
	mov.u32 	%r454, %tid.x;
	shl.b32 	%r2093, %r454, 2;
	mov.u32 	%r2094, _ZZN3cub18CUB_300001_SM_10006detail10radix_sort29DeviceRadixSortOnesweepKernelINS1_5radix10policy_hubIfiyE10Policy1000ELNS0_9SortOrderE0EfiyiiNS1_21identity_decomposer_tEEEvPT5_SB_PT3_PKSC_PT1_PKSG_PT2_PKSK_T4_iiT6_E1s;
	add.s32 	%r455, %r2094, %r2093;
	cvt.u64.u32 	%rd25, %r454;
	mad.lo.s32 	%r2095, %r4, 6528, 6528;
	setp.gt.s32 	%p340, %r2095, %r2247;
	bar.sync 	0;
	st.shared.u32 	[%r340+-4], %r2421;
	st.shared.u32 	[%r341+-4], %r2422;
	st.shared.u32 	[%r342+-4], %r2423;
	st.shared.u32 	[%r343+-4], %r2424;
	st.shared.u32 	[%r344+-4], %r2425;
	st.shared.u32 	[%r345+-4], %r2426;
	st.shared.u32 	[%r346+-4], %r2427;
	st.shared.u32 	[%r347+-4], %r2428;
	st.shared.u32 	[%r348+-4], %r2429;
	st.shared.u32 	[%r349+-4], %r2430;
	st.shared.u32 	[%r350+-4], %r2431;
	st.shared.u32 	[%r351+-4], %r2432;
	st.shared.u32 	[%r352+-4], %r2433;
	st.shared.u32 	[%r353+-4], %r2434;
	st.shared.u32 	[%r354+-4], %r2435;
	st.shared.u32 	[%r355+-4], %r2436;
	st.shared.u32 	[%r356+-4], %r2437;
	bar.sync 	0;
	@%p340 bra 	$L__BB16_298;
	ld.shared.u32 	%r2096, [%r455];
	shl.b32 	%r2097, %r369, 3;
	add.s32 	%r2099, %r2094, 26112;
	add.s32 	%r2100, %r2099, %r2097;
	ld.shared.u64 	%rd311, [%r2100];
	add.s64 	%rd312, %rd311, %rd25;
	shl.b64 	%rd313, %rd312, 2;
	add.s64 	%rd314, %rd24, %rd313;
	st.global.u32 	[%rd314], %r2096;
	bar.warp.sync 	-1;
	ld.shared.u32 	%r2101, [%r455+1536];
	shl.b32 	%r2102, %r370, 3;
	add.s32 	%r2103, %r2099, %r2102;
	ld.shared.u64 	%rd315, [%r2103];
	add.s64 	%rd316, %rd315, %rd25;
	shl.b64 	%rd317, %rd316, 2;
	add.s64 	%rd318, %rd24, %rd317;
	st.global.u32 	[%rd318+1536], %r2101;
	bar.warp.sync 	-1;
	ld.shared.u32 	%r2104, [%r455+3072];
	shl.b32 	%r2105, %r371, 3;
	add.s32 	%r2106, %r2099, %r2105;
	ld.shared.u64 	%rd319, [%r2106];
	add.s64 	%rd320, %rd319, %rd25;
	shl.b64 	%rd321, %rd320, 2;
	add.s64 	%rd322, %rd24, %rd321;
	st.global.u32 	[%rd322+3072], %r2104;
	bar.warp.sync 	-1;
	ld.shared.u32 	%r2107, [%r455+4608];
	shl.b32 	%r2108, %r372, 3;
	add.s32 	%r2109, %r2099, %r2108;
	ld.shared.u64 	%rd323, [%r2109];
	add.s64 	%rd324, %rd323, %rd25;
	shl.b64 	%rd325, %rd324, 2;
	add.s64 	%rd326, %rd24, %rd325;
	st.global.u32 	[%rd326+4608], %r2107;
	bar.warp.sync 	-1;
	ld.shared.u32 	%r2110, [%r455+6144];
	shl.b32 	%r2111, %r373, 3;
	add.s32 	%r2112, %r2099, %r2111;
	ld.shared.u64 	%rd327, [%r2112];
	add.s64 	%rd328, %rd327, %rd25;
	shl.b64 	%rd329, %rd328, 2;
	add.s64 	%rd330, %rd24, %rd329;
	st.global.u32 	[%rd330+6144], %r2110;
	bar.warp.sync 	-1;
	ld.shared.u32 	%r2113, [%r455+7680];
	shl.b32 	%r2114, %r374, 3;
	add.s32 	%r2115, %r2099, %r2114;
	ld.shared.u64 	%rd331, [%r2115];
	add.s64 	%rd332, %rd331, %rd25;
	shl.b64 	%rd333, %rd332, 2;
	add.s64 	%rd334, %rd24, %rd333;
	st.global.u32 	[%rd334+7680], %r2113;
	bar.warp.sync 	-1;
	ld.shared.u32 	%r2116, [%r455+9216];
	shl.b32 	%r2117, %r375, 3;
	add.s32 	%r2118, %r2099, %r2117;
	ld.shared.u64 	%rd335, [%r2118];
	add.s64 	%rd336, %rd335, %rd25;
	shl.b64 	%rd337, %rd336, 2;
	add.s64 	%rd338, %rd24, %rd337;
	st.global.u32 	[%rd338+9216], %r2116;
	bar.warp.sync 	-1;
	ld.shared.u32 	%r2119, [%r455+10752];
	shl.b32 	%r2120, %r376, 3;
	add.s32 	%r2121, %r2099, %r2120;
	ld.shared.u64 	%rd339, [%r2121];
	add.s64 	%rd340, %rd339, %rd25;
	shl.b64 	%rd341, %rd340, 2;
	add.s64 	%rd342, %rd24, %rd341;
	st.global.u32 	[%rd342+10752], %r2119;
	bar.warp.sync 	-1;
	ld.shared.u32 	%r2122, [%r455+12288];
	shl.b32 	%r2123, %r377, 3;
	add.s32 	%r2124, %r2099, %r2123;
	ld.shared.u64 	%rd343, [%r2124];
	add.s64 	%rd344, %rd343, %rd25;
	shl.b64 	%rd345, %rd344, 2;
	add.s64 	%rd346, %rd24, %rd345;
	st.global.u32 	[%rd346+12288], %r2122;
	bar.warp.sync 	-1;
	ld.shared.u32 	%r2125, [%r455+13824];
	shl.b32 	%r2126, %r378, 3;
	add.s32 	%r2127, %r2099, %r2126;
	ld.shared.u64 	%rd347, [%r2127];
	add.s64 	%rd348, %rd347, %rd25;
	shl.b64 	%rd349, %rd348, 2;
	add.s64 	%rd350, %rd24, %rd349;
	st.global.u32 	[%rd350+13824], %r2125;
	bar.warp.sync 	-1;
	ld.shared.u32 	%r2128, [%r455+15360];
	shl.b32 	%r2129, %r379, 3;
	add.s32 	%r2130, %r2099, %r2129;
	ld.shared.u64 	%rd351, [%r2130];
	add.s64 	%rd352, %rd351, %rd25;
	shl.b64 	%rd353, %rd352, 2;
	add.s64 	%rd354, %rd24, %rd353;
	st.global.u32 	[%rd354+15360], %r2128;
	bar.warp.sync 	-1;
	ld.shared.u32 	%r2131, [%r455+16896];
	shl.b32 	%r2132, %r380, 3;
	add.s32 	%r2133, %r2099, %r2132;
	ld.shared.u64 	%rd355, [%r2133];
	add.s64 	%rd356, %rd355, %rd25;
	shl.b64 	%rd357, %rd356, 2;
	add.s64 	%rd358, %rd24, %rd357;
	st.global.u32 	[%rd358+16896], %r2131;
	bar.warp.sync 	-1;
	ld.shared.u32 	%r2134, [%r455+18432];
	shl.b32 	%r2135, %r381, 3;
	add.s32 	%r2136, %r2099, %r2135;
	ld.shared.u64 	%rd359, [%r2136];
	add.s64 	%rd360, %rd359, %rd25;
	shl.b64 	%rd361, %rd360, 2;
	add.s64 	%rd362, %rd24, %rd361;
	st.global.u32 	[%rd362+18432], %r2134;
	bar.warp.sync 	-1;
	ld.shared.u32 	%r2137, [%r455+19968];
	shl.b32 	%r2138, %r382, 3;
	add.s32 	%r2139, %r2099, %r2138;
	ld.shared.u64 	%rd363, [%r2139];
	add.s64 	%rd364, %rd363, %rd25;
	shl.b64 	%rd365, %rd364, 2;
	add.s64 	%rd366, %rd24, %rd365;
	st.global.u32 	[%rd366+19968], %r2137;
	bar.warp.sync 	-1;
	ld.shared.u32 	%r2140, [%r455+21504];
	shl.b32 	%r2141, %r383, 3;
	add.s32 	%r2142, %r2099, %r2141;
	ld.shared.u64 	%rd367, [%r2142];
	add.s64 	%rd368, %rd367, %rd25;
	shl.b64 	%rd369, %rd368, 2;
	add.s64 	%rd370, %rd24, %rd369;
	st.global.u32 	[%rd370+21504], %r2140;
	bar.warp.sync 	-1;
	ld.shared.u32 	%r2143, [%r455+23040];
	shl.b32 	%r2144, %r384, 3;
	add.s32 	%r2145, %r2099, %r2144;
	ld.shared.u64 	%rd371, [%r2145];
	add.s64 	%rd372, %rd371, %rd25;
	shl.b64 	%rd373, %rd372, 2;
	add.s64 	%rd374, %rd24, %rd373;
	st.global.u32 	[%rd374+23040], %r2143;
	bar.warp.sync 	-1;
	ld.shared.u32 	%r2146, [%r455+24576];
	shl.b32 	%r2147, %r385, 3;
	add.s32 	%r2148, %r2099, %r2147;
	ld.shared.u64 	%rd375, [%r2148];
	add.s64 	%rd376, %rd375, %rd25;
	shl.b64 	%rd377, %rd376, 2;
	add.s64 	%rd378, %rd24, %rd377;
	st.global.u32 	[%rd378+24576], %r2146;
	bar.warp.sync 	-1;
	bra.uni 	$L__BB16_333;
$L__BB16_298:
	ld.param.u32 	%r2248, [_ZN3cub18CUB_300001_SM_10006detail10radix_sort29DeviceRadixSortOnesweepKernelINS1_5radix10policy_hubIfiyE10Policy1000ELNS0_9SortOrderE0EfiyiiNS1_21identity_decomposer_tEEEvPT5_SB_PT3_PKSC_PT1_PKSG_PT2_PKSK_T4_iiT6__param_8];
	mad.lo.s32 	%r456, %r4, -6528, %r2248;
	shl.b32 	%r2149, %r369, 3;
	add.s32 	%r2151, %r2094, %r2149;
	ld.shared.u64 	%rd26, [%r2151+26112];
	setp.ge.s32 	%p341, %r454, %r456;
	@%p341 bra 	$L__BB16_300;
	ld.shared.u32 	%r2152, [%r455];
	add.s64 	%rd379, %rd26, %rd25;
	shl.b64 	%rd380, %rd379, 2;
	add.s64 	%rd381, %rd24, %rd380;
	st.global.u32 	[%rd381], %r2152;
$L__BB16_300:
	bar.warp.sync 	-1;
	shl.b32 	%r2153, %r370, 3;
	add.s32 	%r2155, %r2094, %r2153;
	ld.shared.u64 	%rd27, [%r2155+26112];
	add.s32 	%r2156, %r454, 384;
	setp.ge.s32 	%p342, %r2156, %r456;
	@%p342 bra 	$L__BB16_302;
	ld.shared.u32 	%r2157, [%r455+1536];
	add.s64 	%rd382, %rd27, %rd25;
	shl.b64 	%rd383, %rd382, 2;
	add.s64 	%rd384, %rd24, %rd383;
	st.global.u32 	[%rd384+1536], %r2157;
$L__BB16_302:
	bar.warp.sync 	-1;
	shl.b32 	%r2158, %r371, 3;
	add.s32 	%r2160, %r2094, %r2158;
	ld.shared.u64 	%rd28, [%r2160+26112];
	add.s32 	%r2161, %r454, 768;
	setp.ge.s32 	%p343, %r2161, %r456;
	@%p343 bra 	$L__BB16_304;
	ld.shared.u32 	%r2162, [%r455+3072];
	add.s64 	%rd385, %rd28, %rd25;
	shl.b64 	%rd386, %rd385, 2;
	add.s64 	%rd387, %rd24, %rd386;
	st.global.u32 	[%rd387+3072], %r2162;
$L__BB16_304:
	bar.warp.sync 	-1;
	shl.b32 	%r2163, %r372, 3;
	add.s32 	%r2165, %r2094, %r2163;
	ld.shared.u64 	%rd29, [%r2165+26112];
	add.s32 	%r2166, %r454, 1152;
	setp.ge.s32 	%p344, %r2166, %r456;
	@%p344 bra 	$L__BB16_306;
	ld.shared.u32 	%r2167, [%r455+4608];
	add.s64 	%rd388, %rd29, %rd25;
	shl.b64 	%rd389, %rd388, 2;
	add.s64 	%rd390, %rd24, %rd389;
	st.global.u32 	[%rd390+4608], %r2167;
$L__BB16_306:
	bar.warp.sync 	-1;
	shl.b32 	%r2168, %r373, 3;
	add.s32 	%r2170, %r2094, %r2168;
	ld.shared.u64 	%rd30, [%r2170+26112];
	add.s32 	%r2171, %r454, 1536;
	setp.ge.s32 	%p345, %r2171, %r456;
	@%p345 bra 	$L__BB16_308;
	ld.shared.u32 	%r2172, [%r455+6144];
	add.s64 	%rd391, %rd30, %rd25;
	shl.b64 	%rd392, %rd391, 2;
	add.s64 	%rd393, %rd24, %rd392;
	st.global.u32 	[%rd393+6144], %r2172;
$L__BB16_308:
	bar.warp.sync 	-1;
	shl.b32 	%r2173, %r374, 3;
	add.s32 	%r2175, %r2094, %r2173;
	ld.shared.u64 	%rd31, [%r2175+26112];
	add.s32 	%r2176, %r454, 1920;
	setp.ge.s32 	%p346, %r2176, %r456;
	@%p346 bra 	$L__BB16_310;
	ld.shared.u32 	%r2177, [%r455+7680];
	add.s64 	%rd394, %rd31, %rd25;
	shl.b64 	%rd395, %rd394, 2;
	add.s64 	%rd396, %rd24, %rd395;
	st.global.u32 	[%rd396+7680], %r2177;
$L__BB16_310:
	bar.warp.sync 	-1;
	shl.b32 	%r2178, %r375, 3;
	add.s32 	%r2180, %r2094, %r2178;
	ld.shared.u64 	%rd32, [%r2180+26112];
	add.s32 	%r2181, %r454, 2304;
	setp.ge.s32 	%p347, %r2181, %r456;
	@%p347 bra 	$L__BB16_312;
	ld.shared.u32 	%r2182, [%r455+9216];
	add.s64 	%rd397, %rd32, %rd25;
	shl.b64 	%rd398, %rd397, 2;
	add.s64 	%rd399, %rd24, %rd398;
	st.global.u32 	[%rd399+9216], %r2182;
$L__BB16_312:
	bar.warp.sync 	-1;
	shl.b32 	%r2183, %r376, 3;
	add.s32 	%r2185, %r2094, %r2183;
	ld.shared.u64 	%rd33, [%r2185+26112];
	add.s32 	%r2186, %r454, 2688;
	setp.ge.s32 	%p348, %r2186, %r456;
	@%p348 bra 	$L__BB16_314;
	ld.shared.u32 	%r2187, [%r455+10752];
	add.s64 	%rd400, %rd33, %rd25;
	shl.b64 	%rd401, %rd400, 2;
	add.s64 	%rd402, %rd24, %rd401;
	st.global.u32 	[%rd402+10752], %r2187;
$L__BB16_314:
	bar.warp.sync 	-1;
	shl.b32 	%r2188, %r377, 3;
	add.s32 	%r2190, %r2094, %r2188;
	ld.shared.u64 	%rd34, [%r2190+26112];
	or.b32  	%r2191, %r454, 3072;
	setp.ge.s32 	%p349, %r2191, %r456;
	@%p349 bra 	$L__BB16_316;
	ld.shared.u32 	%r2192, [%r455+12288];
	add.s64 	%rd403, %rd34, %rd25;
	shl.b64 	%rd404, %rd403, 2;
	add.s64 	%rd405, %rd24, %rd404;
	st.global.u32 	[%rd405+12288], %r2192;
$L__BB16_316:
	bar.warp.sync 	-1;
	shl.b32 	%r2193, %r378, 3;
	add.s32 	%r2195, %r2094, %r2193;
	ld.shared.u64 	%rd35, [%r2195+26112];
	add.s32 	%r2196, %r454, 3456;
	setp.ge.s32 	%p350, %r2196, %r456;
	@%p350 bra 	$L__BB16_318;
	ld.shared.u32 	%r2197, [%r455+13824];
	add.s64 	%rd406, %rd35, %rd25;
	shl.b64 	%rd407, %rd406, 2;
	add.s64 	%rd408, %rd24, %rd407;
	st.global.u32 	[%rd408+13824], %r2197;
$L__BB16_318:
	bar.warp.sync 	-1;
	shl.b32 	%r2198, %r379, 3;
	add.s32 	%r2200, %r2094, %r2198;
	ld.shared.u64 	%rd36, [%r2200+26112];
	add.s32 	%r2201, %r454, 3840;
	setp.ge.s32 	%p351, %r2201, %r456;
	@%p351 bra 	$L__BB16_320;
	ld.shared.u32 	%r2202, [%r455+15360];
	add.s64 	%rd409, %rd36, %rd25;
	shl.b64 	%rd410, %rd409, 2;
	add.s64 	%rd411, %rd24, %rd410;
	st.global.u32 	[%rd411+15360], %r2202;
$L__BB16_320:
	bar.warp.sync 	-1;
	shl.b32 	%r2203, %r380, 3;
	add.s32 	%r2205, %r2094, %r2203;
	ld.shared.u64 	%rd37, [%r2205+26112];
	add.s32 	%r2206, %r454, 4224;
	setp.ge.s32 	%p352, %r2206, %r456;
	@%p352 bra 	$L__BB16_322;
	ld.shared.u32 	%r2207, [%r455+16896];
	add.s64 	%rd412, %rd37, %rd25;
	shl.b64 	%rd413, %rd412, 2;
	add.s64 	%rd414, %rd24, %rd413;
	st.global.u32 	[%rd414+16896], %r2207;
$L__BB16_322:
	bar.warp.sync 	-1;
	shl.b32 	%r2208, %r381, 3;
	add.s32 	%r2210, %r2094, %r2208;
	ld.shared.u64 	%rd38, [%r2210+26112];
	add.s32 	%r2211, %r454, 4608;
	setp.ge.s32 	%p353, %r2211, %r456;
	@%p353 bra 	$L__BB16_324;
	ld.shared.u32 	%r2212, [%r455+18432];
	add.s64 	%rd415, %rd38, %rd25;
	shl.b64 	%rd416, %rd415, 2;
	add.s64 	%rd417, %rd24, %rd416;
	st.global.u32 	[%rd417+18432], %r2212;
$L__BB16_324:
	bar.warp.sync 	-1;
	shl.b32 	%r2213, %r382, 3;
	add.s32 	%r2215, %r2094, %r2213;
	ld.shared.u64 	%rd39, [%r2215+26112];
	add.s32 	%r2216, %r454, 4992;
	setp.ge.s32 	%p354, %r2216, %r456;
	@%p354 bra 	$L__BB16_326;
	ld.shared.u32 	%r2217, [%r455+19968];
	add.s64 	%rd418, %rd39, %rd25;
	shl.b64 	%rd419, %rd418, 2;
	add.s64 	%rd420, %rd24, %rd419;
	st.global.u32 	[%rd420+19968], %r2217;
$L__BB16_326:
	bar.warp.sync 	-1;
	shl.b32 	%r2218, %r383, 3;
	add.s32 	%r2220, %r2094, %r2218;
	ld.shared.u64 	%rd40, [%r2220+26112];
	add.s32 	%r2221, %r454, 5376;
	setp.ge.s32 	%p355, %r2221, %r456;
	@%p355 bra 	$L__BB16_328;
	ld.shared.u32 	%r2222, [%r455+21504];
	add.s64 	%rd421, %rd40, %rd25;
	shl.b64 	%rd422, %rd421, 2;
	add.s64 	%rd423, %rd24, %rd422;
	st.global.u32 	[%rd423+21504], %r2222;
$L__BB16_328:
	bar.warp.sync 	-1;
	shl.b32 	%r2223, %r384, 3;
	add.s32 	%r2225, %r2094, %r2223;
	ld.shared.u64 	%rd41, [%r2225+26112];
	add.s32 	%r2226, %r454, 5760;
	setp.ge.s32 	%p356, %r2226, %r456;
	@%p356 bra 	$L__BB16_330;
	ld.shared.u32 	%r2227, [%r455+23040];
	add.s64 	%rd424, %rd41, %rd25;
	shl.b64 	%rd425, %rd424, 2;
	add.s64 	%rd426, %rd24, %rd425;
	st.global.u32 	[%rd426+23040], %r2227;
$L__BB16_330:
	bar.warp.sync 	-1;
	shl.b32 	%r2228, %r385, 3;
	add.s32 	%r2230, %r2094, %r2228;
	ld.shared.u64 	%rd427, [%r2230+26112];
	add.s64 	%rd42, %rd427, %rd25;
	or.b32  	%r2231, %r454, 6144;
	setp.ge.s32 	%p357, %r2231, %r456;
	@%p357 bra 	$L__BB16_332;
	ld.shared.u32 	%r2232, [%r455+24576];
	shl.b64 	%rd428, %rd42, 2;
	add.s64 	%rd429, %rd24, %rd428;
	st.global.u32 	[%rd429+24576], %r2232;
$L__BB16_332:
	bar.warp.sync 	-1;
$L__BB16_333:
	ret;

}
	// .globl	_ZN3cub18CUB_300001_SM_10006detail10radix_sort31DeviceRadixSortSingleTileKernelINS1_5radix10policy_hubIffyE10Policy1000ELNS0_9SortOrderE0EffyNS1_21identity_decomposer_tEEEvPKT1_PSA_PKT2_PSE_T3_iiT4_
.visible .entry _ZN3cub18CUB_300001_SM_10006detail10radix_sort31DeviceRadixSortSingleTileKernelINS1_5radix10policy_hubIffyE10Policy1000ELNS0_9SortOrderE0EffyNS1_21identity_decomposer_tEEEvPKT1_PSA_PKT2_PSE_T3_iiT4_(
	.param .u64 .ptr .align 1 _ZN3cub18CUB_300001_SM_10006detail10radix_sort31DeviceRadixSortSingleTileKernelINS1_5radix10policy_hubIffyE10Policy1000ELNS0_9SortOrderE0EffyNS1_21identity_decomposer_tEEEvPKT1_PSA_PKT2_PSE_T3_iiT4__param_0,
	.param .u64 .ptr .align 1 _ZN3cub18CUB_300001_SM_10006detail10radix_sort31DeviceRadixSortSingleTileKernelINS1_5radix10policy_hubIffyE10Policy1000ELNS0_9SortOrderE0EffyNS1_21identity_decomposer_tEEEvPKT1_PSA_PKT2_PSE_T3_iiT4__param_1,
	.param .u64 .ptr .align 1 _ZN3cub18CUB_300001_SM_10006detail10radix_sort31DeviceRadixSortSingleTileKernelINS1_5radix10policy_hubIffyE10Policy1000ELNS0_9SortOrderE0EffyNS1_21identity_decomposer_tEEEvPKT1_PSA_PKT2_PSE_T3_iiT4__param_2,
	.param .u64 .ptr .align 1 _ZN3cub18CUB_300001_SM_10006detail10radix_sort31DeviceRadixSortSingleTileKernelINS1_5radix10policy_hubIffyE10Policy1000ELNS0_9SortOrderE0EffyNS1_21identity_decomposer_tEEEvPKT1_PSA_PKT2_PSE_T3_iiT4__param_3,
	.param .u64 _ZN3cub18CUB_300001_SM_10006detail10radix_sort31DeviceRadixSortSingleTileKernelINS1_5radix10policy_hubIffyE10Policy1000ELNS0_9SortOrderE0EffyNS1_21identity_decomposer_tEEEvPKT1_PSA_PKT2_PSE_T3_iiT4__param_4,
	.param .u32 _ZN3cub18CUB_300001_SM_10006detail10radix_sort31DeviceRadixSortSingleTileKernelINS1_5radix10policy_hubIffyE10Policy1000ELNS0_9SortOrderE0EffyNS1_21identity_decomposer_tEEEvPKT1_PSA_PKT2_PSE_T3_iiT4__param_5,
	.param .u32 _ZN3cub18CUB_300001_SM_10006detail10radix_sort31DeviceRadixSortSingleTileKernelINS1_5radix10policy_hubIffyE10Policy1000ELNS0_9SortOrderE0EffyNS1_21identity_decomposer_tEEEvPKT1_PSA_PKT2_PSE_T3_iiT4__param_6,
	.param .align 1 .b8 _ZN3cub18CUB_300001_SM_10006detail10radix_sort31DeviceRadixSortSingleTileKernelINS1_5radix10policy_hubIffyE10Policy1000ELNS0_9SortOrderE0EffyNS1_21identity_decomposer_tEEEvPKT1_PSA_PKT2_PSE_T3_iiT4__param_7[1]
)
.maxntid 256
.minnctapersm 1
{
	.reg .pred 	%p<130>;
	.reg .b16 	%rs<39>;
	.reg .b32 	%r<786>;
	.reg .b32 	%f<153>;
	.reg .b64 	%rd<37>;
	// demoted variable
	.shared .align 16 .b8 _ZZN3cub18CUB_300001_SM_10006detail10radix_sort31DeviceRadixSortSingleTileKernelINS1_5radix10policy_hubIffyE10Policy1000ELNS0_9SortOrderE0EffyNS1_21identity_decomposer_tEEEvPKT1_PSA_PKT2_PSE_T3_iiT4_E12temp_storage[33856];
	ld.param.u64 	%rd10, [_ZN3cub18CUB_300001_SM_10006detail10radix_sort31DeviceRadixSortSingleTileKernelINS1_5radix10policy_hubIffyE10Policy1000ELNS0_9SortOrderE0EffyNS1_21identity_decomposer_tEEEvPKT1_PSA_PKT2_PSE_T3_iiT4__param_0];
	ld.param.u64 	%rd6, [_ZN3cub18CUB_300001_SM_10006detail10radix_sort31DeviceRadixSortSingleTileKernelINS1_5radix10policy_hubIffyE10Policy1000ELNS0_9SortOrderE0EffyNS1_21identity_decomposer_tEEEvPKT1_PSA_PKT2_PSE_T3_iiT4__param_1];
	ld.param.u64 	%rd7, [_ZN3cub18CUB_300001_SM_10006detail10radix_sort31DeviceRadixSortSingleTileKernelINS1_5radix10policy_hubIffyE10Policy1000ELNS0_9SortOrderE0EffyNS1_21identity_decomposer_tEEEvPKT1_PSA_PKT2_PSE_T3_iiT4__param_2];
	ld.param.u64 	%rd8, [_ZN3cub18CUB_300001_SM_10006detail10radix_sort31DeviceRadixSortSingleTileKernelINS1_5radix10policy_hubIffyE10Policy1000ELNS0_9SortOrderE0EffyNS1_21identity_decomposer_tEEEvPKT1_PSA_PKT2_PSE_T3_iiT4__param_3];
	ld.param.u64 	%rd9, [_ZN3cub18CUB_300001_SM_10006detail10radix_sort31DeviceRadixSortSingleTileKernelINS1_5radix10policy_hubIffyE10Policy1000ELNS0_9SortOrderE0EffyNS1_21identity_decomposer_tEEEvPKT1_PSA_PKT2_PSE_T3_iiT4__param_4];
	ld.param.u32 	%r228, [_ZN3cub18CUB_300001_SM_10006detail10radix_sort31DeviceRadixSortSingleTileKernelINS1_5radix10policy_hubIffyE10Policy1000ELNS0_9SortOrderE0EffyNS1_21identity_decomposer_tEEEvPKT1_PSA_PKT2_PSE_T3_iiT4__param_5];
	ld.param.u32 	%r229, [_ZN3cub18CUB_300001_SM_10006detail10radix_sort31DeviceRadixSortSingleTileKernelINS1_5radix10policy_hubIffyE10Policy1000ELNS0_9SortOrderE0EffyNS1_21identity_decomposer_tEEEvPKT1_PSA_PKT2_PSE_T3_iiT4__param_6];
	cvta.to.global.u64 	%rd11, %rd10;
	cvt.u32.u64 	%r1, %rd9;
	mov.u32 	%r2, %tid.x;
	mul.lo.s32 	%r3, %r2, 19;
	setp.ge.s32 	%p1, %r3, %r1;
	mul.wide.u32 	%rd12, %r3, 4;
	add.s64 	%rd1, %rd11, %rd12;
	mov.b32 	%r744, 2147483647;
	@%p1 bra 	$L__BB17_2;
	ld.global.u32 	%r744, [%rd1];
$L__BB17_2:
	add.s32 	%r6, %r3, 1;
	setp.ge.s32 	%p2, %r6, %r1;
	mov.b32 	%r745, 2147483647;
	@%p2 bra 	$L__BB17_4;
	ld.global.u32 	%r745, [%rd1+4];
$L__BB17_4:
	add.s32 	%r9, %r3, 2;
	setp.ge.s32 	%p3, %r9, %r1;
	mov.b32 	%r746, 2147483647;
	@%p3 bra 	$L__BB17_6;
	ld.global.u32 	%r746, [%rd1+8];
$L__BB17_6:
	add.s32 	%r12, %r3, 3;
	setp.ge.s32 	%p4, %r12, %r1;
	mov.b32 	%r747, 2147483647;
	@%p4 bra 	$L__BB17_8;
	ld.global.u32 	%r747, [%rd1+12];
$L__BB17_8:
	add.s32 	%r15, %r3, 4;
	setp.ge.s32 	%p5, %r15, %r1;
	mov.b32 	%r748, 2147483647;
	@%p5 bra 	$L__BB17_10;
	ld.global.u32 	%r748, [%rd1+16];
$L__BB17_10:
	add.s32 	%r18, %r3, 5;
	setp.ge.s32 	%p6, %r18, %r1;
	mov.b32 	%r749, 2147483647;
	@%p6 bra 	$L__BB17_12;
	ld.global.u32 	%r749, [%rd1+20];
$L__BB17_12:
	add.s32 	%r21, %r3, 6;
	setp.ge.s32 	%p7, %r21, %r1;
	mov.b32 	%r750, 2147483647;
	@%p7 bra 	$L__BB17_14;
	ld.global.u32 	%r750, [%rd1+24];
$L__BB17_14:
	add.s32 	%r24, %r3, 7;
	setp.ge.s32 	%p8, %r24, %r1;
	mov.b32 	%r751, 2147483647;
	@%p8 bra 	$L__BB17_16;
	ld.global.u32 	%r751, [%rd1+28];
$L__BB17_16:
	add.s32 	%r27, %r3, 8;
	setp.ge.s32 	%p9, %r27, %r1;
	mov.b32 	%r752, 2147483647;
	@%p9 bra 	$L__BB17_18;
	ld.global.u32 	%r752, [%rd1+32];
$L__BB17_18:
	add.s32 	%r30, %r3, 9;
	setp.ge.s32 	%p10, %r30, %r1;
	mov.b32 	%r753, 2147483647;
	@%p10 bra 	$L__BB17_20;
	ld.global.u32 	%r753, [%rd1+36];
$L__BB17_20:
	add.s32 	%r33, %r3, 10;
	setp.ge.s32 	%p11, %r33, %r1;
	mov.b32 	%r754, 2147483647;
	@%p11 bra 	$L__BB17_22;
	ld.global.u32 	%r754, [%rd1+40];
$L__BB17_22:
	add.s32 	%r36, %r3, 11;
	setp.ge.s32 	%p12, %r36, %r1;
	mov.b32 	%r755, 2147483647;
	@%p12 bra 	$L__BB17_24;
	ld.global.u32 	%r755, [%rd1+44];
$L__BB17_24:
	add.s32 	%r39, %r3, 12;
	setp.ge.s32 	%p13, %r39, %r1;
	mov.b32 	%r756, 2147483647;
	@%p13 bra 	$L__BB17_26;
	ld.global.u32 	%r756, [%rd1+48];
$L__BB17_26:
	add.s32 	%r42, %r3, 13;
	setp.ge.s32 	%p14, %r42, %r1;
	mov.b32 	%r757, 2147483647;
	@%p14 bra 	$L__BB17_28;
	ld.global.u32 	%r757, [%rd1+52];
$L__BB17_28:
	add.s32 	%r45, %r3, 14;
	setp.ge.s32 	%p15, %r45, %r1;
	mov.b32 	%r758, 2147483647;
	@%p15 bra 	$L__BB17_30;
	ld.global.u32 	%r758, [%rd1+56];
$L__BB17_30:
	add.s32 	%r48, %r3, 15;
	setp.ge.s32 	%p16, %r48, %r1;
	mov.b32 	%r759, 2147483647;
	@%p16 bra 	$L__BB17_32;
	ld.global.u32 	%r759, [%rd1+60];
$L__BB17_32:
	add.s32 	%r51, %r3, 16;
	setp.ge.s32 	%p17, %r51, %r1;
	mov.b32 	%r760, 2147483647;
	@%p17 bra 	$L__BB17_34;
	ld.global.u32 	%r760, [%rd1+64];
$L__BB17_34:
	add.s32 	%r54, %r3, 17;
	setp.ge.s32 	%p18, %r54, %r1;
	mov.b32 	%r761, 2147483647;
	@%p18 bra 	$L__BB17_36;
	ld.global.u32 	%r761, [%rd1+68];
$L__BB17_36:
	add.s32 	%r57, %r3, 18;
	setp.ge.s32 	%p19, %r57, %r1;
	mov.b32 	%r762, 2147483647;
	@%p19 bra 	$L__BB17_38;
	ld.global.u32 	%r762, [%rd1+72];
$L__BB17_38:
	bar.sync 	0;
	mov.b64 	{%r249, %r250}, %rd9;
	shfl.sync.idx.b32	%r60|%p20, %r249, 0, 31, -1;
	shfl.sync.idx.b32	%r251|%p21, %r250, 0, 31, -1;
	mov.b64 	%rd2, {%r60, %r251};
	setp.ge.s32 	%p22, %r3, %r60;
	cvta.to.global.u64 	%rd13, %rd7;
	add.s64 	%rd3, %rd13, %rd12;
	@%p22 bra 	$L__BB17_40;
	ld.global.f32 	%f152, [%rd3];
$L__BB17_40:
	setp.ge.s32 	%p23, %r6, %r60;
	@%p23 bra 	$L__BB17_42;
	ld.global.f32 	%f151, [%rd3+4];
$L__BB17_42:
	setp.ge.s32 	%p24, %r9, %r60;
	@%p24 bra 	$L__BB17_44;
	ld.global.f32 	%f150, [%rd3+8];
$L__BB17_44:
	setp.ge.s32 	%p25, %r12, %r60;
	@%p25 bra 	$L__BB17_46;
	ld.global.f32 	%f149, [%rd3+12];
$L__BB17_46:
	setp.ge.s32 	%p26, %r15, %r60;
	@%p26 bra 	$L__BB17_48;
	ld.global.f32 	%f148, [%rd3+16];
$L__BB17_48:
	setp.ge.s32 	%p27, %r18, %r60;
	@%p27 bra 	$L__BB17_50;
	ld.global.f32 	%f147, [%rd3+20];
$L__BB17_50:
	setp.ge.s32 	%p28, %r21, %r60;
	@%p28 bra 	$L__BB17_52;
	ld.global.f32 	%f146, [%rd3+24];
$L__BB17_52:
	setp.ge.s32 	%p29, %r24, %r60;
	@%p29 bra 	$L__BB17_54;
	ld.global.f32 	%f145, [%rd3+28];
$L__BB17_54:
	setp.ge.s32 	%p30, %r27, %r60;
	@%p30 bra 	$L__BB17_56;
	ld.global.f32 	%f144, [%rd3+32];
$L__BB17_56:
	setp.ge.s32 	%p31, %r30, %r60;
	@%p31 bra 	$L__BB17_58;
	ld.global.f32 	%f143, [%rd3+36];
$L__BB17_58:
	setp.ge.s32 	%p32, %r33, %r60;
	@%p32 bra 	$L__BB17_60;
	ld.global.f32 	%f142, [%rd3+40];
$L__BB17_60:
	setp.ge.s32 	%p33, %r36, %r60;
	@%p33 bra 	$L__BB17_62;
	ld.global.f32 	%f141, [%rd3+44];
$L__BB17_62:
	setp.ge.s32 	%p34, %r39, %r60;
	@%p34 bra 	$L__BB17_64;
	ld.global.f32 	%f140, [%rd3+48];
$L__BB17_64:
	setp.ge.s32 	%p35, %r42, %r60;
	@%p35 bra 	$L__BB17_66;
	ld.global.f32 	%f139, [%rd3+52];
$L__BB17_66:
	setp.ge.s32 	%p36, %r45, %r60;
	@%p36 bra 	$L__BB17_68;
	ld.global.f32 	%f138, [%rd3+56];
$L__BB17_68:
	setp.ge.s32 	%p37, %r48, %r60;
	@%p37 bra 	$L__BB17_70;
	ld.global.f32 	%f137, [%rd3+60];
$L__BB17_70:
	setp.ge.s32 	%p38, %r51, %r60;
	@%p38 bra 	$L__BB17_72;
	ld.global.f32 	%f136, [%rd3+64];
$L__BB17_72:
	setp.ge.s32 	%p39, %r54, %r60;
	@%p39 bra 	$L__BB17_74;
	ld.global.f32 	%f135, [%rd3+68];
$L__BB17_74:
	setp.ge.s32 	%p40, %r57, %r60;
	@%p40 bra 	$L__BB17_76;
	ld.global.f32 	%f134, [%rd3+72];
$L__BB17_76:
	bar.sync 	0;
	setp.gt.s32 	%p41, %r744, -1;
	selp.b32 	%r253, -2147483648, -1, %p41;
	xor.b32  	%r783, %r253, %r744;
	setp.gt.s32 	%p42, %r745, -1;
	selp.b32 	%r254, -2147483648, -1, %p42;
	xor.b32  	%r782, %r254, %r745;
	setp.gt.s32 	%p43, %r746, -1;
	selp.b32 	%r255, -2147483648, -1, %p43;
	xor.b32  	%r781, %r255, %r746;
	setp.gt.s32 	%p44, %r747, -1;
	selp.b32 	%r256, -2147483648, -1, %p44;
	xor.b32  	%r780, %r256, %r747;
	setp.gt.s32 	%p45, %r748, -1;
	selp.b32 	%r257, -2147483648, -1, %p45;
	xor.b32  	%r779, %r257, %r748;
	setp.gt.s32 	%p46, %r749, -1;
	selp.b32 	%r258, -2147483648, -1, %p46;
	xor.b32  	%r778, %r258, %r749;
	setp.gt.s32 	%p47, %r750, -1;
	selp.b32 	%r259, -2147483648, -1, %p47;
	xor.b32  	%r777, %r259, %r750;
	setp.gt.s32 	%p48, %r751, -1;
	selp.b32 	%r260, -2147483648, -1, %p48;
	xor.b32  	%r776, %r260, %r751;
	setp.gt.s32 	%p49, %r752, -1;
	selp.b32 	%r261, -2147483648, -1, %p49;
	xor.b32  	%r775, %r261, %r752;
	setp.gt.s32 	%p50, %r753, -1;
	selp.b32 	%r262, -2147483648, -1, %p50;
	xor.b32  	%r774, %r262, %r753;
	setp.gt.s32 	%p51, %r754, -1;
	selp.b32 	%r263, -2147483648, -1, %p51;
	xor.b32  	%r773, %r263, %r754;
	setp.gt.s32 	%p52, %r755, -1;
	selp.b32 	%r264, -2147483648, -1, %p52;
	xor.b32  	%r772, %r264, %r755;
	setp.gt.s32 	%p53, %r756, -1;
	selp.b32 	%r265, -2147483648, -1, %p53;
	xor.b32  	%r771, %r265, %r756;
	setp.gt.s32 	%p54, %r757, -1;
	selp.b32 	%r266, -2147483648, -1, %p54;
	xor.b32  	%r770, %r266, %r757;
	setp.gt.s32 	%p55, %r758, -1;
	selp.b32 	%r267, -2147483648, -1, %p55;
	xor.b32  	%r769, %r267, %r758;
	setp.gt.s32 	%p56, %r759, -1;
	selp.b32 	%r268, -2147483648, -1, %p56;
	xor.b32  	%r768, %r268, %r759;
	setp.gt.s32 	%p57, %r760, -1;
	selp.b32 	%r269, -2147483648, -1, %p57;
	xor.b32  	%r767, %r269, %r760;
	setp.gt.s32 	%p58, %r761, -1;
	selp.b32 	%r270, -2147483648, -1, %p58;
	xor.b32  	%r766, %r270, %r761;
	setp.gt.s32 	%p59, %r762, -1;
	selp.b32 	%r271, -2147483648, -1, %p59;
	xor.b32  	%r765, %r271, %r762;
	shr.u32 	%r80, %r2, 5;
	shl.b32 	%r272, %r2, 2;
	mov.u32 	%r273, _ZZN3cub18CUB_300001_SM_10006detail10radix_sort31DeviceRadixSortSingleTileKernelINS1_5radix10policy_hubIffyE10Policy1000ELNS0_9SortOrderE0EffyNS1_21identity_decomposer_tEEEvPKT1_PSA_PKT2_PSE_T3_iiT4_E12temp_storage;
	add.s32 	%r81, %r273, %r272;
	shl.b32 	%r274, %r2, 7;
	add.s32 	%r82, %r81, %r274;
	shl.b32 	%r275, %r80, 2;
	add.s32 	%r276, %r273, %r275;
	add.s32 	%r83, %r276, 33792;
	mad.lo.s32 	%r84, %r2, -56, %r82;
	add.s32 	%r764, %r228, 6;
	sub.s32 	%r763, %r229, %r228;
$L__BB17_77:
	add.s32 	%r336, %r764, -6;
	min.s32 	%r279, %r763, 6;
	mov.b32 	%r365, 0;
	st.shared.u32 	[%r81], %r365;
	st.shared.u32 	[%r81+1024], %r365;
	st.shared.u32 	[%r81+2048], %r365;
	st.shared.u32 	[%r81+3072], %r365;
	st.shared.u32 	[%r81+4096], %r365;
	st.shared.u32 	[%r81+5120], %r365;
	st.shared.u32 	[%r81+6144], %r365;
	st.shared.u32 	[%r81+7168], %r365;
	st.shared.u32 	[%r81+8192], %r365;
	st.shared.u32 	[%r81+9216], %r365;
	st.shared.u32 	[%r81+10240], %r365;
	st.shared.u32 	[%r81+11264], %r365;
	st.shared.u32 	[%r81+12288], %r365;
	st.shared.u32 	[%r81+13312], %r365;
	st.shared.u32 	[%r81+14336], %r365;
	st.shared.u32 	[%r81+15360], %r365;
	st.shared.u32 	[%r81+16384], %r365;
	st.shared.u32 	[%r81+17408], %r365;
	st.shared.u32 	[%r81+18432], %r365;
	st.shared.u32 	[%r81+19456], %r365;
	st.shared.u32 	[%r81+20480], %r365;
	st.shared.u32 	[%r81+21504], %r365;
	st.shared.u32 	[%r81+22528], %r365;
	st.shared.u32 	[%r81+23552], %r365;
	st.shared.u32 	[%r81+24576], %r365;
	st.shared.u32 	[%r81+25600], %r365;
	st.shared.u32 	[%r81+26624], %r365;
	st.shared.u32 	[%r81+27648], %r365;
	st.shared.u32 	[%r81+28672], %r365;
	st.shared.u32 	[%r81+29696], %r365;
	st.shared.u32 	[%r81+30720], %r365;
	st.shared.u32 	[%r81+31744], %r365;
	st.shared.u32 	[%r81+32768], %r365;
	// begin inline asm
	bmsk.clamp.b32 %r277, %r365, %r279;
	// end inline asm
	setp.eq.s32 	%p60, %r783, 2147483647;
	selp.b32 	%r281, -2147483648, %r783, %p60;
	// begin inline asm
	shr.b32 %r280, %r281, %r336;
	// end inline asm
	and.b32  	%r368, %r277, %r280;
	shl.b32 	%r369, %r368, 10;
	and.b32  	%r370, %r369, 31744;
	add.s32 	%r371, %r81, %r370;
	shr.u32 	%r372, %r368, 4;
	and.b32  	%r373, %r372, 268435454;
	add.s32 	%r109, %r371, %r373;
	ld.shared.u16 	%rs1, [%r109];
	add.s16 	%rs20, %rs1, 1;
	st.shared.u16 	[%r109], %rs20;
	setp.eq.s32 	%p61, %r782, 2147483647;
	selp.b32 	%r284, -2147483648, %r782, %p61;
	// begin inline asm
	shr.b32 %r283, %r284, %r336;
	// end inline asm
	and.b32  	%r374, %r277, %r283;
	shl.b32 	%r375, %r374, 10;
	and.b32  	%r376, %r375, 31744;
	add.s32 	%r377, %r81, %r376;
	shr.u32 	%r378, %r374, 4;
	and.b32  	%r379, %r378, 268435454;
	add.s32 	%r110, %r377, %r379;
	ld.shared.u16 	%rs2, [%r110];
	add.s16 	%rs21, %rs2, 1;
	st.shared.u16 	[%r110], %rs21;
	setp.eq.s32 	%p62, %r781, 2147483647;
	selp.b32 	%r287, -2147483648, %r781, %p62;
	// begin inline asm
	shr.b32 %r286, %r287, %r336;
	// end inline asm
	and.b32  	%r380, %r277, %r286;
	shl.b32 	%r381, %r380, 10;
	and.b32  	%r382, %r381, 31744;
	add.s32 	%r383, %r81, %r382;
	shr.u32 	%r384, %r380, 4;
	and.b32  	%r385, %r384, 268435454;
	add.s32 	%r111, %r383, %r385;
	ld.shared.u16 	%rs3, [%r111];
	add.s16 	%rs22, %rs3, 1;
	st.shared.u16 	[%r111], %rs22;
	setp.eq.s32 	%p63, %r780, 2147483647;
	selp.b32 	%r290, -2147483648, %r780, %p63;
	// begin inline asm
	shr.b32 %r289, %r290, %r336;
	// end inline asm
	and.b32  	%r386, %r277, %r289;
	shl.b32 	%r387, %r386, 10;
	and.b32  	%r388, %r387, 31744;
	add.s32 	%r389, %r81, %r388;
	shr.u32 	%r390, %r386, 4;
	and.b32  	%r391, %r390, 268435454;
	add.s32 	%r112, %r389, %r391;
	ld.shared.u16 	%rs4, [%r112];
	add.s16 	%rs23, %rs4, 1;
	st.shared.u16 	[%r112], %rs23;
	setp.eq.s32 	%p64, %r779, 2147483647;
	selp.b32 	%r293, -2147483648, %r779, %p64;
	// begin inline asm
	shr.b32 %r292, %r293, %r336;
	// end inline asm
	and.b32  	%r392, %r277, %r292;
	shl.b32 	%r393, %r392, 10;
	and.b32  	%r394, %r393, 31744;
	add.s32 	%r395, %r81, %r394;
	shr.u32 	%r396, %r392, 4;
	and.b32  	%r397, %r396, 268435454;
	add.s32 	%r113, %r395, %r397;
	ld.shared.u16 	%rs5, [%r113];
	add.s16 	%rs24, %rs5, 1;
	st.shared.u16 	[%r113], %rs24;
	setp.eq.s32 	%p65, %r778, 2147483647;
	selp.b32 	%r296, -2147483648, %r778, %p65;
	// begin inline asm
	shr.b32 %r295, %r296, %r336;
	// end inline asm
	and.b32  	%r398, %r277, %r295;
	shl.b32 	%r399, %r398, 10;
	and.b32  	%r400, %r399, 31744;
	add.s32 	%r401, %r81, %r400;
	shr.u32 	%r402, %r398, 4;
	and.b32  	%r403, %r402, 268435454;
	add.s32 	%r114, %r401, %r403;
	ld.shared.u16 	%rs6, [%r114];
	add.s16 	%rs25, %rs6, 1;
	st.shared.u16 	[%r114], %rs25;
	setp.eq.s32 	%p66, %r777, 2147483647;
	selp.b32 	%r299, -2147483648, %r777, %p66;
	// begin inline asm
	shr.b32 %r298, %r299, %r336;
	// end inline asm
	and.b32  	%r404, %r277, %r298;
	shl.b32 	%r405, %r404, 10;
	and.b32  	%r406, %r405, 31744;
	add.s32 	%r407, %r81, %r406;
	shr.u32 	%r408, %r404, 4;
	and.b32  	%r409, %r408, 268435454;
	add.s32 	%r115, %r407, %r409;
	ld.shared.u16 	%rs7, [%r115];
	add.s16 	%rs26, %rs7, 1;
	st.shared.u16 	[%r115], %rs26;
	setp.eq.s32 	%p67, %r776, 2147483647;
	selp.b32 	%r302, -2147483648, %r776, %p67;
	// begin inline asm
	shr.b32 %r301, %r302, %r336;
	// end inline asm
	and.b32  	%r410, %r277, %r301;
	shl.b32 	%r411, %r410, 10;
	and.b32  	%r412, %r411, 31744;
	add.s32 	%r413, %r81, %r412;
	shr.u32 	%r414, %r410, 4;
	and.b32  	%r415, %r414, 268435454;
	add.s32 	%r116, %r413, %r415;
	ld.shared.u16 	%rs8, [%r116];
	add.s16 	%rs27, %rs8, 1;
	st.shared.u16 	[%r116], %rs27;
	setp.eq.s32 	%p68, %r775, 2147483647;
	selp.b32 	%r305, -2147483648, %r775, %p68;
	// begin inline asm
	shr.b32 %r304, %r305, %r336;
	// end inline asm
	and.b32  	%r416, %r277, %r304;
	shl.b32 	%r417, %r416, 10;
	and.b32  	%r418, %r417, 31744;
	add.s32 	%r419, %r81, %r418;
	shr.u32 	%r420, %r416, 4;
	and.b32  	%r421, %r420, 268435454;
	add.s32 	%r117, %r419, %r421;
	ld.shared.u16 	%rs9, [%r117];
	add.s16 	%rs28, %rs9, 1;
	st.shared.u16 	[%r117], %rs28;
	setp.eq.s32 	%p69, %r774, 2147483647;
	selp.b32 	%r308, -2147483648, %r774, %p69;
	// begin inline asm
	shr.b32 %r307, %r308, %r336;
	// end inline asm
	and.b32  	%r422, %r277, %r307;
	shl.b32 	%r423, %r422, 10;
	and.b32  	%r424, %r423, 31744;
	add.s32 	%r425, %r81, %r424;
	shr.u32 	%r426, %r422, 4;
	and.b32  	%r427, %r426, 268435454;
	add.s32 	%r118, %r425, %r427;
	ld.shared.u16 	%rs10, [%r118];
	add.s16 	%rs29, %rs10, 1;
	st.shared.u16 	[%r118], %rs29;
	setp.eq.s32 	%p70, %r773, 2147483647;
	selp.b32 	%r311, -2147483648, %r773, %p70;
	// begin inline asm
	shr.b32 %r310, %r311, %r336;
	// end inline asm
	and.b32  	%r428, %r277, %r310;
	shl.b32 	%r429, %r428, 10;
	and.b32  	%r430, %r429, 31744;
	add.s32 	%r431, %r81, %r430;
	shr.u32 	%r432, %r428, 4;
	and.b32  	%r433, %r432, 268435454;
	add.s32 	%r119, %r431, %r433;
	ld.shared.u16 	%rs11, [%r119];
	add.s16 	%rs30, %rs11, 1;
	st.shared.u16 	[%r119], %rs30;
	setp.eq.s32 	%p71, %r772, 2147483647;
	selp.b32 	%r314, -2147483648, %r772, %p71;
	// begin inline asm
	shr.b32 %r313, %r314, %r336;
	// end inline asm
	and.b32  	%r434, %r277, %r313;
	shl.b32 	%r435, %r434, 10;
	and.b32  	%r436, %r435, 31744;
	add.s32 	%r437, %r81, %r436;
	shr.u32 	%r438, %r434, 4;
	and.b32  	%r439, %r438, 268435454;
	add.s32 	%r120, %r437, %r439;
	ld.shared.u16 	%rs12, [%r120];
	add.s16 	%rs31, %rs12, 1;
	st.shared.u16 	[%r120], %rs31;
	setp.eq.s32 	%p72, %r771, 2147483647;
	selp.b32 	%r317, -2147483648, %r771, %p72;
	// begin inline asm
	shr.b32 %r316, %r317, %r336;
	// end inline asm
	and.b32  	%r440, %r277, %r316;
	shl.b32 	%r441, %r440, 10;
	and.b32  	%r442, %r441, 31744;
	add.s32 	%r443, %r81, %r442;
	shr.u32 	%r444, %r440, 4;
	and.b32  	%r445, %r444, 268435454;
	add.s32 	%r121, %r443, %r445;
	ld.shared.u16 	%rs13, [%r121];
	add.s16 	%rs32, %rs13, 1;
	st.shared.u16 	[%r121], %rs32;
	setp.eq.s32 	%p73, %r770, 2147483647;
	selp.b32 	%r320, -2147483648, %r770, %p73;
	// begin inline asm
	shr.b32 %r319, %r320, %r336;
	// end inline asm
	and.b32  	%r446, %r277, %r319;
	shl.b32 	%r447, %r446, 10;
	and.b32  	%r448, %r447, 31744;
	add.s32 	%r449, %r81, %r448;
	shr.u32 	%r450, %r446, 4;
	and.b32  	%r451, %r450, 268435454;
	add.s32 	%r122, %r449, %r451;
	ld.shared.u16 	%rs14, [%r122];
	add.s16 	%rs33, %rs14, 1;
	st.shared.u16 	[%r122], %rs33;
	setp.eq.s32 	%p74, %r769, 2147483647;
	selp.b32 	%r323, -2147483648, %r769, %p74;
	// begin inline asm
	shr.b32 %r322, %r323, %r336;
	// end inline asm
	and.b32  	%r452, %r277, %r322;
	shl.b32 	%r453, %r452, 10;
	and.b32  	%r454, %r453, 31744;
	add.s32 	%r455, %r81, %r454;
	shr.u32 	%r456, %r452, 4;
	and.b32  	%r457, %r456, 268435454;
	add.s32 	%r123, %r455, %r457;
	ld.shared.u16 	%rs15, [%r123];
	add.s16 	%rs34, %rs15, 1;
	st.shared.u16 	[%r123], %rs34;
	setp.eq.s32 	%p75, %r768, 2147483647;
	selp.b32 	%r326, -2147483648, %r768, %p75;
	// begin inline asm
	shr.b32 %r325, %r326, %r336;
	// end inline asm
	and.b32  	%r458, %r277, %r325;
	shl.b32 	%r459, %r458, 10;
	and.b32  	%r460, %r459, 31744;
	add.s32 	%r461, %r81, %r460;
	shr.u32 	%r462, %r458, 4;
	and.b32  	%r463, %r462, 268435454;
	add.s32 	%r124, %r461, %r463;
	ld.shared.u16 	%rs16, [%r124];
	add.s16 	%rs35, %rs16, 1;
	st.shared.u16 	[%r124], %rs35;
	setp.eq.s32 	%p76, %r767, 2147483647;
	selp.b32 	%r329, -2147483648, %r767, %p76;
	// begin inline asm
	shr.b32 %r328, %r329, %r336;
	// end inline asm
	and.b32  	%r464, %r277, %r328;
	shl.b32 	%r465, %r464, 10;
	and.b32  	%r466, %r465, 31744;
	add.s32 	%r467, %r81, %r466;
	shr.u32 	%r468, %r464, 4;
	and.b32  	%r469, %r468, 268435454;
	add.s32 	%r125, %r467, %r469;
	ld.shared.u16 	%rs17, [%r125];
	add.s16 	%rs36, %rs17, 1;
	st.shared.u16 	[%r125], %rs36;
	setp.eq.s32 	%p77, %r766, 2147483647;
	selp.b32 	%r332, -2147483648, %r766, %p77;
	// begin inline asm
	shr.b32 %r331, %r332, %r336;
	// end inline asm
	and.b32  	%r470, %r277, %r331;
	shl.b32 	%r471, %r470, 10;
	and.b32  	%r472, %r471, 31744;
	add.s32 	%r473, %r81, %r472;
	shr.u32 	%r474, %r470, 4;
	and.b32  	%r475, %r474, 268435454;
	add.s32 	%r126, %r473, %r475;
	ld.shared.u16 	%rs18, [%r126];
	add.s16 	%rs37, %rs18, 1;
	st.shared.u16 	[%r126], %rs37;
	setp.eq.s32 	%p78, %r765, 2147483647;
	selp.b32 	%r335, -2147483648, %r765, %p78;
	// begin inline asm
	shr.b32 %r334, %r335, %r336;
	// end inline asm
	and.b32  	%r476, %r277, %r334;
	shl.b32 	%r477, %r476, 10;
	and.b32  	%r478, %r477, 31744;
	add.s32 	%r479, %r81, %r478;
	shr.u32 	%r480, %r476, 4;
	and.b32  	%r481, %r480, 268435454;
	add.s32 	%r127, %r479, %r481;
	ld.shared.u16 	%rs19, [%r127];
	add.s16 	%rs38, %rs19, 1;
	st.shared.u16 	[%r127], %rs38;
	bar.sync 	0;
	ld.shared.u32 	%r128, [%r82];
	ld.shared.u32 	%r482, [%r82+4];
	ld.shared.u32 	%r483, [%r82+8];
	ld.shared.u32 	%r484, [%r82+12];
	ld.shared.u32 	%r485, [%r82+16];
	ld.shared.u32 	%r486, [%r82+20];
	ld.shared.u32 	%r487, [%r82+24];
	ld.shared.u32 	%r488, [%r82+28];
	ld.shared.u32 	%r489, [%r82+32];
	ld.shared.u32 	%r490, [%r82+36];
	ld.shared.u32 	%r491, [%r82+40];
	ld.shared.u32 	%r492, [%r82+44];
	ld.shared.u32 	%r493, [%r82+48];
	ld.shared.u32 	%r494, [%r82+52];
	ld.shared.u32 	%r495, [%r82+56];
	ld.shared.u32 	%r496, [%r82+60];
	ld.shared.u32 	%r497, [%r82+64];
	ld.shared.u32 	%r498, [%r82+68];
	ld.shared.u32 	%r499, [%r82+72];
	ld.shared.u32 	%r500, [%r82+76];
	ld.shared.u32 	%r501, [%r82+80];
	ld.shared.u32 	%r502, [%r82+84];
	ld.shared.u32 	%r503, [%r82+88];
	ld.shared.u32 	%r504, [%r82+92];
	ld.shared.u32 	%r505, [%r82+96];
	ld.shared.u32 	%r506, [%r82+100];
	ld.shared.u32 	%r507, [%r82+104];
	ld.shared.u32 	%r508, [%r82+108];
	ld.shared.u32 	%r509, [%r82+112];
	ld.shared.u32 	%r510, [%r82+116];
	ld.shared.u32 	%r511, [%r82+120];
	ld.shared.u32 	%r512, [%r82+124];
	ld.shared.u32 	%r513, [%r82+128];
	add.s32 	%r129, %r482, %r128;
	add.s32 	%r130, %r483, %r129;
	add.s32 	%r131, %r484, %r130;
	add.s32 	%r132, %r485, %r131;
	add.s32 	%r133, %r486, %r132;
	add.s32 	%r134, %r487, %r133;
	add.s32 	%r135, %r488, %r134;
	add.s32 	%r136, %r489, %r135;
	add.s32 	%r137, %r490, %r136;
	add.s32 	%r138, %r491, %r137;
	add.s32 	%r139, %r492, %r138;
	add.s32 	%r140, %r493, %r139;
	add.s32 	%r141, %r494, %r140;
	add.s32 	%r142, %r495, %r141;
	add.s32 	%r143, %r496, %r142;
	add.s32 	%r144, %r497, %r143;
	add.s32 	%r145, %r498, %r144;
	add.s32 	%r146, %r499, %r145;
	add.s32 	%r147, %r500, %r146;
	add.s32 	%r148, %r501, %r147;
	add.s32 	%r149, %r502, %r148;
	add.s32 	%r150, %r503, %r149;
	add.s32 	%r151, %r504, %r150;
	add.s32 	%r152, %r505, %r151;
	add.s32 	%r153, %r506, %r152;
	add.s32 	%r154, %r507, %r153;
	add.s32 	%r155, %r508, %r154;
	add.s32 	%r156, %r509, %r155;
	add.s32 	%r157, %r510, %r156;
	add.s32 	%r158, %r511, %r157;
	add.s32 	%r159, %r512, %r158;
	add.s32 	%r342, %r513, %r159;
	// begin inline asm
	mov.u32 %r337, %laneid;
	// end inline asm
	mov.b32 	%r340, 1;
	mov.b32 	%r367, -1;
	// begin inline asm
	{  .reg .u32 r0;  .reg .pred p;  shfl.sync.up.b32 r0|p, %r342, %r340, %r365, %r367;  @p add.u32 r0, r0, %r342;  mov.u32 %r338, r0;}
	// end inline asm
	mov.b32 	%r346, 2;
	// begin inline asm
	{  .reg .u32 r0;  .reg .pred p;  shfl.sync.up.b32 r0|p, %r338, %r346, %r365, %r367;  @p add.u32 r0, r0, %r338;  mov.u32 %r344, r0;}
	// end inline asm
	mov.b32 	%r352, 4;
	// begin inline asm
	{  .reg .u32 r0;  .reg .pred p;  shfl.sync.up.b32 r0|p, %r344, %r352, %r365, %r367;  @p add.u32 r0, r0, %r344;  mov.u32 %r350, r0;}
	// end inline asm
	mov.b32 	%r358, 8;
	// begin inline asm
	{  .reg .u32 r0;  .reg .pred p;  shfl.sync.up.b32 r0|p, %r350, %r358, %r365, %r367;  @p add.u32 r0, r0, %r350;  mov.u32 %r356, r0;}
	// end inline asm
	mov.b32 	%r364, 16;
	// begin inline asm
	{  .reg .u32 r0;  .reg .pred p;  shfl.sync.up.b32 r0|p, %r356, %r364, %r365, %r367;  @p add.u32 r0, r0, %r356;  mov.u32 %r362, r0;}
	// end inline asm
	setp.ne.s32 	%p79, %r337, 31;
	@%p79 bra 	$L__BB17_79;
	st.shared.u32 	[%r83], %r362;
$L__BB17_79:
	sub.s32 	%r514, %r362, %r342;
	setp.gt.u32 	%p80, %r2, 31;
	setp.eq.s32 	%p81, %r80, 7;
	setp.eq.s32 	%p82, %r80, 6;
	setp.eq.s32 	%p83, %r80, 5;
	setp.eq.s32 	%p84, %r80, 4;
	setp.eq.s32 	%p85, %r80, 3;
	setp.eq.s32 	%p86, %r80, 2;
	setp.eq.s32 	%p87, %r80, 1;
	bar.sync 	0;
	ld.shared.v4.u32 	{%r515, %r516, %r517, %r518}, [_ZZN3cub18CUB_300001_SM_10006detail10radix_sort31DeviceRadixSortSingleTileKernelINS1_5radix10policy_hubIffyE10Policy1000ELNS0_9SortOrderE0EffyNS1_21identity_decomposer_tEEEvPKT1_PSA_PKT2_PSE_T3_iiT4_E12temp_storage+33792];
	selp.b32 	%r519, %r515, %r784, %p87;
	add.s32 	%r520, %r516, %r515;
	selp.b32 	%r521, %r520, %r519, %p86;
	add.s32 	%r522, %r520, %r517;
	selp.b32 	%r523, %r522, %r521, %p85;
	add.s32 	%r524, %r522, %r518;
	selp.b32 	%r525, %r524, %r523, %p84;
	ld.shared.v4.u32 	{%r526, %r527, %r528, %r529}, [_ZZN3cub18CUB_300001_SM_10006detail10radix_sort31DeviceRadixSortSingleTileKernelINS1_5radix10policy_hubIffyE10Policy1000ELNS0_9SortOrderE0EffyNS1_21identity_decomposer_tEEEvPKT1_PSA_PKT2_PSE_T3_iiT4_E12temp_storage+33808];
	add.s32 	%r530, %r524, %r526;
	selp.b32 	%r531, %r530, %r525, %p83;
	add.s32 	%r532, %r530, %r527;
	selp.b32 	%r533, %r532, %r531, %p82;
	add.s32 	%r534, %r532, %r528;
	selp.b32 	%r784, %r534, %r533, %p81;
	add.s32 	%r164, %r534, %r529;
	setp.ne.s32 	%p88, %r337, 0;
	selp.b32 	%r535, %r514, 0, %p88;
	add.s32 	%r536, %r784, %r535;
	or.pred  	%p89, %p80, %p88;
	selp.b32 	%r785, %r536, %r514, %p80;
	@%p89 bra 	$L__BB17_81;
	shl.b32 	%r785, %r164, 16;
	st.shared.u32 	[_ZZN3cub18CUB_300001_SM_10006detail10radix_sort31DeviceRadixSortSingleTileKernelINS1_5radix10policy_hubIffyE10Policy1000ELNS0_9SortOrderE0EffyNS1_21identity_decomposer_tEEEvPKT1_PSA_PKT2_PSE_T3_iiT4_E12temp_storage+33832], %r785;
$L__BB17_81:
	setp.eq.s32 	%p90, %r2, 0;
	bar.sync 	0;
	ld.shared.u32 	%r537, [_ZZN3cub18CUB_300001_SM_10006detail10radix_sort31DeviceRadixSortSingleTileKernelINS1_5radix10policy_hubIffyE10Policy1000ELNS0_9SortOrderE0EffyNS1_21identity_decomposer_tEEEvPKT1_PSA_PKT2_PSE_T3_iiT4_E12temp_storage+33832];
	selp.b32 	%r538, 0, %r537, %p90;
	add.s32 	%r539, %r785, %r538;
	add.s32 	%r540, %r128, %r539;
	add.s32 	%r541, %r129, %r539;
	add.s32 	%r542, %r130, %r539;
	add.s32 	%r543, %r131, %r539;
	add.s32 	%r544, %r132, %r539;
	add.s32 	%r545, %r133, %r539;
	add.s32 	%r546, %r134, %r539;
	add.s32 	%r547, %r135, %r539;
	add.s32 	%r548, %r136, %r539;
	add.s32 	%r549, %r137, %r539;
	add.s32 	%r550, %r138, %r539;
	add.s32 	%r551, %r139, %r539;
	add.s32 	%r552, %r140, %r539;
	add.s32 	%r553, %r141, %r539;
	add.s32 	%r554, %r142, %r539;
	add.s32 	%r555, %r143, %r539;
	add.s32 	%r556, %r144, %r539;
	add.s32 	%r557, %r145, %r539;
	add.s32 	%r558, %r146, %r539;
	add.s32 	%r559, %r147, %r539;
	add.s32 	%r560, %r148, %r539;
	add.s32 	%r561, %r149, %r539;
	add.s32 	%r562, %r150, %r539;
	add.s32 	%r563, %r151, %r539;
	add.s32 	%r564, %r152, %r539;
	add.s32 	%r565, %r153, %r539;
	add.s32 	%r566, %r154, %r539;
	add.s32 	%r567, %r155, %r539;
	add.s32 	%r568, %r156, %r539;
	add.s32 	%r569, %r157, %r539;
	add.s32 	%r570, %r158, %r539;
	add.s32 	%r571, %r159, %r539;
	st.shared.u32 	[%r82], %r539;
	st.shared.u32 	[%r82+4], %r540;
	st.shared.u32 	[%r82+8], %r541;
	st.shared.u32 	[%r82+12], %r542;
	st.shared.u32 	[%r82+16], %r543;
	st.shared.u32 	[%r82+20], %r544;
	st.shared.u32 	[%r82+24], %r545;
	st.shared.u32 	[%r82+28], %r546;
	st.shared.u32 	[%r82+32], %r547;
	st.shared.u32 	[%r82+36], %r548;
	st.shared.u32 	[%r82+40], %r549;
	st.shared.u32 	[%r82+44], %r550;
	st.shared.u32 	[%r82+48], %r551;
	st.shared.u32 	[%r82+52], %r552;
	st.shared.u32 	[%r82+56], %r553;
	st.shared.u32 	[%r82+60], %r554;
	st.shared.u32 	[%r82+64], %r555;
	st.shared.u32 	[%r82+68], %r556;
	st.shared.u32 	[%r82+72], %r557;
	st.shared.u32 	[%r82+76], %r558;
	st.shared.u32 	[%r82+80], %r559;
	st.shared.u32 	[%r82+84], %r560;
	st.shared.u32 	[%r82+88], %r561;
	st.shared.u32 	[%r82+92], %r562;
	st.shared.u32 	[%r82+96], %r563;
	st.shared.u32 	[%r82+100], %r564;
	st.shared.u32 	[%r82+104], %r565;
	st.shared.u32 	[%r82+108], %r566;
	st.shared.u32 	[%r82+112], %r567;
	st.shared.u32 	[%r82+116], %r568;
	st.shared.u32 	[%r82+120], %r569;
	st.shared.u32 	[%r82+124], %r570;
	st.shared.u32 	[%r82+128], %r571;
	bar.sync 	0;
	cvt.u32.u16 	%r572, %rs1;
	ld.shared.u16 	%r573, [%r109];
	add.s32 	%r168, %r573, %r572;
	cvt.u32.u16 	%r574, %rs2;
	ld.shared.u16 	%r575, [%r110];
	add.s32 	%r169, %r575, %r574;
	cvt.u32.u16 	%r576, %rs3;
	ld.shared.u16 	%r577, [%r111];
	add.s32 	%r170, %r577, %r576;
	cvt.u32.u16 	%r578, %rs4;
	ld.shared.u16 	%r579, [%r112];
	add.s32 	%r171, %r579, %r578;
	cvt.u32.u16 	%r580, %rs5;
	ld.shared.u16 	%r581, [%r113];
	add.s32 	%r172, %r581, %r580;
	cvt.u32.u16 	%r582, %rs6;
	ld.shared.u16 	%r583, [%r114];
	add.s32 	%r173, %r583, %r582;
	cvt.u32.u16 	%r584, %rs7;
	ld.shared.u16 	%r585, [%r115];
	add.s32 	%r174, %r585, %r584;
	cvt.u32.u16 	%r586, %rs8;
	ld.shared.u16 	%r587, [%r116];
	add.s32 	%r175, %r587, %r586;
	cvt.u32.u16 	%r588, %rs9;
	ld.shared.u16 	%r589, [%r117];
	add.s32 	%r176, %r589, %r588;
	cvt.u32.u16 	%r590, %rs10;
	ld.shared.u16 	%r591, [%r118];
	add.s32 	%r177, %r591, %r590;
	cvt.u32.u16 	%r592, %rs11;
	ld.shared.u16 	%r593, [%r119];
	add.s32 	%r178, %r593, %r592;
	cvt.u32.u16 	%r594, %rs12;
	ld.shared.u16 	%r595, [%r120];
	add.s32 	%r179, %r595, %r594;
	cvt.u32.u16 	%r596, %rs13;
	ld.shared.u16 	%r597, [%r121];
	add.s32 	%r180, %r597, %r596;
	cvt.u32.u16 	%r598, %rs14;
	ld.shared.u16 	%r599, [%r122];
	add.s32 	%r181, %r599, %r598;
	cvt.u32.u16 	%r600, %rs15;
	ld.shared.u16 	%r601, [%r123];
	add.s32 	%r182, %r601, %r600;
	cvt.u32.u16 	%r602, %rs16;
	ld.shared.u16 	%r603, [%r124];
	add.s32 	%r183, %r603, %r602;
	cvt.u32.u16 	%r604, %rs17;
	ld.shared.u16 	%r605, [%r125];
	add.s32 	%r184, %r605, %r604;
	cvt.u32.u16 	%r606, %rs18;
	ld.shared.u16 	%r607, [%r126];
	add.s32 	%r185, %r607, %r606;
	cvt.u32.u16 	%r608, %rs19;
	ld.shared.u16 	%r609, [%r127];
	add.s32 	%r186, %r609, %r608;
	bar.sync 	0;
	setp.lt.s32 	%p91, %r764, %r229;
	@%p91 bra 	$L__BB17_121;
	cvt.u64.u32 	%rd15, %r2;
	shl.b32 	%r610, %r168, 2;
	mov.u32 	%r611, _ZZN3cub18CUB_300001_SM_10006detail10radix_sort31DeviceRadixSortSingleTileKernelINS1_5radix10policy_hubIffyE10Policy1000ELNS0_9SortOrderE0EffyNS1_21identity_decomposer_tEEEvPKT1_PSA_PKT2_PSE_T3_iiT4_E12temp_storage;
	add.s32 	%r612, %r611, %r610;
	st.shared.u32 	[%r612], %r783;
	shl.b32 	%r613, %r169, 2;
	add.s32 	%r614, %r611, %r613;
	st.shared.u32 	[%r614], %r782;
	shl.b32 	%r615, %r170, 2;
	add.s32 	%r616, %r611, %r615;
	st.shared.u32 	[%r616], %r781;
	shl.b32 	%r617, %r171, 2;
	add.s32 	%r618, %r611, %r617;
	st.shared.u32 	[%r618], %r780;
	shl.b32 	%r619, %r172, 2;
	add.s32 	%r620, %r611, %r619;
	st.shared.u32 	[%r620], %r779;
	shl.b32 	%r621, %r173, 2;
	add.s32 	%r622, %r611, %r621;
	st.shared.u32 	[%r622], %r778;
	shl.b32 	%r623, %r174, 2;
	add.s32 	%r624, %r611, %r623;
	st.shared.u32 	[%r624], %r777;
	shl.b32 	%r625, %r175, 2;
	add.s32 	%r626, %r611, %r625;
	st.shared.u32 	[%r626], %r776;
	shl.b32 	%r627, %r176, 2;
	add.s32 	%r628, %r611, %r627;
	st.shared.u32 	[%r628], %r775;
	shl.b32 	%r629, %r177, 2;
	add.s32 	%r630, %r611, %r629;
	st.shared.u32 	[%r630], %r774;
	shl.b32 	%r631, %r178, 2;
	add.s32 	%r632, %r611, %r631;
	st.shared.u32 	[%r632], %r773;
	shl.b32 	%r633, %r179, 2;
	add.s32 	%r634, %r611, %r633;
	st.shared.u32 	[%r634], %r772;
	shl.b32 	%r635, %r180, 2;
	add.s32 	%r636, %r611, %r635;
	st.shared.u32 	[%r636], %r771;
	shl.b32 	%r637, %r181, 2;
	add.s32 	%r638, %r611, %r637;
	st.shared.u32 	[%r638], %r770;
	shl.b32 	%r639, %r182, 2;
	add.s32 	%r640, %r611, %r639;
	st.shared.u32 	[%r640], %r769;
	shl.b32 	%r641, %r183, 2;
	add.s32 	%r642, %r611, %r641;
	st.shared.u32 	[%r642], %r768;
	shl.b32 	%r643, %r184, 2;
	add.s32 	%r644, %r611, %r643;
	st.shared.u32 	[%r644], %r767;
	shl.b32 	%r645, %r185, 2;
	add.s32 	%r646, %r611, %r645;
	st.shared.u32 	[%r646], %r766;
	shl.b32 	%r647, %r186, 2;
	add.s32 	%r648, %r611, %r647;
	st.shared.u32 	[%r648], %r765;
	bar.sync 	0;
	mad.lo.s32 	%r187, %r2, -72, %r84;
	ld.shared.u32 	%r188, [%r187];
	ld.shared.u32 	%r189, [%r187+1024];
	ld.shared.u32 	%r190, [%r187+2048];
	ld.shared.u32 	%r191, [%r187+3072];
	ld.shared.u32 	%r192, [%r187+4096];
	ld.shared.u32 	%r193, [%r187+5120];
	ld.shared.u32 	%r194, [%r187+6144];
	ld.shared.u32 	%r195, [%r187+7168];
	ld.shared.u32 	%r196, [%r187+8192];
	ld.shared.u32 	%r197, [%r187+9216];
	ld.shared.u32 	%r198, [%r187+10240];
	ld.shared.u32 	%r199, [%r187+11264];
	ld.shared.u32 	%r200, [%r187+12288];
	ld.shared.u32 	%r201, [%r187+13312];
	ld.shared.u32 	%r202, [%r187+14336];
	ld.shared.u32 	%r203, [%r187+15360];
	ld.shared.u32 	%r204, [%r187+16384];
	ld.shared.u32 	%r205, [%r187+17408];
	ld.shared.u32 	%r206, [%r187+18432];
	bar.sync 	0;
	st.shared.f32 	[%r612], %f152;
	st.shared.f32 	[%r614], %f151;
	st.shared.f32 	[%r616], %f150;
	st.shared.f32 	[%r618], %f149;
	st.shared.f32 	[%r620], %f148;
	st.shared.f32 	[%r622], %f147;
	st.shared.f32 	[%r624], %f146;
	st.shared.f32 	[%r626], %f145;
	st.shared.f32 	[%r628], %f144;
	st.shared.f32 	[%r630], %f143;
	st.shared.f32 	[%r632], %f142;
	st.shared.f32 	[%r634], %f141;
	st.shared.f32 	[%r636], %f140;
	st.shared.f32 	[%r638], %f139;
	st.shared.f32 	[%r640], %f138;
	st.shared.f32 	[%r642], %f137;
	st.shared.f32 	[%r644], %f136;
	st.shared.f32 	[%r646], %f135;
	st.shared.f32 	[%r648], %f134;
	bar.sync 	0;
	ld.shared.f32 	%f58, [%r187+1024];
	ld.shared.f32 	%f59, [%r187+2048];
	ld.shared.f32 	%f60, [%r187+3072];
	ld.shared.f32 	%f61, [%r187+4096];
	ld.shared.f32 	%f62, [%r187+5120];
	ld.shared.f32 	%f63, [%r187+6144];
	ld.shared.f32 	%f64, [%r187+7168];
	ld.shared.f32 	%f65, [%r187+8192];
	ld.shared.f32 	%f66, [%r187+9216];
	ld.shared.f32 	%f67, [%r187+10240];
	ld.shared.f32 	%f68, [%r187+11264];
	ld.shared.f32 	%f69, [%r187+12288];
	ld.shared.f32 	%f70, [%r187+13312];
	ld.shared.f32 	%f71, [%r187+14336];
	ld.shared.f32 	%f72, [%r187+15360];
	ld.shared.f32 	%f73, [%r187+16384];
	ld.shared.f32 	%f74, [%r187+17408];
	ld.shared.f32 	%f75, [%r187+18432];
	setp.gt.u64 	%p92, %rd2, %rd15;
	cvta.to.global.u64 	%rd16, %rd6;
	mul.wide.u32 	%rd17, %r2, 4;
	add.s64 	%rd4, %rd16, %rd17;
	cvta.to.global.u64 	%rd18, %rd8;
	add.s64 	%rd5, %rd18, %rd17;
	@%p92 bra 	$L__BB17_83;
	bra.uni 	$L__BB17_84;
$L__BB17_83:
	ld.shared.f32 	%f114, [%r187];
	setp.gt.s32 	%p93, %r188, -1;
	selp.b32 	%r649, -1, -2147483648, %p93;
	xor.b32  	%r650, %r649, %r188;
	st.global.u32 	[%rd4], %r650;
	st.global.f32 	[%rd5], %f114;
$L__BB17_84:
	add.s32 	%r651, %r2, 256;
	cvt.u64.u32 	%rd19, %r651;
	setp.le.u64 	%p94, %rd2, %rd19;
	@%p94 bra 	$L__BB17_86;
	setp.gt.s32 	%p95, %r189, -1;
	selp.b32 	%r652, -1, -2147483648, %p95;
	xor.b32  	%r653, %r652, %r189;
	st.global.u32 	[%rd4+1024], %r653;
	st.global.f32 	[%rd5+1024], %f58;
$L__BB17_86:
	add.s32 	%r654, %r2, 512;
	cvt.u64.u32 	%rd20, %r654;
	setp.le.u64 	%p96, %rd2, %rd20;
	@%p96 bra 	$L__BB17_88;
	setp.gt.s32 	%p97, %r190, -1;
	selp.b32 	%r655, -1, -2147483648, %p97;
	xor.b32  	%r656, %r655, %r190;
	st.global.u32 	[%rd4+2048], %r656;
	st.global.f32 	[%rd5+2048], %f59;
$L__BB17_88:
	add.s32 	%r657, %r2, 768;
	cvt.u64.u32 	%rd21, %r657;
	setp.le.u64 	%p98, %rd2, %rd21;
	@%p98 bra 	$L__BB17_90;
	setp.gt.s32 	%p99, %r191, -1;
	selp.b32 	%r658, -1, -2147483648, %p99;
	xor.b32  	%r659, %r658, %r191;
	st.global.u32 	[%rd4+3072], %r659;
	st.global.f32 	[%rd5+3072], %f60;
$L__BB17_90:
	or.b32  	%r660, %r2, 1024;
	cvt.u64.u32 	%rd22, %r660;
	setp.le.u64 	%p100, %rd2, %rd22;
	@%p100 bra 	$L__BB17_92;
	setp.gt.s32 	%p101, %r192, -1;
	selp.b32 	%r661, -1, -2147483648, %p101;
	xor.b32  	%r662, %r661, %r192;
	st.global.u32 	[%rd4+4096], %r662;
	st.global.f32 	[%rd5+4096], %f61;
$L__BB17_92:
	add.s32 	%r663, %r2, 1280;
	cvt.u64.u32 	%rd23, %r663;
	setp.le.u64 	%p102, %rd2, %rd23;
	@%p102 bra 	$L__BB17_94;
	setp.gt.s32 	%p103, %r193, -1;
	selp.b32 	%r664, -1, -2147483648, %p103;
	xor.b32  	%r665, %r664, %r193;
	st.global.u32 	[%rd4+5120], %r665;
	st.global.f32 	[%rd5+5120], %f62;
$L__BB17_94:
	add.s32 	%r666, %r2, 1536;
	cvt.u64.u32 	%rd24, %r666;
	setp.le.u64 	%p104, %rd2, %rd24;
	@%p104 bra 	$L__BB17_96;
	setp.gt.s32 	%p105, %r194, -1;
	selp.b32 	%r667, -1, -2147483648, %p105;
	xor.b32  	%r668, %r667, %r194;
	st.global.u32 	[%rd4+6144], %r668;
	st.global.f32 	[%rd5+6144], %f63;
$L__BB17_96:
	add.s32 	%r669, %r2, 1792;
	cvt.u64.u32 	%rd25, %r669;
	setp.le.u64 	%p106, %rd2, %rd25;
	@%p106 bra 	$L__BB17_98;
	setp.gt.s32 	%p107, %r195, -1;
	selp.b32 	%r670, -1, -2147483648, %p107;
	xor.b32  	%r671, %r670, %r195;
	st.global.u32 	[%rd4+7168], %r671;
	st.global.f32 	[%rd5+7168], %f64;
$L__BB17_98:
	or.b32  	%r672, %r2, 2048;
	cvt.u64.u32 	%rd26, %r672;
	setp.le.u64 	%p108, %rd2, %rd26;
	@%p108 bra 	$L__BB17_100;
	setp.gt.s32 	%p109, %r196, -1;
	selp.b32 	%r673, -1, -2147483648, %p109;
	xor.b32  	%r674, %r673, %r196;
	st.global.u32 	[%rd4+8192], %r674;
	st.global.f32 	[%rd5+8192], %f65;
$L__BB17_100:
	add.s32 	%r675, %r2, 2304;
	cvt.u64.u32 	%rd27, %r675;
	setp.le.u64 	%p110, %rd2, %rd27;
	@%p110 bra 	$L__BB17_102;
	setp.gt.s32 	%p111, %r197, -1;
	selp.b32 	%r676, -1, -2147483648, %p111;
	xor.b32  	%r677, %r676, %r197;
	st.global.u32 	[%rd4+9216], %r677;
	st.global.f32 	[%rd5+9216], %f66;
$L__BB17_102:
	add.s32 	%r678, %r2, 2560;
	cvt.u64.u32 	%rd28, %r678;
	setp.le.u64 	%p112, %rd2, %rd28;
	@%p112 bra 	$L__BB17_104;
	setp.gt.s32 	%p113, %r198, -1;
	selp.b32 	%r679, -1, -2147483648, %p113;
	xor.b32  	%r680, %r679, %r198;
	st.global.u32 	[%rd4+10240], %r680;
	st.global.f32 	[%rd5+10240], %f67;
$L__BB17_104:
	add.s32 	%r681, %r2, 2816;
	cvt.u64.u32 	%rd29, %r681;
	setp.le.u64 	%p114, %rd2, %rd29;
	@%p114 bra 	$L__BB17_106;
	setp.gt.s32 	%p115, %r199, -1;
	selp.b32 	%r682, -1, -2147483648, %p115;
	xor.b32  	%r683, %r682, %r199;
	st.global.u32 	[%rd4+11264], %r683;
	st.global.f32 	[%rd5+11264], %f68;
$L__BB17_106:
	or.b32  	%r684, %r2, 3072;
	cvt.u64.u32 	%rd30, %r684;
	setp.le.u64 	%p116, %rd2, %rd30;
	@%p116 bra 	$L__BB17_108;
	setp.gt.s32 	%p117, %r200, -1;
	selp.b32 	%r685, -1, -2147483648, %p117;
	xor.b32  	%r686, %r685, %r200;
	st.global.u32 	[%rd4+12288], %r686;
	st.global.f32 	[%rd5+12288], %f69;
$L__BB17_108:
	add.s32 	%r687, %r2, 3328;
	cvt.u64.u32 	%rd31, %r687;
	setp.le.u64 	%p118, %rd2, %rd31;
	@%p118 bra 	$L__BB17_110;
	setp.gt.s32 	%p119, %r201, -1;
	selp.b32 	%r688, -1, -2147483648, %p119;
	xor.b32  	%r689, %r688, %r201;
	st.global.u32 	[%rd4+13312], %r689;
	st.global.f32 	[%rd5+13312], %f70;
$L__BB17_110:
	add.s32 	%r690, %r2, 3584;
	cvt.u64.u32 	%rd32, %r690;
	setp.le.u64 	%p120, %rd2, %rd32;
	@%p120 bra 	$L__BB17_112;
	setp.gt.s32 	%p121, %r202, -1;
	selp.b32 	%r691, -1, -2147483648, %p121;
	xor.b32  	%r692, %r691, %r202;
	st.global.u32 	[%rd4+14336], %r692;
	st.global.f32 	[%rd5+14336], %f71;
$L__BB17_112:
	add.s32 	%r693, %r2, 3840;
	cvt.u64.u32 	%rd33, %r693;
	setp.le.u64 	%p122, %rd2, %rd33;
	@%p122 bra 	$L__BB17_114;
	setp.gt.s32 	%p123, %r203, -1;
	selp.b32 	%r694, -1, -2147483648, %p123;
	xor.b32  	%r695, %r694, %r203;
	st.global.u32 	[%rd4+15360], %r695;
	st.global.f32 	[%rd5+15360], %f72;
$L__BB17_114:
	or.b32  	%r696, %r2, 4096;
	cvt.u64.u32 	%rd34, %r696;
	setp.le.u64 	%p124, %rd2, %rd34;
	@%p124 bra 	$L__BB17_116;
	setp.gt.s32 	%p125, %r204, -1;
	selp.b32 	%r697, -1, -2147483648, %p125;
	xor.b32  	%r698, %r697, %r204;
	st.global.u32 	[%rd4+16384], %r698;
	st.global.f32 	[%rd5+16384], %f73;
$L__BB17_116:
	add.s32 	%r699, %r2, 4352;
	cvt.u64.u32 	%rd35, %r699;
	setp.le.u64 	%p126, %rd2, %rd35;
	@%p126 bra 	$L__BB17_118;
	setp.gt.s32 	%p127, %r205, -1;
	selp.b32 	%r700, -1, -2147483648, %p127;
	xor.b32  	%r701, %r700, %r205;
	st.global.u32 	[%rd4+17408], %r701;
	st.global.f32 	[%rd5+17408], %f74;
$L__BB17_118:
	add.s32 	%r702, %r2, 4608;
	cvt.u64.u32 	%rd36, %r702;
	setp.le.u64 	%p128, %rd2, %rd36;
	@%p128 bra 	$L__BB17_120;
	setp.gt.s32 	%p129, %r206, -1;
	selp.b32 	%r703, -1, -2147483648, %p129;
	xor.b32  	%r704, %r703, %r206;
	st.global.u32 	[%rd4+18432], %r704;
	st.global.f32 	[%rd5+18432], %f75;
$L__BB17_120:
	ret;
$L__BB17_121:
	shl.b32 	%r705, %r168, 2;
	mov.u32 	%r706, _ZZN3cub18CUB_300001_SM_10006detail10radix_sort31DeviceRadixSortSingleTileKernelINS1_5radix10policy_hubIffyE10Policy1000ELNS0_9SortOrderE0EffyNS1_21identity_decomposer_tEEEvPKT1_PSA_PKT2_PSE_T3_iiT4_E12temp_storage;
	add.s32 	%r707, %r706, %r705;
	st.shared.u32 	[%r707], %r783;
	shl.b32 	%r708, %r169, 2;
	add.s32 	%r709, %r706, %r708;
	st.shared.u32 	[%r709], %r782;
	shl.b32 	%r710, %r170, 2;
	add.s32 	%r711, %r706, %r710;
	st.shared.u32 	[%r711], %r781;
	shl.b32 	%r712, %r171, 2;
	add.s32 	%r713, %r706, %r712;
	st.shared.u32 	[%r713], %r780;
	shl.b32 	%r714, %r172, 2;
	add.s32 	%r715, %r706, %r714;
	st.shared.u32 	[%r715], %r779;
	shl.b32 	%r716, %r173, 2;
	add.s32 	%r717, %r706, %r716;
	st.shared.u32 	[%r717], %r778;
	shl.b32 	%r718, %r174, 2;
	add.s32 	%r719, %r706, %r718;
	st.shared.u32 	[%r719], %r777;
	shl.b32 	%r720, %r175, 2;
	add.s32 	%r721, %r706, %r720;
	st.shared.u32 	[%r721], %r776;
	shl.b32 	%r722, %r176, 2;
	add.s32 	%r723, %r706, %r722;
	st.shared.u32 	[%r723], %r775;
	shl.b32 	%r724, %r177, 2;
	add.s32 	%r725, %r706, %r724;
	st.shared.u32 	[%r725], %r774;
	shl.b32 	%r726, %r178, 2;
	add.s32 	%r727, %r706, %r726;
	st.shared.u32 	[%r727], %r773;
	shl.b32 	%r728, %r179, 2;
	add.s32 	%r729, %r706, %r728;
	st.shared.u32 	[%r729], %r772;
	shl.b32 	%r730, %r180, 2;
	add.s32 	%r731, %r706, %r730;
	st.shared.u32 	[%r731], %r771;
	shl.b32 	%r732, %r181, 2;
	add.s32 	%r733, %r706, %r732;
	st.shared.u32 	[%r733], %r770;
	shl.b32 	%r734, %r182, 2;
	add.s32 	%r735, %r706, %r734;
	st.shared.u32 	[%r735], %r769;
	shl.b32 	%r736, %r183, 2;
	add.s32 	%r737, %r706, %r736;
	st.shared.u32 	[%r737], %r768;
	shl.b32 	%r738, %r184, 2;
	add.s32 	%r739, %r706, %r738;
	st.shared.u32 	[%r739], %r767;
	shl.b32 	%r740, %r185, 2;
	add.s32 	%r741, %r706, %r740;
	st.shared.u32 	[%r741], %r766;
	shl.b32 	%r742, %r186, 2;
	add.s32 	%r743, %r706, %r742;
	st.shared.u32 	[%r743], %r765;
	bar.sync 	0;
	ld.shared.u32 	%r783, [%r84];
	ld.shared.u32 	%r782, [%r84+4];
	ld.shared.u32 	%r781, [%r84+8];
	ld.shared.u32 	%r780, [%r84+12];
	ld.shared.u32 	%r779, [%r84+16];
	ld.shared.u32 	%r778, [%r84+20];
	ld.shared.u32 	%r777, [%r84+24];
	ld.shared.u32 	%r776, [%r84+28];
	ld.shared.u32 	%r775, [%r84+32];
	ld.shared.u32 	%r774, [%r84+36];
	ld.shared.u32 	%r773, [%r84+40];
	ld.shared.u32 	%r772, [%r84+44];
	ld.shared.u32 	%r771, [%r84+48];
	ld.shared.u32 	%r770, [%r84+52];
	ld.shared.u32 	%r769, [%r84+56];
	ld.shared.u32 	%r768, [%r84+60];
	ld.shared.u32 	%r767, [%r84+64];
	ld.shared.u32 	%r766, [%r84+68];
	ld.shared.u32 	%r765, [%r84+72];
	bar.sync 	0;
	st.shared.f32 	[%r707], %f152;
	st.shared.f32 	[%r709], %f151;
	st.shared.f32 	[%r711], %f150;
	st.shared.f32 	[%r713], %f149;
	st.shared.f32 	[%r715], %f148;
	st.shared.f32 	[%r717], %f147;
	st.shared.f32 	[%r719], %f146;
	st.shared.f32 	[%r721], %f145;
	st.shared.f32 	[%r723], %f144;
	st.shared.f32 	[%r725], %f143;
	st.shared.f32 	[%r727], %f142;
	st.shared.f32 	[%r729], %f141;
	st.shared.f32 	[%r731], %f140;
	st.shared.f32 	[%r733], %f139;
	st.shared.f32 	[%r735], %f138;
	st.shared.f32 	[%r737], %f137;
	st.shared.f32 	[%r739], %f136;
	st.shared.f32 	[%r741], %f135;
	st.shared.f32 	[%r743], %f134;
	bar.sync 	0;
	ld.shared.f32 	%f152, [%r84];
	ld.shared.f32 	%f151, [%r84+4];
	ld.shared.f32 	%f150, [%r84+8];
	ld.shared.f32 	%f149, [%r84+12];
	ld.shared.f32 	%f148, [%r84+16];
	ld.shared.f32 	%f147, [%r84+20];
	ld.shared.f32 	%f146, [%r84+24];
	ld.shared.f32 	%f145, [%r84+28];
	ld.shared.f32 	%f144, [%r84+32];
	ld.shared.f32 	%f143, [%r84+36];
	ld.shared.f32 	%f142, [%r84+40];
	ld.shared.f32 	%f141, [%r84+44];
	ld.shared.f32 	%f140, [%r84+48];
	ld.shared.f32 	%f139, [%r84+52];
	ld.shared.f32 	%f138, [%r84+56];
	ld.shared.f32 	%f137, [%r84+60];
	ld.shared.f32 	%f136, [%r84+64];
	ld.shared.f32 	%f135, [%r84+68];
	ld.shared.f32 	%f134, [%r84+72];
	bar.sync 	0;
	add.s32 	%r764, %r764, 6;
	add.s32 	%r763, %r763, -6;
	bra.uni 	$L__BB17_77;

}
	// .globl	_ZN3cub18CUB_300001_SM_10006detail10radix_sort30DeviceRadixSortHistogramKernelINS1_5radix10policy_hubIffyE10Policy1000ELNS0_9SortOrderE0EfyNS1_21identity_decomposer_tEEEvPT2_PKT1_SA_iiT3_
.visible .entry _ZN3cub18CUB_300001_SM_10006detail10radix_sort30DeviceRadixSortHistogramKernelINS1_5radix10policy_hubIffyE10Policy1000ELNS0_9SortOrderE0EfyNS1_21identity_decomposer_tEEEvPT2_PKT1_SA_iiT3_(
	.param .u64 .ptr .align 1 _ZN3cub18CUB_300001_SM_10006detail10radix_sort30DeviceRadixSortHistogramKernelINS1_5radix10policy_hubIffyE10Policy1000ELNS0_9SortOrderE0EfyNS1_21identity_decomposer_tEEEvPT2_PKT1_SA_iiT3__param_0,
	.param .u64 .ptr .align 1 _ZN3cub18CUB_300001_SM_10006detail10radix_sort30DeviceRadixSortHistogramKernelINS1_5radix10policy_hubIffyE10Policy1000ELNS0_9SortOrderE0EfyNS1_21identity_decomposer_tEEEvPT2_PKT1_SA_iiT3__param_1,
	.param .u64 _ZN3cub18CUB_300001_SM_10006detail10radix_sort30DeviceRadixSortHistogramKernelINS1_5radix10policy_hubIffyE10Policy1000ELNS0_9SortOrderE0EfyNS1_21identity_decomposer_tEEEvPT2_PKT1_SA_iiT3__param_2,
	.param .u32 _ZN3cub18CUB_300001_SM_10006detail10radix_sort30DeviceRadixSortHistogramKernelINS1_5radix10policy_hubIffyE10Policy1000ELNS0_9SortOrderE0EfyNS1_21identity_decomposer_tEEEvPT2_PKT1_SA_iiT3__param_3,
	.param .u32 _ZN3cub18CUB_300001_SM_10006detail10radix_sort30DeviceRadixSortHistogramKernelINS1_5radix10policy_hubIffyE10Policy1000ELNS0_9SortOrderE0EfyNS1_21identity_decomposer_tEEEvPT2_PKT1_SA_iiT3__param_4,
	.param .align 1 .b8 _ZN3cub18CUB_300001_SM_10006detail10radix_sort30DeviceRadixSortHistogramKernelINS1_5radix10policy_hubIffyE10Policy1000ELNS0_9SortOrderE0EfyNS1_21identity_decomposer_tEEEvPT2_PKT1_SA_iiT3__param_5[1]
)
.maxntid 128
{
	.reg .pred 	%p<123>;
	.reg .b32 	%r<518>;
	.reg .b64 	%rd<137>;
	// demoted variable
	.shared .align 4 .b8 _ZZN3cub18CUB_300001_SM_10006detail10radix_sort30DeviceRadixSortHistogramKernelINS1_5radix10policy_hubIffyE10Policy1000ELNS0_9SortOrderE0EfyNS1_21identity_decomposer_tEEEvPT2_PKT1_SA_iiT3_E12temp_storage[4096];
	ld.param.u64 	%rd18, [_ZN3cub18CUB_300001_SM_10006detail10radix_sort30DeviceRadixSortHistogramKernelINS1_5radix10policy_hubIffyE10Policy1000ELNS0_9SortOrderE0EfyNS1_21identity_decomposer_tEEEvPT2_PKT1_SA_iiT3__param_0];
	ld.param.u64 	%rd19, [_ZN3cub18CUB_300001_SM_10006detail10radix_sort30DeviceRadixSortHistogramKernelINS1_5radix10policy_hubIffyE10Policy1000ELNS0_9SortOrderE0EfyNS1_21identity_decomposer_tEEEvPT2_PKT1_SA_iiT3__param_1];
	ld.param.u64 	%rd17, [_ZN3cub18CUB_300001_SM_10006detail10radix_sort30DeviceRadixSortHistogramKernelINS1_5radix10policy_hubIffyE10Policy1000ELNS0_9SortOrderE0EfyNS1_21identity_decomposer_tEEEvPT2_PKT1_SA_iiT3__param_2];
	ld.param.u32 	%r174, [_ZN3cub18CUB_300001_SM_10006detail10radix_sort30DeviceRadixSortHistogramKernelINS1_5radix10policy_hubIffyE10Policy1000ELNS0_9SortOrderE0EfyNS1_21identity_decomposer_tEEEvPT2_PKT1_SA_iiT3__param_3];
	ld.param.u32 	%r175, [_ZN3cub18CUB_300001_SM_10006detail10radix_sort30DeviceRadixSortHistogramKernelINS1_5radix10policy_hubIffyE10Policy1000ELNS0_9SortOrderE0EfyNS1_21identity_decomposer_tEEEvPT2_PKT1_SA_iiT3__param_4];
	cvta.to.global.u64 	%rd1, %rd19;
	cvta.to.global.u64 	%rd2, %rd18;
	setp.eq.s64 	%p2, %rd17, 0;
	@%p2 bra 	$L__BB18_153;
	sub.s32 	%r176, %r175, %r174;
	add.s32 	%r177, %r176, 7;
	shr.s32 	%r178, %r177, 31;
	shr.u32 	%r179, %r178, 29;
	add.s32 	%r180, %r177, %r179;
	shr.s32 	%r181, %r180, 3;
	mov.u32 	%r182, %tid.x;
	setp.gt.u32 	%p3, %r182, 255;
	setp.lt.s32 	%p4, %r177, 8;
	mov.u32 	%r183, %ctaid.x;
	shl.b32 	%r184, %r183, 11;
	cvt.u64.u32 	%rd3, %r184;
	mov.u32 	%r185, %nctaid.x;
	shl.b32 	%r186, %r185, 11;
	cvt.u64.u32 	%rd4, %r186;
	add.s32 	%r1, %r181, -1;
	and.b32  	%r2, %r181, 15;
	and.b32  	%r3, %r181, 7;
	add.s32 	%r4, %r3, -1;
	and.b32  	%r5, %r181, 3;
	or.pred  	%p1, %p3, %p4;
	shl.b32 	%r187, %r182, 2;
	mov.u32 	%r188, _ZZN3cub18CUB_300001_SM_10006detail10radix_sort30DeviceRadixSortHistogramKernelINS1_5radix10policy_hubIffyE10Policy1000ELNS0_9SortOrderE0EfyNS1_21identity_decomposer_tEEEvPT2_PKT1_SA_iiT3_E12temp_storage;
	add.s32 	%r6, %r188, %r187;
	and.b32  	%r7, %r181, 268435440;
	cvt.u64.u32 	%rd5, %r182;
	add.s32 	%r8, %r182, 128;
	add.s32 	%r9, %r182, 256;
	add.s32 	%r10, %r182, 384;
	add.s32 	%r11, %r182, 512;
	add.s32 	%r12, %r182, 640;
	add.s32 	%r13, %r182, 768;
	or.b32  	%r14, %r182, 1024;
	add.s32 	%r15, %r182, 1920;
	and.b32  	%r16, %r181, 268435448;
	and.b32  	%r17, %r181, 1;
	neg.s32 	%r18, %r7;
	add.s32 	%r19, %r6, 8192;
	add.s64 	%rd21, %rd17, -1;
	shr.u64 	%rd22, %rd21, 30;
	add.s64 	%rd23, %rd22, 1;
	min.u64 	%rd6, %rd23, %rd17;
	mov.b64 	%rd135, 0;
$L__BB18_2:
	@%p1 bra 	$L__BB18_30;
	setp.lt.u32 	%p5, %r1, 15;
	mov.b32 	%r471, 0;
	@%p5 bra 	$L__BB18_6;
	mov.u32 	%r468, %r19;
	mov.u32 	%r469, %r18;
$L__BB18_5:
	.pragma "nounroll";
	mov.b32 	%r190, 0;
	st.shared.u32 	[%r468+-8192], %r190;
	st.shared.u32 	[%r468+-7168], %r190;
	st.shared.u32 	[%r468+-6144], %r190;
	st.shared.u32 	[%r468+-5120], %r190;
	st.shared.u32 	[%r468+-4096], %r190;
	st.shared.u32 	[%r468+-3072], %r190;
	st.shared.u32 	[%r468+-2048], %r190;
	st.shared.u32 	[%r468+-1024], %r190;
	st.shared.u32 	[%r468], %r190;
	st.shared.u32 	[%r468+1024], %r190;
	st.shared.u32 	[%r468+2048], %r190;
	st.shared.u32 	[%r468+3072], %r190;
	st.shared.u32 	[%r468+4096], %r190;
	st.shared.u32 	[%r468+5120], %r190;
	st.shared.u32 	[%r468+6144], %r190;
	st.shared.u32 	[%r468+7168], %r190;
	add.s32 	%r469, %r469, 16;
	add.s32 	%r468, %r468, 16384;
	setp.ne.s32 	%p6, %r469, 0;
	mov.u32 	%r471, %r7;
	@%p6 bra 	$L__BB18_5;
$L__BB18_6:
	add.s32 	%r25, %r2, -1;
	setp.eq.s32 	%p7, %r2, 0;
	@%p7 bra 	$L__BB18_16;
	setp.lt.u32 	%p8, %r25, 7;
	@%p8 bra 	$L__BB18_9;
	shl.b32 	%r191, %r471, 10;
	add.s32 	%r192, %r6, %r191;
	mov.b32 	%r193, 0;
	st.shared.u32 	[%r192], %r193;
	st.shared.u32 	[%r192+1024], %r193;
	st.shared.u32 	[%r192+2048], %r193;
	st.shared.u32 	[%r192+3072], %r193;
	st.shared.u32 	[%r192+4096], %r193;
	st.shared.u32 	[%r192+5120], %r193;
	st.shared.u32 	[%r192+6144], %r193;
	st.shared.u32 	[%r192+7168], %r193;
	add.s32 	%r471, %r471, 8;
$L__BB18_9:
	setp.eq.s32 	%p9, %r3, 0;
	@%p9 bra 	$L__BB18_16;
	setp.lt.u32 	%p10, %r4, 3;
	@%p10 bra 	$L__BB18_12;
	shl.b32 	%r194, %r471, 10;
	add.s32 	%r195, %r6, %r194;
	mov.b32 	%r196, 0;
	st.shared.u32 	[%r195], %r196;
	st.shared.u32 	[%r195+1024], %r196;
	st.shared.u32 	[%r195+2048], %r196;
	st.shared.u32 	[%r195+3072], %r196;
	add.s32 	%r471, %r471, 4;
$L__BB18_12:
	setp.eq.s32 	%p11, %r5, 0;
	@%p11 bra 	$L__BB18_16;
	setp.eq.s32 	%p12, %r5, 1;
	shl.b32 	%r197, %r471, 10;
	add.s32 	%r30, %r6, %r197;
	mov.b32 	%r198, 0;
	st.shared.u32 	[%r30], %r198;
	@%p12 bra 	$L__BB18_16;
	setp.eq.s32 	%p13, %r5, 2;
	mov.b32 	%r199, 0;
	st.shared.u32 	[%r30+1024], %r199;
	@%p13 bra 	$L__BB18_16;
	mov.b32 	%r200, 0;
	st.shared.u32 	[%r30+2048], %r200;
$L__BB18_16:
	cvt.u32.u64 	%r201, %rd5;
	setp.gt.u32 	%p14, %r201, 127;
	@%p14 bra 	$L__BB18_30;
	setp.lt.u32 	%p15, %r1, 15;
	mov.b32 	%r475, 0;
	@%p15 bra 	$L__BB18_20;
	mov.b32 	%r473, 0;
$L__BB18_19:
	.pragma "nounroll";
	shl.b32 	%r204, %r473, 10;
	add.s32 	%r205, %r6, %r204;
	mov.b32 	%r206, 0;
	st.shared.u32 	[%r205+512], %r206;
	st.shared.u32 	[%r205+1536], %r206;
	st.shared.u32 	[%r205+2560], %r206;
	st.shared.u32 	[%r205+3584], %r206;
	st.shared.u32 	[%r205+4608], %r206;
	st.shared.u32 	[%r205+5632], %r206;
	st.shared.u32 	[%r205+6656], %r206;
	st.shared.u32 	[%r205+7680], %r206;
	st.shared.u32 	[%r205+8704], %r206;
	st.shared.u32 	[%r205+9728], %r206;
	st.shared.u32 	[%r205+10752], %r206;
	st.shared.u32 	[%r205+11776], %r206;
	st.shared.u32 	[%r205+12800], %r206;
	st.shared.u32 	[%r205+13824], %r206;
	st.shared.u32 	[%r205+14848], %r206;
	st.shared.u32 	[%r205+15872], %r206;
	add.s32 	%r473, %r473, 16;
	setp.ne.s32 	%p16, %r473, %r7;
	mov.u32 	%r475, %r7;
	@%p16 bra 	$L__BB18_19;
$L__BB18_20:
	setp.eq.s32 	%p17, %r2, 0;
	@%p17 bra 	$L__BB18_30;
	setp.lt.u32 	%p18, %r25, 7;
	@%p18 bra 	$L__BB18_23;
	shl.b32 	%r207, %r475, 10;
	add.s32 	%r208, %r6, %r207;
	mov.b32 	%r209, 0;
	st.shared.u32 	[%r208+512], %r209;
	st.shared.u32 	[%r208+1536], %r209;
	st.shared.u32 	[%r208+2560], %r209;
	st.shared.u32 	[%r208+3584], %r209;
	st.shared.u32 	[%r208+4608], %r209;
	st.shared.u32 	[%r208+5632], %r209;
	st.shared.u32 	[%r208+6656], %r209;
	st.shared.u32 	[%r208+7680], %r209;
	add.s32 	%r475, %r475, 8;
$L__BB18_23:
	setp.eq.s32 	%p19, %r3, 0;
	@%p19 bra 	$L__BB18_30;
	setp.lt.u32 	%p20, %r4, 3;
	@%p20 bra 	$L__BB18_26;
	shl.b32 	%r210, %r475, 10;
	add.s32 	%r211, %r6, %r210;
	mov.b32 	%r212, 0;
	st.shared.u32 	[%r211+512], %r212;
	st.shared.u32 	[%r211+1536], %r212;
	st.shared.u32 	[%r211+2560], %r212;
	st.shared.u32 	[%r211+3584], %r212;
	add.s32 	%r475, %r475, 4;
$L__BB18_26:
	setp.eq.s32 	%p21, %r5, 0;
	@%p21 bra 	$L__BB18_30;
	setp.eq.s32 	%p22, %r5, 1;
	shl.b32 	%r213, %r475, 10;
	add.s32 	%r38, %r6, %r213;
	mov.b32 	%r214, 0;
	st.shared.u32 	[%r38+512], %r214;
	@%p22 bra 	$L__BB18_30;
	setp.eq.s32 	%p23, %r5, 2;
	mov.b32 	%r215, 0;
	st.shared.u32 	[%r38+1536], %r215;
	@%p23 bra 	$L__BB18_30;
	mov.b32 	%r216, 0;
	st.shared.u32 	[%r38+2560], %r216;
$L__BB18_30:
	bar.sync 	0;
	bar.sync 	0;
	shl.b64 	%rd8, %rd135, 30;
	sub.s64 	%rd24, %rd17, %rd8;
	min.u64 	%rd9, %rd24, 1073741824;
	setp.le.u64 	%p24, %rd9, %rd3;
	@%p24 bra 	$L__BB18_70;
	mov.u64 	%rd136, %rd3;
$L__BB18_32:
	add.s64 	%rd11, %rd136, %rd8;
	sub.s64 	%rd12, %rd17, %rd11;
	setp.lt.u64 	%p25, %rd12, 2048;
	@%p25 bra 	$L__BB18_34;
	add.s64 	%rd27, %rd11, %rd5;
	shl.b64 	%rd28, %rd27, 2;
	add.s64 	%rd29, %rd1, %rd28;
	ld.global.u32 	%r507, [%rd29];
	ld.global.u32 	%r506, [%rd29+512];
	ld.global.u32 	%r505, [%rd29+1024];
	ld.global.u32 	%r504, [%rd29+1536];
	ld.global.u32 	%r503, [%rd29+2048];
	ld.global.u32 	%r502, [%rd29+2560];
	ld.global.u32 	%r501, [%rd29+3072];
	ld.global.u32 	%r500, [%rd29+3584];
	ld.global.u32 	%r499, [%rd29+4096];
	ld.global.u32 	%r498, [%rd29+4608];
	ld.global.u32 	%r497, [%rd29+5120];
	ld.global.u32 	%r496, [%rd29+5632];
	ld.global.u32 	%r495, [%rd29+6144];
	ld.global.u32 	%r494, [%rd29+6656];
	ld.global.u32 	%r493, [%rd29+7168];
	ld.global.u32 	%r492, [%rd29+7680];
	bra.uni 	$L__BB18_66;
$L__BB18_34:
	cvt.u32.u64 	%r218, %rd5;
	cvt.u32.u64 	%r55, %rd12;
	setp.ge.s32 	%p26, %r218, %r55;
	add.s64 	%rd25, %rd11, %rd5;
	shl.b64 	%rd26, %rd25, 2;
	add.s64 	%rd13, %rd1, %rd26;
	mov.b32 	%r507, 2147483647;
	@%p26 bra 	$L__BB18_36;
	ld.global.u32 	%r507, [%rd13];
$L__BB18_36:
	setp.ge.s32 	%p27, %r8, %r55;
	mov.b32 	%r506, 2147483647;
	@%p27 bra 	$L__BB18_38;
	ld.global.u32 	%r506, [%rd13+512];
$L__BB18_38:
	setp.ge.s32 	%p28, %r9, %r55;
	mov.b32 	%r505, 2147483647;
	@%p28 bra 	$L__BB18_40;
	ld.global.u32 	%r505, [%rd13+1024];
$L__BB18_40:
	setp.ge.s32 	%p29, %r10, %r55;
	mov.b32 	%r504, 2147483647;
	@%p29 bra 	$L__BB18_42;
	ld.global.u32 	%r504, [%rd13+1536];
$L__BB18_42:
	setp.ge.s32 	%p30, %r11, %r55;
	mov.b32 	%r503, 2147483647;
	@%p30 bra 	$L__BB18_44;
	ld.global.u32 	%r503, [%rd13+2048];
$L__BB18_44:
	setp.ge.s32 	%p31, %r12, %r55;
	mov.b32 	%r502, 2147483647;
	@%p31 bra 	$L__BB18_46;
	ld.global.u32 	%r502, [%rd13+2560];
$L__BB18_46:
	setp.ge.s32 	%p32, %r13, %r55;
	mov.b32 	%r501, 2147483647;
	@%p32 bra 	$L__BB18_48;
	ld.global.u32 	%r501, [%rd13+3072];
$L__BB18_48:
	mov.u32 	%r226, %tid.x;
	add.s32 	%r227, %r226, 896;
	setp.ge.s32 	%p33, %r227, %r55;
	mov.b32 	%r500, 2147483647;
	@%p33 bra 	$L__BB18_50;
	ld.global.u32 	%r500, [%rd13+3584];
$L__BB18_50:
	setp.ge.s32 	%p34, %r14, %r55;
	mov.b32 	%r499, 2147483647;
	@%p34 bra 	$L__BB18_52;
	ld.global.u32 	%r499, [%rd13+4096];
$L__BB18_52:
	add.s32 	%r231, %r226, 1152;
	setp.ge.s32 	%p35, %r231, %r55;
	mov.b32 	%r498, 2147483647;
	@%p35 bra 	$L__BB18_54;
	ld.global.u32 	%r498, [%rd13+4608];
$L__BB18_54:
	add.s32 	%r234, %r226, 1280;
	setp.ge.s32 	%p36, %r234, %r55;
	mov.b32 	%r497, 2147483647;
	@%p36 bra 	$L__BB18_56;
	ld.global.u32 	%r497, [%rd13+5120];
$L__BB18_56:
	add.s32 	%r237, %r226, 1408;
	setp.ge.s32 	%p37, %r237, %r55;
	mov.b32 	%r496, 2147483647;
	@%p37 bra 	$L__BB18_58;
	ld.global.u32 	%r496, [%rd13+5632];
$L__BB18_58:
	add.s32 	%r240, %r226, 1536;
	setp.ge.s32 	%p38, %r240, %r55;
	mov.b32 	%r495, 2147483647;
	@%p38 bra 	$L__BB18_60;
	ld.global.u32 	%r495, [%rd13+6144];
$L__BB18_60:
	add.s32 	%r243, %r226, 1664;
	setp.ge.s32 	%p39, %r243, %r55;
	mov.b32 	%r494, 2147483647;
	@%p39 bra 	$L__BB18_62;
	ld.global.u32 	%r494, [%rd13+6656];
$L__BB18_62:
	add.s32 	%r246, %r226, 1792;
	setp.ge.s32 	%p40, %r246, %r55;
	mov.b32 	%r493, 2147483647;
	@%p40 bra 	$L__BB18_64;
	ld.global.u32 	%r493, [%rd13+7168];
$L__BB18_64:
	setp.ge.s32 	%p41, %r15, %r55;
	mov.b32 	%r492, 2147483647;
	@%p41 bra 	$L__BB18_66;
	ld.global.u32 	%r492, [%rd13+7680];
$L__BB18_66:
	setp.le.s32 	%p42, %r175, %r174;
	@%p42 bra 	$L__BB18_69;
	setp.gt.s32 	%p43, %r507, -1;
	selp.b32 	%r249, -2147483648, -1, %p43;
	xor.b32  	%r250, %r249, %r507;
	setp.gt.s32 	%p44, %r506, -1;
	selp.b32 	%r251, -2147483648, -1, %p44;
	xor.b32  	%r252, %r251, %r506;
	setp.gt.s32 	%p45, %r505, -1;
	selp.b32 	%r253, -2147483648, -1, %p45;
	xor.b32  	%r254, %r253, %r505;
	setp.gt.s32 	%p46, %r504, -1;
	selp.b32 	%r255, -2147483648, -1, %p46;
	xor.b32  	%r256, %r255, %r504;
	setp.gt.s32 	%p47, %r503, -1;
	selp.b32 	%r257, -2147483648, -1, %p47;
	xor.b32  	%r258, %r257, %r503;
	setp.gt.s32 	%p48, %r502, -1;
	selp.b32 	%r259, -2147483648, -1, %p48;
	xor.b32  	%r260, %r259, %r502;
	setp.gt.s32 	%p49, %r501, -1;
	selp.b32 	%r261, -2147483648, -1, %p49;
	xor.b32  	%r262, %r261, %r501;
	setp.gt.s32 	%p50, %r500, -1;
	selp.b32 	%r263, -2147483648, -1, %p50;
	xor.b32  	%r264, %r263, %r500;
	setp.gt.s32 	%p51, %r499, -1;
	selp.b32 	%r265, -2147483648, -1, %p51;
	xor.b32  	%r266, %r265, %r499;
	setp.gt.s32 	%p52, %r498, -1;
	selp.b32 	%r267, -2147483648, -1, %p52;
	xor.b32  	%r268, %r267, %r498;
	setp.gt.s32 	%p53, %r497, -1;
	selp.b32 	%r269, -2147483648, -1, %p53;
	xor.b32  	%r270, %r269, %r497;
	setp.gt.s32 	%p54, %r496, -1;
	selp.b32 	%r271, -2147483648, -1, %p54;
	xor.b32  	%r272, %r271, %r496;
	setp.gt.s32 	%p55, %r495, -1;
	selp.b32 	%r273, -2147483648, -1, %p55;
	xor.b32  	%r274, %r273, %r495;
	setp.gt.s32 	%p56, %r494, -1;
	selp.b32 	%r275, -2147483648, -1, %p56;
	xor.b32  	%r276, %r275, %r494;
	setp.gt.s32 	%p57, %r493, -1;
	selp.b32 	%r277, -2147483648, -1, %p57;
	xor.b32  	%r278, %r277, %r493;
	setp.gt.s32 	%p58, %r492, -1;
	selp.b32 	%r279, -2147483648, -1, %p58;
	xor.b32  	%r280, %r279, %r492;
	setp.eq.s32 	%p59, %r250, 2147483647;
	selp.b32 	%r103, -2147483648, %r250, %p59;
	setp.eq.s32 	%p60, %r252, 2147483647;
	selp.b32 	%r104, -2147483648, %r252, %p60;
	setp.eq.s32 	%p61, %r254, 2147483647;
	selp.b32 	%r105, -2147483648, %r254, %p61;
	setp.eq.s32 	%p62, %r256, 2147483647;
	selp.b32 	%r106, -2147483648, %r256, %p62;
	setp.eq.s32 	%p63, %r258, 2147483647;
	selp.b32 	%r107, -2147483648, %r258, %p63;
	setp.eq.s32 	%p64, %r260, 2147483647;
	selp.b32 	%r108, -2147483648, %r260, %p64;
	setp.eq.s32 	%p65, %r262, 2147483647;
	selp.b32 	%r109, -2147483648, %r262, %p65;
	setp.eq.s32 	%p66, %r264, 2147483647;
	selp.b32 	%r110, -2147483648, %r264, %p66;
	setp.eq.s32 	%p67, %r266, 2147483647;
	selp.b32 	%r111, -2147483648, %r266, %p67;
	setp.eq.s32 	%p68, %r268, 2147483647;
	selp.b32 	%r112, -2147483648, %r268, %p68;
	setp.eq.s32 	%p69, %r270, 2147483647;
	selp.b32 	%r113, -2147483648, %r270, %p69;
	setp.eq.s32 	%p70, %r272, 2147483647;
	selp.b32 	%r114, -2147483648, %r272, %p70;
	setp.eq.s32 	%p71, %r274, 2147483647;
	selp.b32 	%r115, -2147483648, %r274, %p71;
	setp.eq.s32 	%p72, %r276, 2147483647;
	selp.b32 	%r116, -2147483648, %r276, %p72;
	setp.eq.s32 	%p73, %r278, 2147483647;
	selp.b32 	%r117, -2147483648, %r278, %p73;
	setp.eq.s32 	%p74, %r280, 2147483647;
	selp.b32 	%r118, -2147483648, %r280, %p74;
	mov.b32 	%r508, 0;
	mov.u32 	%r509, %r174;
$L__BB18_68:
	sub.s32 	%r281, %r175, %r509;
	shl.b32 	%r282, %r508, 10;
	mov.u32 	%r283, _ZZN3cub18CUB_300001_SM_10006detail10radix_sort30DeviceRadixSortHistogramKernelINS1_5radix10policy_hubIffyE10Policy1000ELNS0_9SortOrderE0EfyNS1_21identity_decomposer_tEEEvPT2_PKT1_SA_iiT3_E12temp_storage;
	add.s32 	%r284, %r283, %r282;
	min.s32 	%r285, %r281, 8;
	mov.b32 	%r286, -1;
	shl.b32 	%r287, %r286, %r285;
	not.b32 	%r288, %r287;
	shr.u32 	%r289, %r103, %r509;
	and.b32  	%r290, %r289, %r288;
	shl.b32 	%r291, %r290, 2;
	add.s32 	%r292, %r284, %r291;
	atom.shared.add.u32 	%r293, [%r292], 1;
	shr.u32 	%r294, %r104, %r509;
	and.b32  	%r295, %r294, %r288;
	shl.b32 	%r296, %r295, 2;
	add.s32 	%r297, %r284, %r296;
	atom.shared.add.u32 	%r298, [%r297], 1;
	shr.u32 	%r299, %r105, %r509;
	and.b32  	%r300, %r299, %r288;
	shl.b32 	%r301, %r300, 2;
	add.s32 	%r302, %r284, %r301;
	atom.shared.add.u32 	%r303, [%r302], 1;
	shr.u32 	%r304, %r106, %r509;
	and.b32  	%r305, %r304, %r288;
	shl.b32 	%r306, %r305, 2;
	add.s32 	%r307, %r284, %r306;
	atom.shared.add.u32 	%r308, [%r307], 1;
	shr.u32 	%r309, %r107, %r509;
	and.b32  	%r310, %r309, %r288;
	shl.b32 	%r311, %r310, 2;
	add.s32 	%r312, %r284, %r311;
	atom.shared.add.u32 	%r313, [%r312], 1;
	shr.u32 	%r314, %r108, %r509;
	and.b32  	%r315, %r314, %r288;
	shl.b32 	%r316, %r315, 2;
	add.s32 	%r317, %r284, %r316;
	atom.shared.add.u32 	%r318, [%r317], 1;
	shr.u32 	%r319, %r109, %r509;
	and.b32  	%r320, %r319, %r288;
	shl.b32 	%r321, %r320, 2;
	add.s32 	%r322, %r284, %r321;
	atom.shared.add.u32 	%r323, [%r322], 1;
	shr.u32 	%r324, %r110, %r509;
	and.b32  	%r325, %r324, %r288;
	shl.b32 	%r326, %r325, 2;
	add.s32 	%r327, %r284, %r326;
	atom.shared.add.u32 	%r328, [%r327], 1;
	shr.u32 	%r329, %r111, %r509;
	and.b32  	%r330, %r329, %r288;
	shl.b32 	%r331, %r330, 2;
	add.s32 	%r332, %r284, %r331;
	atom.shared.add.u32 	%r333, [%r332], 1;
	shr.u32 	%r334, %r112, %r509;
	and.b32  	%r335, %r334, %r288;
	shl.b32 	%r336, %r335, 2;
	add.s32 	%r337, %r284, %r336;
	atom.shared.add.u32 	%r338, [%r337], 1;
	shr.u32 	%r339, %r113, %r509;
	and.b32  	%r340, %r339, %r288;
	shl.b32 	%r341, %r340, 2;
	add.s32 	%r342, %r284, %r341;
	atom.shared.add.u32 	%r343, [%r342], 1;
	shr.u32 	%r344, %r114, %r509;
	and.b32  	%r345, %r344, %r288;
	shl.b32 	%r346, %r345, 2;
	add.s32 	%r347, %r284, %r346;
	atom.shared.add.u32 	%r348, [%r347], 1;
	shr.u32 	%r349, %r115, %r509;
	and.b32  	%r350, %r349, %r288;
	shl.b32 	%r351, %r350, 2;
	add.s32 	%r352, %r284, %r351;
	atom.shared.add.u32 	%r353, [%r352], 1;
	shr.u32 	%r354, %r116, %r509;
	and.b32  	%r355, %r354, %r288;
	shl.b32 	%r356, %r355, 2;
	add.s32 	%r357, %r284, %r356;
	atom.shared.add.u32 	%r358, [%r357], 1;
	shr.u32 	%r359, %r117, %r509;
	and.b32  	%r360, %r359, %r288;
	shl.b32 	%r361, %r360, 2;
	add.s32 	%r362, %r284, %r361;
	atom.shared.add.u32 	%r363, [%r362], 1;
	shr.u32 	%r364, %r118, %r509;
	and.b32  	%r365, %r364, %r288;
	shl.b32 	%r366, %r365, 2;
	add.s32 	%r367, %r284, %r366;
	atom.shared.add.u32 	%r368, [%r367], 1;
	add.s32 	%r509, %r509, 8;
	add.s32 	%r508, %r508, 1;
	setp.lt.s32 	%p75, %r509, %r175;
	@%p75 bra 	$L__BB18_68;
$L__BB18_69:
	add.s64 	%rd136, %rd136, %rd4;
	setp.lt.u64 	%p76, %rd136, %rd9;
	@%p76 bra 	$L__BB18_32;
$L__BB18_70:
	bar.sync 	0;
	@%p1 bra 	$L__BB18_152;
	setp.lt.u32 	%p77, %r1, 7;
	mov.b32 	%r512, 0;
	@%p77 bra 	$L__BB18_90;
	mov.b32 	%r510, 0;
$L__BB18_73:
	.pragma "nounroll";
	shl.b32 	%r371, %r510, 10;
	add.s32 	%r124, %r6, %r371;
	ld.shared.u32 	%r125, [%r124];
	setp.eq.s32 	%p78, %r125, 0;
	@%p78 bra 	$L__BB18_75;
	cvt.u32.u64 	%r372, %rd5;
	shl.b32 	%r373, %r510, 8;
	add.s32 	%r374, %r373, %r372;
	mul.wide.u32 	%rd30, %r374, 8;
	add.s64 	%rd31, %rd2, %rd30;
	cvt.u64.u32 	%rd32, %r125;
	atom.global.add.u64 	%rd33, [%rd31], %rd32;
$L__BB18_75:
	ld.shared.u32 	%r126, [%r124+1024];
	setp.eq.s32 	%p79, %r126, 0;
	@%p79 bra 	$L__BB18_77;
	cvt.u32.u64 	%r375, %rd5;
	shl.b32 	%r376, %r510, 8;
	add.s32 	%r377, %r376, %r375;
	add.s32 	%r378, %r377, 256;
	mul.wide.u32 	%rd34, %r378, 8;
	add.s64 	%rd35, %rd2, %rd34;
	cvt.u64.u32 	%rd36, %r126;
	atom.global.add.u64 	%rd37, [%rd35], %rd36;
$L__BB18_77:
	ld.shared.u32 	%r127, [%r124+2048];
	setp.eq.s32 	%p80, %r127, 0;
	@%p80 bra 	$L__BB18_79;
	cvt.u32.u64 	%r379, %rd5;
	shl.b32 	%r380, %r510, 8;
	add.s32 	%r381, %r380, %r379;
	add.s32 	%r382, %r381, 512;
	mul.wide.u32 	%rd38, %r382, 8;
	add.s64 	%rd39, %rd2, %rd38;
	cvt.u64.u32 	%rd40, %r127;
	atom.global.add.u64 	%rd41, [%rd39], %rd40;
$L__BB18_79:
	ld.shared.u32 	%r128, [%r124+3072];
	setp.eq.s32 	%p81, %r128, 0;
	@%p81 bra 	$L__BB18_81;
	cvt.u32.u64 	%r383, %rd5;
	shl.b32 	%r384, %r510, 8;
	add.s32 	%r385, %r384, %r383;
	add.s32 	%r386, %r385, 768;
	mul.wide.u32 	%rd42, %r386, 8;
	add.s64 	%rd43, %rd2, %rd42;
	cvt.u64.u32 	%rd44, %r128;
	atom.global.add.u64 	%rd45, [%rd43], %rd44;
$L__BB18_81:
	ld.shared.u32 	%r129, [%r124+4096];
	setp.eq.s32 	%p82, %r129, 0;
	@%p82 bra 	$L__BB18_83;
	cvt.u32.u64 	%r387, %rd5;
	shl.b32 	%r388, %r510, 8;
	add.s32 	%r389, %r388, %r387;
	add.s32 	%r390, %r389, 1024;
	mul.wide.u32 	%rd46, %r390, 8;
	add.s64 	%rd47, %rd2, %rd46;
	cvt.u64.u32 	%rd48, %r129;
	atom.global.add.u64 	%rd49, [%rd47], %rd48;
$L__BB18_83:
	ld.shared.u32 	%r130, [%r124+5120];
	setp.eq.s32 	%p83, %r130, 0;
	@%p83 bra 	$L__BB18_85;
	cvt.u32.u64 	%r391, %rd5;
	shl.b32 	%r392, %r510, 8;
	add.s32 	%r393, %r392, %r391;
	add.s32 	%r394, %r393, 1280;
	mul.wide.u32 	%rd50, %r394, 8;
	add.s64 	%rd51, %rd2, %rd50;
	cvt.u64.u32 	%rd52, %r130;
	atom.global.add.u64 	%rd53, [%rd51], %rd52;
$L__BB18_85:
	ld.shared.u32 	%r131, [%r124+6144];
	setp.eq.s32 	%p84, %r131, 0;
	@%p84 bra 	$L__BB18_87;
	cvt.u32.u64 	%r395, %rd5;
	shl.b32 	%r396, %r510, 8;
	add.s32 	%r397, %r396, %r395;
	add.s32 	%r398, %r397, 1536;
	mul.wide.u32 	%rd54, %r398, 8;
	add.s64 	%rd55, %rd2, %rd54;
	cvt.u64.u32 	%rd56, %r131;
	atom.global.add.u64 	%rd57, [%rd55], %rd56;
$L__BB18_87:
	ld.shared.u32 	%r132, [%r124+7168];
	setp.eq.s32 	%p85, %r132, 0;
	@%p85 bra 	$L__BB18_89;
	cvt.u32.u64 	%r399, %rd5;
	shl.b32 	%r400, %r510, 8;
	add.s32 	%r401, %r400, %r399;
	add.s32 	%r402, %r401, 1792;
	mul.wide.u32 	%rd58, %r402, 8;
	add.s64 	%rd59, %rd2, %rd58;
	cvt.u64.u32 	%rd60, %r132;
	atom.global.add.u64 	%rd61, [%rd59], %rd60;
$L__BB18_89:
	add.s32 	%r510, %r510, 8;
	setp.ne.s32 	%p86, %r510, %r16;
	mov.u32 	%r512, %r16;
	@%p86 bra 	$L__BB18_73;
$L__BB18_90:
	add.s32 	%r135, %r5, -1;
	setp.eq.s32 	%p87, %r3, 0;
	@%p87 bra 	$L__BB18_111;
	setp.lt.u32 	%p88, %r4, 3;
	@%p88 bra 	$L__BB18_101;
	shl.b32 	%r403, %r512, 10;
	add.s32 	%r136, %r6, %r403;
	ld.shared.u32 	%r137, [%r136];
	setp.eq.s32 	%p89, %r137, 0;
	@%p89 bra 	$L__BB18_94;
	cvt.u32.u64 	%r404, %rd5;
	shl.b32 	%r405, %r512, 8;
	add.s32 	%r406, %r405, %r404;
	mul.wide.u32 	%rd62, %r406, 8;
	add.s64 	%rd63, %rd2, %rd62;
	cvt.u64.u32 	%rd64, %r137;
	atom.global.add.u64 	%rd65, [%rd63], %rd64;
$L__BB18_94:
	ld.shared.u32 	%r138, [%r136+1024];
	setp.eq.s32 	%p90, %r138, 0;
	@%p90 bra 	$L__BB18_96;
	cvt.u32.u64 	%r407, %rd5;
	shl.b32 	%r408, %r512, 8;
	add.s32 	%r409, %r408, %r407;
	add.s32 	%r410, %r409, 256;
	mul.wide.u32 	%rd66, %r410, 8;
	add.s64 	%rd67, %rd2, %rd66;
	cvt.u64.u32 	%rd68, %r138;
	atom.global.add.u64 	%rd69, [%rd67], %rd68;
$L__BB18_96:
	ld.shared.u32 	%r139, [%r136+2048];
	setp.eq.s32 	%p91, %r139, 0;
	@%p91 bra 	$L__BB18_98;
	cvt.u32.u64 	%r411, %rd5;
	shl.b32 	%r412, %r512, 8;
	add.s32 	%r413, %r412, %r411;
	add.s32 	%r414, %r413, 512;
	mul.wide.u32 	%rd70, %r414, 8;
	add.s64 	%rd71, %rd2, %rd70;
	cvt.u64.u32 	%rd72, %r139;
	atom.global.add.u64 	%rd73, [%rd71], %rd72;
$L__BB18_98:
	ld.shared.u32 	%r140, [%r136+3072];
	setp.eq.s32 	%p92, %r140, 0;
	@%p92 bra 	$L__BB18_100;
	cvt.u32.u64 	%r415, %rd5;
	shl.b32 	%r416, %r512, 8;
	add.s32 	%r417, %r416, %r415;
	add.s32 	%r418, %r417, 768;
	mul.wide.u32 	%rd74, %r418, 8;
	add.s64 	%rd75, %rd2, %rd74;
	cvt.u64.u32 	%rd76, %r140;
	atom.global.add.u64 	%rd77, [%rd75], %rd76;
$L__BB18_100:
	add.s32 	%r512, %r512, 4;
$L__BB18_101:
	setp.eq.s32 	%p93, %r5, 0;
	@%p93 bra 	$L__BB18_111;
	setp.eq.s32 	%p94, %r135, 0;
	@%p94 bra 	$L__BB18_108;
	shl.b32 	%r419, %r512, 10;
	add.s32 	%r143, %r6, %r419;
	ld.shared.u32 	%r144, [%r143];
	setp.eq.s32 	%p95, %r144, 0;
	@%p95 bra 	$L__BB18_105;
	cvt.u32.u64 	%r420, %rd5;
	shl.b32 	%r421, %r512, 8;
	add.s32 	%r422, %r421, %r420;
	mul.wide.u32 	%rd78, %r422, 8;
	add.s64 	%rd79, %rd2, %rd78;
	cvt.u64.u32 	%rd80, %r144;
	atom.global.add.u64 	%rd81, [%rd79], %rd80;
$L__BB18_105:
	ld.shared.u32 	%r145, [%r143+1024];
	setp.eq.s32 	%p96, %r145, 0;
	@%p96 bra 	$L__BB18_107;
	cvt.u32.u64 	%r423, %rd5;
	shl.b32 	%r424, %r512, 8;
	add.s32 	%r425, %r424, %r423;
	add.s32 	%r426, %r425, 256;
	mul.wide.u32 	%rd82, %r426, 8;
	add.s64 	%rd83, %rd2, %rd82;
	cvt.u64.u32 	%rd84, %r145;
	atom.global.add.u64 	%rd85, [%rd83], %rd84;
$L__BB18_107:
	add.s32 	%r512, %r512, 2;
$L__BB18_108:
	setp.eq.s32 	%p97, %r17, 0;
	@%p97 bra 	$L__BB18_111;
	shl.b32 	%r427, %r512, 10;
	add.s32 	%r428, %r6, %r427;
	ld.shared.u32 	%r148, [%r428];
	setp.eq.s32 	%p98, %r148, 0;
	@%p98 bra 	$L__BB18_111;
	cvt.u32.u64 	%r429, %rd5;
	shl.b32 	%r430, %r512, 8;
	add.s32 	%r431, %r430, %r429;
	mul.wide.u32 	%rd86, %r431, 8;
	add.s64 	%rd87, %rd2, %rd86;
	cvt.u64.u32 	%rd88, %r148;
	atom.global.add.u64 	%rd89, [%rd87], %rd88;
$L__BB18_111:
	cvt.u32.u64 	%r432, %rd5;
	setp.gt.u32 	%p99, %r432, 127;
	@%p99 bra 	$L__BB18_152;
	setp.lt.u32 	%p100, %r1, 7;
	mov.b32 	%r516, 0;
	@%p100 bra 	$L__BB18_131;
	mov.b32 	%r514, 0;
$L__BB18_114:
	.pragma "nounroll";
	shl.b32 	%r436, %r514, 10;
	add.s32 	%r150, %r6, %r436;
	ld.shared.u32 	%r151, [%r150+512];
	setp.eq.s32 	%p101, %r151, 0;
	shl.b32 	%r437, %r514, 8;
	add.s32 	%r438, %r437, %r432;
	mul.wide.u32 	%rd90, %r438, 8;
	add.s64 	%rd15, %rd2, %rd90;
	@%p101 bra 	$L__BB18_116;
	cvt.u64.u32 	%rd91, %r151;
	atom.global.add.u64 	%rd92, [%rd15+1024], %rd91;
$L__BB18_116:
	ld.shared.u32 	%r152, [%r150+1536];
	setp.eq.s32 	%p102, %r152, 0;
	@%p102 bra 	$L__BB18_118;
	cvt.u64.u32 	%rd93, %r152;
	atom.global.add.u64 	%rd94, [%rd15+3072], %rd93;
$L__BB18_118:
	ld.shared.u32 	%r153, [%r150+2560];
	setp.eq.s32 	%p103, %r153, 0;
	@%p103 bra 	$L__BB18_120;
	cvt.u64.u32 	%rd95, %r153;
	atom.global.add.u64 	%rd96, [%rd15+5120], %rd95;
$L__BB18_120:
	ld.shared.u32 	%r154, [%r150+3584];
	setp.eq.s32 	%p104, %r154, 0;
	@%p104 bra 	$L__BB18_122;
	cvt.u64.u32 	%rd97, %r154;
	atom.global.add.u64 	%rd98, [%rd15+7168], %rd97;
$L__BB18_122:
	ld.shared.u32 	%r155, [%r150+4608];
	setp.eq.s32 	%p105, %r155, 0;
	@%p105 bra 	$L__BB18_124;
	cvt.u64.u32 	%rd99, %r155;
	atom.global.add.u64 	%rd100, [%rd15+9216], %rd99;
$L__BB18_124:
	ld.shared.u32 	%r156, [%r150+5632];
	setp.eq.s32 	%p106, %r156, 0;
	@%p106 bra 	$L__BB18_126;
	cvt.u64.u32 	%rd101, %r156;
	atom.global.add.u64 	%rd102, [%rd15+11264], %rd101;
$L__BB18_126:
	ld.shared.u32 	%r157, [%r150+6656];
	setp.eq.s32 	%p107, %r157, 0;
	@%p107 bra 	$L__BB18_128;
	cvt.u64.u32 	%rd103, %r157;
	atom.global.add.u64 	%rd104, [%rd15+13312], %rd103;
$L__BB18_128:
	ld.shared.u32 	%r158, [%r150+7680];
	setp.eq.s32 	%p108, %r158, 0;
	@%p108 bra 	$L__BB18_130;
	cvt.u64.u32 	%rd105, %r158;
	atom.global.add.u64 	%rd106, [%rd15+15360], %rd105;
$L__BB18_130:
	add.s32 	%r514, %r514, 8;
	setp.ne.s32 	%p109, %r514, %r16;
	mov.u32 	%r516, %r16;
	@%p109 bra 	$L__BB18_114;
$L__BB18_131:
	setp.eq.s32 	%p110, %r3, 0;
	@%p110 bra 	$L__BB18_152;
	setp.lt.u32 	%p111, %r4, 3;
	@%p111 bra 	$L__BB18_142;
	shl.b32 	%r439, %r516, 10;
	add.s32 	%r161, %r6, %r439;
	ld.shared.u32 	%r162, [%r161+512];
	setp.eq.s32 	%p112, %r162, 0;
	@%p112 bra 	$L__BB18_135;
	shl.b32 	%r441, %r516, 8;
	add.s32 	%r442, %r441, %r432;
	mul.wide.u32 	%rd107, %r442, 8;
	add.s64 	%rd108, %rd2, %rd107;
	cvt.u64.u32 	%rd109, %r162;
	atom.global.add.u64 	%rd110, [%rd108+1024], %rd109;
$L__BB18_135:
	ld.shared.u32 	%r163, [%r161+1536];
	setp.eq.s32 	%p113, %r163, 0;
	@%p113 bra 	$L__BB18_137;
	shl.b32 	%r444, %r516, 8;
	add.s32 	%r445, %r444, %r432;
	add.s32 	%r446, %r445, 256;
	mul.wide.u32 	%rd111, %r446, 8;
	add.s64 	%rd112, %rd2, %rd111;
	cvt.u64.u32 	%rd113, %r163;
	atom.global.add.u64 	%rd114, [%rd112+1024], %rd113;
$L__BB18_137:
	ld.shared.u32 	%r164, [%r161+2560];
	setp.eq.s32 	%p114, %r164, 0;
	@%p114 bra 	$L__BB18_139;
	shl.b32 	%r448, %r516, 8;
	add.s32 	%r449, %r448, %r432;
	add.s32 	%r450, %r449, 512;
	mul.wide.u32 	%rd115, %r450, 8;
	add.s64 	%rd116, %rd2, %rd115;
	cvt.u64.u32 	%rd117, %r164;
	atom.global.add.u64 	%rd118, [%rd116+1024], %rd117;
$L__BB18_139:
	ld.shared.u32 	%r165, [%r161+3584];
	setp.eq.s32 	%p115, %r165, 0;
	@%p115 bra 	$L__BB18_141;
	shl.b32 	%r452, %r516, 8;
	add.s32 	%r453, %r452, %r432;
	add.s32 	%r454, %r453, 768;
	mul.wide.u32 	%rd119, %r454, 8;
	add.s64 	%rd120, %rd2, %rd119;
	cvt.u64.u32 	%rd121, %r165;
	atom.global.add.u64 	%rd122, [%rd120+1024], %rd121;
$L__BB18_141:
	add.s32 	%r516, %r516, 4;
$L__BB18_142:
	setp.eq.s32 	%p116, %r5, 0;
	@%p116 bra 	$L__BB18_152;
	setp.eq.s32 	%p117, %r135, 0;
	@%p117 bra 	$L__BB18_149;
	shl.b32 	%r455, %r516, 10;
	add.s32 	%r168, %r6, %r455;
	ld.shared.u32 	%r169, [%r168+512];
	setp.eq.s32 	%p118, %r169, 0;
	@%p118 bra 	$L__BB18_146;
	shl.b32 	%r457, %r516, 8;
	add.s32 	%r458, %r457, %r432;
	mul.wide.u32 	%rd123, %r458, 8;
	add.s64 	%rd124, %rd2, %rd123;
	cvt.u64.u32 	%rd125, %r169;
	atom.global.add.u64 	%rd126, [%rd124+1024], %rd125;
$L__BB18_146:
	ld.shared.u32 	%r170, [%r168+1536];
	setp.eq.s32 	%p119, %r170, 0;
	@%p119 bra 	$L__BB18_148;
	shl.b32 	%r460, %r516, 8;
	add.s32 	%r461, %r460, %r432;
	add.s32 	%r462, %r461, 256;
	mul.wide.u32 	%rd127, %r462, 8;
	add.s64 	%rd128, %rd2, %rd127;
	cvt.u64.u32 	%rd129, %r170;
	atom.global.add.u64 	%rd130, [%rd128+1024], %rd129;
$L__BB18_148:
	add.s32 	%r516, %r516, 2;
$L__BB18_149:
	setp.eq.s32 	%p120, %r17, 0;
	@%p120 bra 	$L__BB18_152;
	shl.b32 	%r463, %r516, 10;
	add.s32 	%r464, %r6, %r463;
	ld.shared.u32 	%r173, [%r464+512];
	setp.eq.s32 	%p121, %r173, 0;
	@%p121 bra 	$L__BB18_152;
	shl.b32 	%r466, %r516, 8;
	add.s32 	%r467, %r466, %r432;
	mul.wide.u32 	%rd131, %r467, 8;
	add.s64 	%rd132, %rd2, %rd131;
	cvt.u64.u32 	%rd133, %r173;
	atom.global.add.u64 	%rd134, [%rd132+1024], %rd133;
$L__BB18_152:
	bar.sync 	0;
	add.s64 	%rd135, %rd135, 1;
	setp.ne.s64 	%p122, %rd135, %rd6;
	@%p122 bra 	$L__BB18_2;
$L__BB18_153:
	ret;

}
	// .globl	_ZN3cub18CUB_300001_SM_10006detail10radix_sort33DeviceRadixSortExclusiveSumKernelINS1_5radix10policy_hubIffyE10Policy1000EyEEvPT0_
.visible .entry _ZN3cub18CUB_300001_SM_10006detail10radix_sort33DeviceRadixSortExclusiveSumKernelINS1_5radix10policy_hubIffyE10Policy1000EyEEvPT0_(
	.param .u64 .ptr .align 1 _ZN3cub18CUB_300001_SM_10006detail10radix_sort33DeviceRadixSortExclusiveSumKernelINS1_5radix10policy_hubIffyE10Policy1000EyEEvPT0__param_0
)
{
	.reg .pred 	%p<4>;
	.reg .b32 	%r<28>;
	.reg .b64 	%rd<54>;
	// demoted variable
	.shared .align 16 .b8 _ZZN3cub18CUB_300001_SM_10006detail10radix_sort33DeviceRadixSortExclusiveSumKernelINS1_5radix10policy_hubIffyE10Policy1000EyEEvPT0_E12temp_storage[2336];
	ld.param.u64 	%rd5, [_ZN3cub18CUB_300001_SM_10006detail10radix_sort33DeviceRadixSortExclusiveSumKernelINS1_5radix10policy_hubIffyE10Policy1000EyEEvPT0__param_0];
	cvta.to.global.u64 	%rd6, %rd5;
	mov.u32 	%r3, %ctaid.x;
	shl.b32 	%r4, %r3, 8;
	mov.u32 	%r1, %tid.x;
	setp.gt.u32 	%p1, %r1, 255;
	add.s32 	%r5, %r4, %r1;
	mul.wide.s32 	%rd7, %r5, 8;
	add.s64 	%rd1, %rd6, %rd7;
	@%p1 bra 	$L__BB19_2;
	ld.global.u64 	%rd53, [%rd1];
$L__BB19_2:
	shr.u32 	%r6, %r1, 3;
	add.s32 	%r7, %r6, %r1;
	shl.b32 	%r8, %r7, 3;
	mov.u32 	%r9, _ZZN3cub18CUB_300001_SM_10006detail10radix_sort33DeviceRadixSortExclusiveSumKernelINS1_5radix10policy_hubIffyE10Policy1000EyEEvPT0_E12temp_storage;
	add.s32 	%r10, %r9, %r8;
	add.s32 	%r2, %r10, 16;
	st.shared.u64 	[%r10+16], %rd53;
	bar.sync 	0;
	setp.gt.u32 	%p2, %r1, 31;
	@%p2 bra 	$L__BB19_4;
	mad.lo.s32 	%r27, %r1, 72, %r9;
	ld.shared.u64 	%rd23, [%r27+16];
	ld.shared.u64 	%rd24, [%r27+24];
	ld.shared.u64 	%rd25, [%r27+32];
	ld.shared.u64 	%rd26, [%r27+40];
	ld.shared.u64 	%rd27, [%r27+48];
	ld.shared.u64 	%rd28, [%r27+56];
	ld.shared.u64 	%rd29, [%r27+64];
	ld.shared.u64 	%rd30, [%r27+72];
	add.s64 	%rd31, %rd24, %rd23;
	add.s64 	%rd32, %rd31, %rd25;
	add.s64 	%rd33, %rd32, %rd26;
	add.s64 	%rd34, %rd33, %rd27;
	add.s64 	%rd35, %rd34, %rd28;
	add.s64 	%rd36, %rd35, %rd29;
	add.s64 	%rd10, %rd36, %rd30;
	mov.b32 	%r11, 1;
	mov.b32 	%r24, 0;
	mov.b32 	%r25, -1;
	// begin inline asm
	{  .reg .u64 r0;  .reg .u32 lo;  .reg .u32 hi;  .reg .pred p;  mov.b64 {lo, hi}, %rd10;  shfl.sync.up.b32 lo|p, lo, %r11, %r24, %r25;  shfl.sync.up.b32 hi|p, hi, %r11, %r24, %r25;  mov.b64 r0, {lo, hi};  @p add.u64 r0, r0, %rd10;  mov.u64 %rd8, r0;}
	// end inline asm
	mov.b32 	%r14, 2;
	// begin inline asm
	{  .reg .u64 r0;  .reg .u32 lo;  .reg .u32 hi;  .reg .pred p;  mov.b64 {lo, hi}, %rd8;  shfl.sync.up.b32 lo|p, lo, %r14, %r24, %r25;  shfl.sync.up.b32 hi|p, hi, %r14, %r24, %r25;  mov.b64 r0, {lo, hi};  @p add.u64 r0, r0, %rd8;  mov.u64 %rd11, r0;}
	// end inline asm
	mov.b32 	%r17, 4;
	// begin inline asm
	{  .reg .u64 r0;  .reg .u32 lo;  .reg .u32 hi;  .reg .pred p;  mov.b64 {lo, hi}, %rd11;  shfl.sync.up.b32 lo|p, lo, %r17, %r24, %r25;  shfl.sync.up.b32 hi|p, hi, %r17, %r24, %r25;  mov.b64 r0, {lo, hi};  @p add.u64 r0, r0, %rd11;  mov.u64 %rd14, r0;}
	// end inline asm
	mov.b32 	%r20, 8;
	// begin inline asm
	{  .reg .u64 r0;  .reg .u32 lo;  .reg .u32 hi;  .reg .pred p;  mov.b64 {lo, hi}, %rd14;  shfl.sync.up.b32 lo|p, lo, %r20, %r24, %r25;  shfl.sync.up.b32 hi|p, hi, %r20, %r24, %r25;  mov.b64 r0, {lo, hi};  @p add.u64 r0, r0, %rd14;  mov.u64 %rd17, r0;}
	// end inline asm
	mov.b32 	%r23, 16;
	// begin inline asm
	{  .reg .u64 r0;  .reg .u32 lo;  .reg .u32 hi;  .reg .pred p;  mov.b64 {lo, hi}, %rd17;  shfl.sync.up.b32 lo|p, lo, %r23, %r24, %r25;  shfl.sync.up.b32 hi|p, hi, %r23, %r24, %r25;  mov.b64 r0, {lo, hi};  @p add.u64 r0, r0, %rd17;  mov.u64 %rd20, r0;}
	// end inline asm
	sub.s64 	%rd37, %rd20, %rd10;
	ld.shared.u64 	%rd38, [%r27+16];
	ld.shared.u64 	%rd39, [%r27+24];
	ld.shared.u64 	%rd40, [%r27+32];
	ld.shared.u64 	%rd41, [%r27+40];
	ld.shared.u64 	%rd42, [%r27+48];
	ld.shared.u64 	%rd43, [%r27+56];
	ld.shared.u64 	%rd44, [%r27+64];
	add.s64 	%rd45, %rd38, %rd37;
	add.s64 	%rd46, %rd39, %rd45;
	add.s64 	%rd47, %rd40, %rd46;
	add.s64 	%rd48, %rd41, %rd47;
	add.s64 	%rd49, %rd42, %rd48;
	add.s64 	%rd50, %rd43, %rd49;
	add.s64 	%rd51, %rd44, %rd50;
	st.shared.u64 	[%r27+16], %rd37;
	st.shared.u64 	[%r27+24], %rd45;
	st.shared.u64 	[%r27+32], %rd46;
	st.shared.u64 	[%r27+40], %rd47;
	st.shared.u64 	[%r27+48], %rd48;
	st.shared.u64 	[%r27+56], %rd49;
	st.shared.u64 	[%r27+64], %rd50;
	st.shared.u64 	[%r27+72], %rd51;
$L__BB19_4:
	setp.gt.u32 	%p3, %r1, 255;
	bar.sync 	0;
	@%p3 bra 	$L__BB19_6;
	ld.shared.u64 	%rd52, [%r2];
	st.global.u64 	[%rd1], %rd52;
$L__BB19_6:
	ret;

}
	// .globl	_ZN3cub18CUB_300001_SM_10006detail10radix_sort29DeviceRadixSortOnesweepKernelINS1_5radix10policy_hubIffyE10Policy1000ELNS0_9SortOrderE0EffyiiNS1_21identity_decomposer_tEEEvPT5_SB_PT3_PKSC_PT1_PKSG_PT2_PKSK_T4_iiT6_
.visible .entry _ZN3cub18CUB_300001_SM_10006detail10radix_sort29DeviceRadixSortOnesweepKernelINS1_5radix10policy_hubIffyE10Policy1000ELNS0_9SortOrderE0EffyiiNS1_21identity_decomposer_tEEEvPT5_SB_PT3_PKSC_PT1_PKSG_PT2_PKSK_T4_iiT6_(
	.param .u64 .ptr .align 1 _ZN3cub18CUB_300001_SM_10006detail10radix_sort29DeviceRadixSortOnesweepKernelINS1_5radix10policy_hubIffyE10Policy1000ELNS0_9SortOrderE0EffyiiNS1_21identity_decomposer_tEEEvPT5_SB_PT3_PKSC_PT1_PKSG_PT2_PKSK_T4_iiT6__param_0,
	.param .u64 .ptr .align 1 _ZN3cub18CUB_300001_SM_10006detail10radix_sort29DeviceRadixSortOnesweepKernelINS1_5radix10policy_hubIffyE10Policy1000ELNS0_9SortOrderE0EffyiiNS1_21identity_decomposer_tEEEvPT5_SB_PT3_PKSC_PT1_PKSG_PT2_PKSK_T4_iiT6__param_1,
	.param .u64 .ptr .align 1 _ZN3cub18CUB_300001_SM_10006detail10radix_sort29DeviceRadixSortOnesweepKernelINS1_5radix10policy_hubIffyE10Policy1000ELNS0_9SortOrderE0EffyiiNS1_21identity_decomposer_tEEEvPT5_SB_PT3_PKSC_PT1_PKSG_PT2_PKSK_T4_iiT6__param_2,
	.param .u64 .ptr .align 1 _ZN3cub18CUB_300001_SM_10006detail10radix_sort29DeviceRadixSortOnesweepKernelINS1_5radix10policy_hubIffyE10Policy1000ELNS0_9SortOrderE0EffyiiNS1_21identity_decomposer_tEEEvPT5_SB_PT3_PKSC_PT1_PKSG_PT2_PKSK_T4_iiT6__param_3,
	.param .u64 .ptr .align 1 _ZN3cub18CUB_300001_SM_10006detail10radix_sort29DeviceRadixSortOnesweepKernelINS1_5radix10policy_hubIffyE10Policy1000ELNS0_9SortOrderE0EffyiiNS1_21identity_decomposer_tEEEvPT5_SB_PT3_PKSC_PT1_PKSG_PT2_PKSK_T4_iiT6__param_4,
	.param .u64 .ptr .align 1 _ZN3cub18CUB_300001_SM_10006detail10radix_sort29DeviceRadixSortOnesweepKernelINS1_5radix10policy_hubIffyE10Policy1000ELNS0_9SortOrderE0EffyiiNS1_21identity_decomposer_tEEEvPT5_SB_PT3_PKSC_PT1_PKSG_PT2_PKSK_T4_iiT6__param_5,
	.param .u64 .ptr .align 1 _ZN3cub18CUB_300001_SM_10006detail10radix_sort29DeviceRadixSortOnesweepKernelINS1_5radix10policy_hubIffyE10Policy1000ELNS0_9SortOrderE0EffyiiNS1_21identity_decomposer_tEEEvPT5_SB_PT3_PKSC_PT1_PKSG_PT2_PKSK_T4_iiT6__param_6,
	.param .u64 .ptr .align 1 _ZN3cub18CUB_300001_SM_10006detail10radix_sort29DeviceRadixSortOnesweepKernelINS1_5radix10policy_hubIffyE10Policy1000ELNS0_9SortOrderE0EffyiiNS1_21identity_decomposer_tEEEvPT5_SB_PT3_PKSC_PT1_PKSG_PT2_PKSK_T4_iiT6__param_7,
	.param .u32 _ZN3cub18CUB_300001_SM_10006detail10radix_sort29DeviceRadixSortOnesweepKernelINS1_5radix10policy_hubIffyE10Policy1000ELNS0_9SortOrderE0EffyiiNS1_21identity_decomposer_tEEEvPT5_SB_PT3_PKSC_PT1_PKSG_PT2_PKSK_T4_iiT6__param_8,
	.param .u32 _ZN3cub18CUB_300001_SM_10006detail10radix_sort29DeviceRadixSortOnesweepKernelINS1_5radix10policy_hubIffyE10Policy1000ELNS0_9SortOrderE0EffyiiNS1_21identity_decomposer_tEEEvPT5_SB_PT3_PKSC_PT1_PKSG_PT2_PKSK_T4_iiT6__param_9,
	.param .u32 _ZN3cub18CUB_300001_SM_10006detail10radix_sort29DeviceRadixSortOnesweepKernelINS1_5radix10policy_hubIffyE10Policy1000ELNS0_9SortOrderE0EffyiiNS1_21identity_decomposer_tEEEvPT5_SB_PT3_PKSC_PT1_PKSG_PT2_PKSK_T4_iiT6__param_10,
	.param .align 1 .b8 _ZN3cub18CUB_300001_SM_10006detail10radix_sort29DeviceRadixSortOnesweepKernelINS1_5radix10policy_hubIffyE10Policy1000ELNS0_9SortOrderE0EffyiiNS1_21identity_decomposer_tEEEvPT5_SB_PT3_PKSC_PT1_PKSG_PT2_PKSK_T4_iiT6__param_11[1]
)
.maxntid 384
{
	.reg .pred 	%p<358>;
	.reg .b32 	%r<2170>;
	.reg .b32 	%f<269>;
	.reg .b64 	%rd<457>;
	// demoted variable
	.shared .align 16 .b8 _ZZN3cub18CUB_300001_SM_10006detail10radix_sort29DeviceRadixSortOnesweepKernelINS1_5radix10policy_hubIffyE10Policy1000ELNS0_9SortOrderE0EffyiiNS1_21identity_decomposer_tEEEvPT5_SB_PT3_PKSC_PT1_PKSG_PT2_PKSK_T4_iiT6_E1s[28160];
	ld.param.u64 	%rd43, [_ZN3cub18CUB_300001_SM_10006detail10radix_sort29DeviceRadixSortOnesweepKernelINS1_5radix10policy_hubIffyE10Policy1000ELNS0_9SortOrderE0EffyiiNS1_21identity_decomposer_tEEEvPT5_SB_PT3_PKSC_PT1_PKSG_PT2_PKSK_T4_iiT6__param_0];
	ld.param.u64 	%rd44, [_ZN3cub18CUB_300001_SM_10006detail10radix_sort29DeviceRadixSortOnesweepKernelINS1_5radix10policy_hubIffyE10Policy1000ELNS0_9SortOrderE0EffyiiNS1_21identity_decomposer_tEEEvPT5_SB_PT3_PKSC_PT1_PKSG_PT2_PKSK_T4_iiT6__param_1];
	ld.param.u64 	%rd47, [_ZN3cub18CUB_300001_SM_10006detail10radix_sort29DeviceRadixSortOnesweepKernelINS1_5radix10policy_hubIffyE10Policy1000ELNS0_9SortOrderE0EffyiiNS1_21identity_decomposer_tEEEvPT5_SB_PT3_PKSC_PT1_PKSG_PT2_PKSK_T4_iiT6__param_4];
	ld.param.u64 	%rd50, [_ZN3cub18CUB_300001_SM_10006detail10radix_sort29DeviceRadixSortOnesweepKernelINS1_5radix10policy_hubIffyE10Policy1000ELNS0_9SortOrderE0EffyiiNS1_21identity_decomposer_tEEEvPT5_SB_PT3_PKSC_PT1_PKSG_PT2_PKSK_T4_iiT6__param_5];
	cvta.to.global.u64 	%rd1, %rd47;
	cvta.to.global.u64 	%rd2, %rd43;
	cvta.to.global.u64 	%rd3, %rd50;
	mov.u32 	%r1, %tid.x;
	shr.u32 	%r2, %r1, 5;
	// begin inline asm
	mov.u32 %r326, %laneid;
	// end inline asm
	setp.ne.s32 	%p1, %r1, 0;
	@%p1 bra 	$L__BB20_2;
	cvta.to.global.u64 	%rd51, %rd44;
	atom.global.add.u32 	%r327, [%rd51], 1;
	st.shared.u32 	[_ZZN3cub18CUB_300001_SM_10006detail10radix_sort29DeviceRadixSortOnesweepKernelINS1_5radix10policy_hubIffyE10Policy1000ELNS0_9SortOrderE0EffyiiNS1_21identity_decomposer_tEEEvPT5_SB_PT3_PKSC_PT1_PKSG_PT2_PKSK_T4_iiT6_E1s+26112], %r327;
$L__BB20_2:
	ld.param.u32 	%r2031, [_ZN3cub18CUB_300001_SM_10006detail10radix_sort29DeviceRadixSortOnesweepKernelINS1_5radix10policy_hubIffyE10Policy1000ELNS0_9SortOrderE0EffyiiNS1_21identity_decomposer_tEEEvPT5_SB_PT3_PKSC_PT1_PKSG_PT2_PKSK_T4_iiT6__param_8];
	bar.sync 	0;
	ld.shared.u32 	%r4, [_ZZN3cub18CUB_300001_SM_10006detail10radix_sort29DeviceRadixSortOnesweepKernelINS1_5radix10policy_hubIffyE10Policy1000ELNS0_9SortOrderE0EffyiiNS1_21identity_decomposer_tEEEvPT5_SB_PT3_PKSC_PT1_PKSG_PT2_PKSK_T4_iiT6_E1s+26112];
	mul.lo.s32 	%r328, %r4, 6528;
	add.s32 	%r5, %r328, 6528;
	setp.gt.s32 	%p2, %r5, %r2031;
	cvt.s64.s32 	%rd4, %r328;
	@%p2 bra 	$L__BB20_4;
	and.b32  	%r329, %r1, 31;
	and.b32  	%r330, %r1, 992;
	mul.lo.s32 	%r331, %r330, 17;
	or.b32  	%r332, %r331, %r329;
	cvt.u64.u32 	%rd52, %r332;
	add.s64 	%rd53, %rd52, %rd4;
	shl.b64 	%rd54, %rd53, 2;
	add.s64 	%rd55, %rd3, %rd54;
	ld.global.u32 	%r2118, [%rd55];
	ld.global.u32 	%r2117, [%rd55+128];
	ld.global.u32 	%r2116, [%rd55+256];
	ld.global.u32 	%r2115, [%rd55+384];
	ld.global.u32 	%r2114, [%rd55+512];
	ld.global.u32 	%r2113, [%rd55+640];
	ld.global.u32 	%r2112, [%rd55+768];
	ld.global.u32 	%r2111, [%rd55+896];
	ld.global.u32 	%r2110, [%rd55+1024];
	ld.global.u32 	%r2109, [%rd55+1152];
	ld.global.u32 	%r2108, [%rd55+1280];
	ld.global.u32 	%r2107, [%rd55+1408];
	ld.global.u32 	%r2106, [%rd55+1536];
	ld.global.u32 	%r2105, [%rd55+1664];
	ld.global.u32 	%r2104, [%rd55+1792];
	ld.global.u32 	%r2103, [%rd55+1920];
	ld.global.u32 	%r2102, [%rd55+2048];
	bra.uni 	$L__BB20_38;
$L__BB20_4:
	ld.param.u32 	%r2032, [_ZN3cub18CUB_300001_SM_10006detail10radix_sort29DeviceRadixSortOnesweepKernelINS1_5radix10policy_hubIffyE10Policy1000ELNS0_9SortOrderE0EffyiiNS1_21identity_decomposer_tEEEvPT5_SB_PT3_PKSC_PT1_PKSG_PT2_PKSK_T4_iiT6__param_8];
	cvt.u32.u64 	%r334, %rd4;
	sub.s32 	%r23, %r2032, %r334;
	and.b32  	%r335, %r1, 31;
	and.b32  	%r336, %r1, 992;
	mul.lo.s32 	%r337, %r336, 17;
	or.b32  	%r24, %r337, %r335;
	setp.ge.s32 	%p3, %r24, %r23;
	cvt.u64.u32 	%rd56, %r24;
	add.s64 	%rd57, %rd56, %rd4;
	shl.b64 	%rd58, %rd57, 2;
	add.s64 	%rd5, %rd3, %rd58;
	mov.b32 	%r2118, 2147483647;
	@%p3 bra 	$L__BB20_6;
	ld.global.u32 	%r2118, [%rd5];
$L__BB20_6:
	add.s32 	%r339, %r24, 32;
	setp.ge.s32 	%p4, %r339, %r23;
	mov.b32 	%r2117, 2147483647;
	@%p4 bra 	$L__BB20_8;
	ld.global.u32 	%r2117, [%rd5+128];
$L__BB20_8:
	add.s32 	%r341, %r24, 64;
	setp.ge.s32 	%p5, %r341, %r23;
	mov.b32 	%r2116, 2147483647;
	@%p5 bra 	$L__BB20_10;
	ld.global.u32 	%r2116, [%rd5+256];
$L__BB20_10:
	add.s32 	%r343, %r24, 96;
	setp.ge.s32 	%p6, %r343, %r23;
	mov.b32 	%r2115, 2147483647;
	@%p6 bra 	$L__BB20_12;
	ld.global.u32 	%r2115, [%rd5+384];
$L__BB20_12:
	add.s32 	%r345, %r24, 128;
	setp.ge.s32 	%p7, %r345, %r23;
	mov.b32 	%r2114, 2147483647;
	@%p7 bra 	$L__BB20_14;
	ld.global.u32 	%r2114, [%rd5+512];
$L__BB20_14:
	add.s32 	%r347, %r24, 160;
	setp.ge.s32 	%p8, %r347, %r23;
	mov.b32 	%r2113, 2147483647;
	@%p8 bra 	$L__BB20_16;
	ld.global.u32 	%r2113, [%rd5+640];
$L__BB20_16:
	add.s32 	%r349, %r24, 192;
	setp.ge.s32 	%p9, %r349, %r23;
	mov.b32 	%r2112, 2147483647;
	@%p9 bra 	$L__BB20_18;
	ld.global.u32 	%r2112, [%rd5+768];
$L__BB20_18:
	add.s32 	%r351, %r24, 224;
	setp.ge.s32 	%p10, %r351, %r23;
	mov.b32 	%r2111, 2147483647;
	@%p10 bra 	$L__BB20_20;
	ld.global.u32 	%r2111, [%rd5+896];
$L__BB20_20:
	add.s32 	%r353, %r24, 256;
	setp.ge.s32 	%p11, %r353, %r23;
	mov.b32 	%r2110, 2147483647;
	@%p11 bra 	$L__BB20_22;
	ld.global.u32 	%r2110, [%rd5+1024];
$L__BB20_22:
	add.s32 	%r355, %r24, 288;
	setp.ge.s32 	%p12, %r355, %r23;
	mov.b32 	%r2109, 2147483647;
	@%p12 bra 	$L__BB20_24;
	ld.global.u32 	%r2109, [%rd5+1152];
$L__BB20_24:
	add.s32 	%r357, %r24, 320;
	setp.ge.s32 	%p13, %r357, %r23;
	mov.b32 	%r2108, 2147483647;
	@%p13 bra 	$L__BB20_26;
	ld.global.u32 	%r2108, [%rd5+1280];
$L__BB20_26:
	add.s32 	%r359, %r24, 352;
	setp.ge.s32 	%p14, %r359, %r23;
	mov.b32 	%r2107, 2147483647;
	@%p14 bra 	$L__BB20_28;
	ld.global.u32 	%r2107, [%rd5+1408];
$L__BB20_28:
	add.s32 	%r361, %r24, 384;
	setp.ge.s32 	%p15, %r361, %r23;
	mov.b32 	%r2106, 2147483647;
	@%p15 bra 	$L__BB20_30;
	ld.global.u32 	%r2106, [%rd5+1536];
$L__BB20_30:
	add.s32 	%r363, %r24, 416;
	setp.ge.s32 	%p16, %r363, %r23;
	mov.b32 	%r2105, 2147483647;
	@%p16 bra 	$L__BB20_32;
	ld.global.u32 	%r2105, [%rd5+1664];
$L__BB20_32:
	add.s32 	%r365, %r24, 448;
	setp.ge.s32 	%p17, %r365, %r23;
	mov.b32 	%r2104, 2147483647;
	@%p17 bra 	$L__BB20_34;
	ld.global.u32 	%r2104, [%rd5+1792];
$L__BB20_34:
	add.s32 	%r367, %r24, 480;
	setp.ge.s32 	%p18, %r367, %r23;
	mov.b32 	%r2103, 2147483647;
	@%p18 bra 	$L__BB20_36;
	ld.global.u32 	%r2103, [%rd5+1920];
$L__BB20_36:
	add.s32 	%r369, %r24, 512;
	setp.ge.s32 	%p19, %r369, %r23;
	mov.b32 	%r2102, 2147483647;
	@%p19 bra 	$L__BB20_38;
	ld.global.u32 	%r2102, [%rd5+2048];
$L__BB20_38:
	ld.param.u32 	%r2084, [_ZN3cub18CUB_300001_SM_10006detail10radix_sort29DeviceRadixSortOnesweepKernelINS1_5radix10policy_hubIffyE10Policy1000ELNS0_9SortOrderE0EffyiiNS1_21identity_decomposer_tEEEvPT5_SB_PT3_PKSC_PT1_PKSG_PT2_PKSK_T4_iiT6__param_10];
	setp.gt.s32 	%p20, %r2118, -1;
	selp.b32 	%r370, -2147483648, -1, %p20;
	xor.b32  	%r2148, %r370, %r2118;
	setp.gt.s32 	%p21, %r2117, -1;
	selp.b32 	%r371, -2147483648, -1, %p21;
	xor.b32  	%r2147, %r371, %r2117;
	setp.gt.s32 	%p22, %r2116, -1;
	selp.b32 	%r372, -2147483648, -1, %p22;
	xor.b32  	%r2146, %r372, %r2116;
	setp.gt.s32 	%p23, %r2115, -1;
	selp.b32 	%r373, -2147483648, -1, %p23;
	xor.b32  	%r2145, %r373, %r2115;
	setp.gt.s32 	%p24, %r2114, -1;
	selp.b32 	%r374, -2147483648, -1, %p24;
	xor.b32  	%r2144, %r374, %r2114;
	setp.gt.s32 	%p25, %r2113, -1;
	selp.b32 	%r375, -2147483648, -1, %p25;
	xor.b32  	%r2143, %r375, %r2113;
	setp.gt.s32 	%p26, %r2112, -1;
	selp.b32 	%r376, -2147483648, -1, %p26;
	xor.b32  	%r2142, %r376, %r2112;
	setp.gt.s32 	%p27, %r2111, -1;
	selp.b32 	%r377, -2147483648, -1, %p27;
	xor.b32  	%r2141, %r377, %r2111;
	setp.gt.s32 	%p28, %r2110, -1;
	selp.b32 	%r378, -2147483648, -1, %p28;
	xor.b32  	%r2140, %r378, %r2110;
	setp.gt.s32 	%p29, %r2109, -1;
	selp.b32 	%r379, -2147483648, -1, %p29;
	xor.b32  	%r2139, %r379, %r2109;
	setp.gt.s32 	%p30, %r2108, -1;
	selp.b32 	%r380, -2147483648, -1, %p30;
	xor.b32  	%r2138, %r380, %r2108;
	setp.gt.s32 	%p31, %r2107, -1;
	selp.b32 	%r381, -2147483648, -1, %p31;
	xor.b32  	%r2137, %r381, %r2107;
	setp.gt.s32 	%p32, %r2106, -1;
	selp.b32 	%r382, -2147483648, -1, %p32;
	xor.b32  	%r2136, %r382, %r2106;
	setp.gt.s32 	%p33, %r2105, -1;
	selp.b32 	%r383, -2147483648, -1, %p33;
	xor.b32  	%r2135, %r383, %r2105;
	setp.gt.s32 	%p34, %r2104, -1;
	selp.b32 	%r384, -2147483648, -1, %p34;
	xor.b32  	%r2134, %r384, %r2104;
	setp.gt.s32 	%p35, %r2103, -1;
	selp.b32 	%r385, -2147483648, -1, %p35;
	xor.b32  	%r2133, %r385, %r2103;
	setp.gt.s32 	%p36, %r2102, -1;
	selp.b32 	%r386, -2147483648, -1, %p36;
	xor.b32  	%r2132, %r386, %r2102;
	mov.b32 	%r387, -1;
	shl.b32 	%r388, %r387, %r2084;
	not.b32 	%r92, %r388;
	shl.b32 	%r389, %r2, 10;
	mov.u32 	%r390, _ZZN3cub18CUB_300001_SM_10006detail10radix_sort29DeviceRadixSortOnesweepKernelINS1_5radix10policy_hubIffyE10Policy1000ELNS0_9SortOrderE0EffyiiNS1_21identity_decomposer_tEEEvPT5_SB_PT3_PKSC_PT1_PKSG_PT2_PKSK_T4_iiT6_E1s;
	add.s32 	%r93, %r390, %r389;
	setp.gt.s32 	%p37, %r326, 255;
	@%p37 bra 	$L__BB20_51;
	max.s32 	%r391, %r326, 224;
	sub.s32 	%r392, %r391, %r326;
	add.s32 	%r393, %r392, 31;
	shr.u32 	%r394, %r393, 5;
	add.s32 	%r94, %r394, 1;
	and.b32  	%r95, %r94, 15;
	setp.lt.u32 	%p38, %r393, 480;
	mov.u32 	%r2122, %r326;
	@%p38 bra 	$L__BB20_42;
	and.b32  	%r395, %r94, 268435440;
	neg.s32 	%r2120, %r395;
	shl.b32 	%r397, %r326, 2;
	add.s32 	%r398, %r389, %r397;
	add.s32 	%r400, %r398, %r390;
	add.s32 	%r2119, %r400, 1024;
	mov.u32 	%r2122, %r326;
$L__BB20_41:
	.pragma "nounroll";
	mov.b32 	%r401, 0;
	st.shared.u32 	[%r2119+-1024], %r401;
	st.shared.u32 	[%r2119+-896], %r401;
	st.shared.u32 	[%r2119+-768], %r401;
	st.shared.u32 	[%r2119+-640], %r401;
	st.shared.u32 	[%r2119+-512], %r401;
	st.shared.u32 	[%r2119+-384], %r401;
	st.shared.u32 	[%r2119+-256], %r401;
	st.shared.u32 	[%r2119+-128], %r401;
	st.shared.u32 	[%r2119], %r401;
	st.shared.u32 	[%r2119+128], %r401;
	st.shared.u32 	[%r2119+256], %r401;
	st.shared.u32 	[%r2119+384], %r401;
	st.shared.u32 	[%r2119+512], %r401;
	st.shared.u32 	[%r2119+640], %r401;
	st.shared.u32 	[%r2119+768], %r401;
	st.shared.u32 	[%r2119+896], %r401;
	add.s32 	%r2122, %r2122, 512;
	add.s32 	%r2120, %r2120, 16;
	add.s32 	%r2119, %r2119, 2048;
	setp.ne.s32 	%p39, %r2120, 0;
	@%p39 bra 	$L__BB20_41;
$L__BB20_42:
	setp.eq.s32 	%p40, %r95, 0;
	@%p40 bra 	$L__BB20_51;
	and.b32  	%r105, %r94, 7;
	setp.lt.u32 	%p41, %r95, 8;
	@%p41 bra 	$L__BB20_45;
	shl.b32 	%r402, %r2122, 2;
	add.s32 	%r403, %r93, %r402;
	mov.b32 	%r404, 0;
	st.shared.u32 	[%r403], %r404;
	st.shared.u32 	[%r403+128], %r404;
	st.shared.u32 	[%r403+256], %r404;
	st.shared.u32 	[%r403+384], %r404;
	st.shared.u32 	[%r403+512], %r404;
	st.shared.u32 	[%r403+640], %r404;
	st.shared.u32 	[%r403+768], %r404;
	st.shared.u32 	[%r403+896], %r404;
	add.s32 	%r2122, %r2122, 256;
$L__BB20_45:
	setp.eq.s32 	%p42, %r105, 0;
	@%p42 bra 	$L__BB20_51;
	and.b32  	%r108, %r94, 3;
	setp.lt.u32 	%p43, %r105, 4;
	@%p43 bra 	$L__BB20_48;
	shl.b32 	%r405, %r2122, 2;
	add.s32 	%r406, %r93, %r405;
	mov.b32 	%r407, 0;
	st.shared.u32 	[%r406], %r407;
	st.shared.u32 	[%r406+128], %r407;
	st.shared.u32 	[%r406+256], %r407;
	st.shared.u32 	[%r406+384], %r407;
	add.s32 	%r2122, %r2122, 128;
$L__BB20_48:
	setp.eq.s32 	%p44, %r108, 0;
	@%p44 bra 	$L__BB20_51;
	shl.b32 	%r409, %r2122, 2;
	add.s32 	%r410, %r389, %r409;
	add.s32 	%r2126, %r390, %r410;
	neg.s32 	%r2125, %r108;
$L__BB20_50:
	.pragma "nounroll";
	mov.b32 	%r412, 0;
	st.shared.u32 	[%r2126], %r412;
	add.s32 	%r2126, %r2126, 128;
	add.s32 	%r2125, %r2125, 1;
	setp.ne.s32 	%p45, %r2125, 0;
	@%p45 bra 	$L__BB20_50;
$L__BB20_51:
	ld.param.u32 	%r2047, [_ZN3cub18CUB_300001_SM_10006detail10radix_sort29DeviceRadixSortOnesweepKernelINS1_5radix10policy_hubIffyE10Policy1000ELNS0_9SortOrderE0EffyiiNS1_21identity_decomposer_tEEEvPT5_SB_PT3_PKSC_PT1_PKSG_PT2_PKSK_T4_iiT6__param_9];
	bar.warp.sync 	-1;
	setp.eq.s32 	%p46, %r2148, 2147483647;
	selp.b32 	%r414, -2147483648, %r2148, %p46;
	shr.u32 	%r415, %r414, %r2047;
	and.b32  	%r117, %r415, %r92;
	shl.b32 	%r416, %r117, 2;
	add.s32 	%r417, %r93, %r416;
	atom.shared.add.u32 	%r418, [%r417], 1;
	setp.eq.s32 	%p47, %r2147, 2147483647;
	selp.b32 	%r419, -2147483648, %r2147, %p47;
	shr.u32 	%r420, %r419, %r2047;
	and.b32  	%r421, %r420, %r92;
	shl.b32 	%r422, %r421, 2;
	add.s32 	%r423, %r93, %r422;
	atom.shared.add.u32 	%r424, [%r423], 1;
	setp.eq.s32 	%p48, %r2146, 2147483647;
	selp.b32 	%r425, -2147483648, %r2146, %p48;
	shr.u32 	%r426, %r425, %r2047;
	and.b32  	%r427, %r426, %r92;
	shl.b32 	%r428, %r427, 2;
	add.s32 	%r429, %r93, %r428;
	atom.shared.add.u32 	%r430, [%r429], 1;
	setp.eq.s32 	%p49, %r2145, 2147483647;
	selp.b32 	%r431, -2147483648, %r2145, %p49;
	shr.u32 	%r432, %r431, %r2047;
	and.b32  	%r433, %r432, %r92;
	shl.b32 	%r434, %r433, 2;
	add.s32 	%r435, %r93, %r434;
	atom.shared.add.u32 	%r436, [%r435], 1;
	setp.eq.s32 	%p50, %r2144, 2147483647;
	selp.b32 	%r437, -2147483648, %r2144, %p50;
	shr.u32 	%r438, %r437, %r2047;
	and.b32  	%r439, %r438, %r92;
	shl.b32 	%r440, %r439, 2;
	add.s32 	%r441, %r93, %r440;
	atom.shared.add.u32 	%r442, [%r441], 1;
	setp.eq.s32 	%p51, %r2143, 2147483647;
	selp.b32 	%r443, -2147483648, %r2143, %p51;
	shr.u32 	%r444, %r443, %r2047;
	and.b32  	%r445, %r444, %r92;
	shl.b32 	%r446, %r445, 2;
	add.s32 	%r447, %r93, %r446;
	atom.shared.add.u32 	%r448, [%r447], 1;
	setp.eq.s32 	%p52, %r2142, 2147483647;
	selp.b32 	%r449, -2147483648, %r2142, %p52;
	shr.u32 	%r450, %r449, %r2047;
	and.b32  	%r451, %r450, %r92;
	shl.b32 	%r452, %r451, 2;
	add.s32 	%r453, %r93, %r452;
	atom.shared.add.u32 	%r454, [%r453], 1;
	setp.eq.s32 	%p53, %r2141, 2147483647;
	selp.b32 	%r455, -2147483648, %r2141, %p53;
	shr.u32 	%r456, %r455, %r2047;
	and.b32  	%r457, %r456, %r92;
	shl.b32 	%r458, %r457, 2;
	add.s32 	%r459, %r93, %r458;
	atom.shared.add.u32 	%r460, [%r459], 1;
	setp.eq.s32 	%p54, %r2140, 2147483647;
	selp.b32 	%r461, -2147483648, %r2140, %p54;
	shr.u32 	%r462, %r461, %r2047;
	and.b32  	%r463, %r462, %r92;
	shl.b32 	%r464, %r463, 2;
	add.s32 	%r465, %r93, %r464;
	atom.shared.add.u32 	%r466, [%r465], 1;
	setp.eq.s32 	%p55, %r2139, 2147483647;
	selp.b32 	%r467, -2147483648, %r2139, %p55;
	shr.u32 	%r468, %r467, %r2047;
	and.b32  	%r469, %r468, %r92;
	shl.b32 	%r470, %r469, 2;
	add.s32 	%r471, %r93, %r470;
	atom.shared.add.u32 	%r472, [%r471], 1;
	setp.eq.s32 	%p56, %r2138, 2147483647;
	selp.b32 	%r473, -2147483648, %r2138, %p56;
	shr.u32 	%r474, %r473, %r2047;
	and.b32  	%r475, %r474, %r92;
	shl.b32 	%r476, %r475, 2;
	add.s32 	%r477, %r93, %r476;
	atom.shared.add.u32 	%r478, [%r477], 1;
	setp.eq.s32 	%p57, %r2137, 2147483647;
	selp.b32 	%r479, -2147483648, %r2137, %p57;
	shr.u32 	%r480, %r479, %r2047;
	and.b32  	%r481, %r480, %r92;
	shl.b32 	%r482, %r481, 2;
	add.s32 	%r483, %r93, %r482;
	atom.shared.add.u32 	%r484, [%r483], 1;
	setp.eq.s32 	%p58, %r2136, 2147483647;
	selp.b32 	%r485, -2147483648, %r2136, %p58;
	shr.u32 	%r486, %r485, %r2047;
	and.b32  	%r487, %r486, %r92;
	shl.b32 	%r488, %r487, 2;
	add.s32 	%r489, %r93, %r488;
	atom.shared.add.u32 	%r490, [%r489], 1;
	setp.eq.s32 	%p59, %r2135, 2147483647;
	selp.b32 	%r491, -2147483648, %r2135, %p59;
	shr.u32 	%r492, %r491, %r2047;
	and.b32  	%r493, %r492, %r92;
	shl.b32 	%r494, %r493, 2;
	add.s32 	%r495, %r93, %r494;
	atom.shared.add.u32 	%r496, [%r495], 1;
	setp.eq.s32 	%p60, %r2134, 2147483647;
	selp.b32 	%r497, -2147483648, %r2134, %p60;
	shr.u32 	%r498, %r497, %r2047;
	and.b32  	%r499, %r498, %r92;
	shl.b32 	%r500, %r499, 2;
	add.s32 	%r501, %r93, %r500;
	atom.shared.add.u32 	%r502, [%r501], 1;
	setp.eq.s32 	%p61, %r2133, 2147483647;
	selp.b32 	%r503, -2147483648, %r2133, %p61;
	shr.u32 	%r504, %r503, %r2047;
	and.b32  	%r505, %r504, %r92;
	shl.b32 	%r506, %r505, 2;
	add.s32 	%r507, %r93, %r506;
	atom.shared.add.u32 	%r508, [%r507], 1;
	setp.eq.s32 	%p62, %r2132, 2147483647;
	selp.b32 	%r509, -2147483648, %r2132, %p62;
	shr.u32 	%r510, %r509, %r2047;
	and.b32  	%r511, %r510, %r92;
	shl.b32 	%r512, %r511, 2;
	add.s32 	%r513, %r93, %r512;
	atom.shared.add.u32 	%r514, [%r513], 1;
	bar.sync 	0;
	setp.gt.u32 	%p63, %r1, 255;
	shl.b32 	%r515, %r1, 2;
	add.s32 	%r118, %r390, %r515;
	mov.b32 	%r2127, 0;
	@%p63 bra 	$L__BB20_53;
	ld.shared.u32 	%r517, [%r118];
	mov.b32 	%r518, 0;
	st.shared.u32 	[%r118], %r518;
	ld.shared.u32 	%r519, [%r118+1024];
	st.shared.u32 	[%r118+1024], %r517;
	add.s32 	%r520, %r519, %r517;
	ld.shared.u32 	%r521, [%r118+2048];
	st.shared.u32 	[%r118+2048], %r520;
	add.s32 	%r522, %r521, %r520;
	ld.shared.u32 	%r523, [%r118+3072];
	st.shared.u32 	[%r118+3072], %r522;
	add.s32 	%r524, %r523, %r522;
	ld.shared.u32 	%r525, [%r118+4096];
	st.shared.u32 	[%r118+4096], %r524;
	add.s32 	%r526, %r525, %r524;
	ld.shared.u32 	%r527, [%r118+5120];
	st.shared.u32 	[%r118+5120], %r526;
	add.s32 	%r528, %r527, %r526;
	ld.shared.u32 	%r529, [%r118+6144];
	st.shared.u32 	[%r118+6144], %r528;
	add.s32 	%r530, %r529, %r528;
	ld.shared.u32 	%r531, [%r118+7168];
	st.shared.u32 	[%r118+7168], %r530;
	add.s32 	%r532, %r531, %r530;
	ld.shared.u32 	%r533, [%r118+8192];
	st.shared.u32 	[%r118+8192], %r532;
	add.s32 	%r534, %r533, %r532;
	ld.shared.u32 	%r535, [%r118+9216];
	st.shared.u32 	[%r118+9216], %r534;
	add.s32 	%r536, %r535, %r534;
	ld.shared.u32 	%r537, [%r118+10240];
	st.shared.u32 	[%r118+10240], %r536;
	add.s32 	%r538, %r537, %r536;
	ld.shared.u32 	%r539, [%r118+11264];
	st.shared.u32 	[%r118+11264], %r538;
	add.s32 	%r2127, %r539, %r538;
$L__BB20_53:
	setp.gt.u32 	%p64, %r1, 255;
	shl.b32 	%r540, %r4, 8;
	add.s32 	%r541, %r540, %r1;
	mul.wide.s32 	%rd59, %r541, 4;
	add.s64 	%rd6, %rd2, %rd59;
	@%p64 bra 	$L__BB20_55;
	or.b32  	%r542, %r2127, 1073741824;
	st.volatile.global.u32 	[%rd6], %r542;
$L__BB20_55:
	ld.param.u64 	%rd442, [_ZN3cub18CUB_300001_SM_10006detail10radix_sort29DeviceRadixSortOnesweepKernelINS1_5radix10policy_hubIffyE10Policy1000ELNS0_9SortOrderE0EffyiiNS1_21identity_decomposer_tEEEvPT5_SB_PT3_PKSC_PT1_PKSG_PT2_PKSK_T4_iiT6__param_7];
	setp.lt.u32 	%p65, %r1, 256;
	setp.eq.s32 	%p66, %r2127, 6528;
	and.pred  	%p67, %p65, %p66;
	selp.u32 	%r543, 1, 0, %p67;
	{ 
	.reg .pred 	%p1; 
	.reg .pred 	%p2; 
	setp.ne.u32 	%p1, %r543, 0; 
	bar.red.or.pred 	%p2, 0, %p1; 
	selp.u32 	%r544, 1, 0, %p2; 
	}
	setp.eq.s32 	%p68, %r544, 0;
	and.b32  	%r545, %r1, 992;
	and.b32  	%r546, %r1, 31;
	mul.lo.s32 	%r547, %r545, 17;
	or.b32  	%r548, %r547, %r546;
	cvt.u64.u32 	%rd7, %r548;
	add.s64 	%rd61, %rd7, %rd4;
	cvta.to.global.u64 	%rd62, %rd442;
	shl.b64 	%rd63, %rd61, 2;
	add.s64 	%rd8, %rd62, %rd63;
	cvt.u64.u32 	%rd9, %r1;
	@%p68 bra 	$L__BB20_175;
	setp.gt.u32 	%p69, %r1, 255;
	shl.b32 	%r550, %r1, 3;
	add.s32 	%r552, %r390, %r550;
	add.s32 	%r121, %r552, 26112;
	@%p69 bra 	$L__BB20_64;
	ld.param.u64 	%rd436, [_ZN3cub18CUB_300001_SM_10006detail10radix_sort29DeviceRadixSortOnesweepKernelINS1_5radix10policy_hubIffyE10Policy1000ELNS0_9SortOrderE0EffyiiNS1_21identity_decomposer_tEEEvPT5_SB_PT3_PKSC_PT1_PKSG_PT2_PKSK_T4_iiT6__param_3];
	cvta.to.global.u64 	%rd64, %rd436;
	shl.b64 	%rd65, %rd9, 3;
	add.s64 	%rd66, %rd64, %rd65;
	ld.global.u64 	%rd67, [%rd66];
	setp.gt.u32 	%p70, %r1, %r117;
	selp.b64 	%rd68, 6528, 0, %p70;
	sub.s64 	%rd455, %rd67, %rd68;
	st.shared.u64 	[%r121], %rd455;
	setp.lt.s32 	%p71, %r4, 1;
	mov.u32 	%r2131, %r2127;
	@%p71 bra 	$L__BB20_63;
	mov.b32 	%r2129, -1;
	mov.u32 	%r2128, %r4;
	mov.u32 	%r2131, %r2127;
$L__BB20_59:
	add.s32 	%r125, %r2128, -1;
	shl.b32 	%r554, %r125, 8;
	add.s32 	%r555, %r554, %r1;
	mul.wide.s32 	%rd69, %r555, 4;
	add.s64 	%rd11, %rd2, %rd69;
$L__BB20_60:
	membar.cta;
	ld.volatile.global.u32 	%r126, [%rd11];
	setp.eq.s32 	%p72, %r126, 0;
	@%p72 bra 	$L__BB20_60;
	and.b32  	%r556, %r126, 1073741823;
	add.s32 	%r2131, %r556, %r2131;
	setp.gt.s32 	%p73, %r126, -1;
	vote.sync.ballot.b32 	%r2129, %p73, %r2129;
	setp.gt.u32 	%p75, %r2128, 1;
	and.pred  	%p76, %p73, %p75;
	mov.u32 	%r2128, %r125;
	@%p76 bra 	$L__BB20_59;
	ld.shared.u64 	%rd455, [%r121];
$L__BB20_63:
	or.b32  	%r557, %r2131, -2147483648;
	st.volatile.global.u32 	[%rd6], %r557;
	sub.s32 	%r560, %r2131, %r2127;
	cvt.s64.s32 	%rd72, %r560;
	add.s64 	%rd73, %rd455, %rd72;
	st.shared.u64 	[%r121], %rd73;
$L__BB20_64:
	ld.param.u32 	%r2033, [_ZN3cub18CUB_300001_SM_10006detail10radix_sort29DeviceRadixSortOnesweepKernelINS1_5radix10policy_hubIffyE10Policy1000ELNS0_9SortOrderE0EffyiiNS1_21identity_decomposer_tEEEvPT5_SB_PT3_PKSC_PT1_PKSG_PT2_PKSK_T4_iiT6__param_8];
	ld.param.u64 	%rd432, [_ZN3cub18CUB_300001_SM_10006detail10radix_sort29DeviceRadixSortOnesweepKernelINS1_5radix10policy_hubIffyE10Policy1000ELNS0_9SortOrderE0EffyiiNS1_21identity_decomposer_tEEEvPT5_SB_PT3_PKSC_PT1_PKSG_PT2_PKSK_T4_iiT6__param_2];
	setp.gt.u32 	%p77, %r1, 255;
	setp.lt.s32 	%p78, %r5, %r2033;
	setp.eq.s64 	%p79, %rd432, 0;
	or.pred  	%p80, %p79, %p78;
	or.pred  	%p81, %p77, %p80;
	@%p81 bra 	$L__BB20_66;
	ld.param.u64 	%rd433, [_ZN3cub18CUB_300001_SM_10006detail10radix_sort29DeviceRadixSortOnesweepKernelINS1_5radix10policy_hubIffyE10Policy1000ELNS0_9SortOrderE0EffyiiNS1_21identity_decomposer_tEEEvPT5_SB_PT3_PKSC_PT1_PKSG_PT2_PKSK_T4_iiT6__param_2];
	ld.shared.u64 	%rd74, [%r121];
	setp.gt.u32 	%p82, %r1, %r117;
	selp.b64 	%rd75, 6528, 0, %p82;
	cvt.s64.s32 	%rd76, %r2127;
	add.s64 	%rd77, %rd75, %rd76;
	add.s64 	%rd78, %rd77, %rd74;
	cvta.to.global.u64 	%rd79, %rd433;
	shl.b64 	%rd80, %rd9, 3;
	add.s64 	%rd81, %rd79, %rd80;
	st.global.u64 	[%rd81], %rd78;
$L__BB20_66:
	ld.param.u32 	%r2034, [_ZN3cub18CUB_300001_SM_10006detail10radix_sort29DeviceRadixSortOnesweepKernelINS1_5radix10policy_hubIffyE10Policy1000ELNS0_9SortOrderE0EffyiiNS1_21identity_decomposer_tEEEvPT5_SB_PT3_PKSC_PT1_PKSG_PT2_PKSK_T4_iiT6__param_8];
	setp.gt.s32 	%p83, %r5, %r2034;
	bar.sync 	0;
	shl.b32 	%r561, %r117, 3;
	add.s32 	%r563, %r390, %r561;
	ld.shared.u64 	%rd14, [%r563+26112];
	setp.gt.s32 	%p84, %r2148, -1;
	selp.b32 	%r564, -1, -2147483648, %p84;
	xor.b32  	%r2148, %r564, %r2148;
	setp.gt.s32 	%p85, %r2147, -1;
	selp.b32 	%r565, -1, -2147483648, %p85;
	xor.b32  	%r2147, %r565, %r2147;
	setp.gt.s32 	%p86, %r2146, -1;
	selp.b32 	%r566, -1, -2147483648, %p86;
	xor.b32  	%r2146, %r566, %r2146;
	setp.gt.s32 	%p87, %r2145, -1;
	selp.b32 	%r567, -1, -2147483648, %p87;
	xor.b32  	%r2145, %r567, %r2145;
	setp.gt.s32 	%p88, %r2144, -1;
	selp.b32 	%r568, -1, -2147483648, %p88;
	xor.b32  	%r2144, %r568, %r2144;
	setp.gt.s32 	%p89, %r2143, -1;
	selp.b32 	%r569, -1, -2147483648, %p89;
	xor.b32  	%r2143, %r569, %r2143;
	setp.gt.s32 	%p90, %r2142, -1;
	selp.b32 	%r570, -1, -2147483648, %p90;
	xor.b32  	%r2142, %r570, %r2142;
	setp.gt.s32 	%p91, %r2141, -1;
	selp.b32 	%r571, -1, -2147483648, %p91;
	xor.b32  	%r2141, %r571, %r2141;
	setp.gt.s32 	%p92, %r2140, -1;
	selp.b32 	%r572, -1, -2147483648, %p92;
	xor.b32  	%r2140, %r572, %r2140;
	setp.gt.s32 	%p93, %r2139, -1;
	selp.b32 	%r573, -1, -2147483648, %p93;
	xor.b32  	%r2139, %r573, %r2139;
	setp.gt.s32 	%p94, %r2138, -1;
	selp.b32 	%r574, -1, -2147483648, %p94;
	xor.b32  	%r2138, %r574, %r2138;
	setp.gt.s32 	%p95, %r2137, -1;
	selp.b32 	%r575, -1, -2147483648, %p95;
	xor.b32  	%r2137, %r575, %r2137;
	setp.gt.s32 	%p96, %r2136, -1;
	selp.b32 	%r576, -1, -2147483648, %p96;
	xor.b32  	%r2136, %r576, %r2136;
	setp.gt.s32 	%p97, %r2135, -1;
	selp.b32 	%r577, -1, -2147483648, %p97;
	xor.b32  	%r2135, %r577, %r2135;
	setp.gt.s32 	%p98, %r2134, -1;
	selp.b32 	%r578, -1, -2147483648, %p98;
	xor.b32  	%r2134, %r578, %r2134;
	setp.gt.s32 	%p99, %r2133, -1;
	selp.b32 	%r579, -1, -2147483648, %p99;
	xor.b32  	%r2133, %r579, %r2133;
	setp.gt.s32 	%p100, %r2132, -1;
	selp.b32 	%r580, -1, -2147483648, %p100;
	xor.b32  	%r2132, %r580, %r2132;
	@%p83 bra 	$L__BB20_68;
	add.s64 	%rd82, %rd14, %rd7;
	shl.b64 	%rd83, %rd82, 2;
	add.s64 	%rd84, %rd1, %rd83;
	st.global.u32 	[%rd84], %r2148;
	st.global.u32 	[%rd84+128], %r2147;
	st.global.u32 	[%rd84+256], %r2146;
	st.global.u32 	[%rd84+384], %r2145;
	st.global.u32 	[%rd84+512], %r2144;
	st.global.u32 	[%rd84+640], %r2143;
	st.global.u32 	[%rd84+768], %r2142;
	st.global.u32 	[%rd84+896], %r2141;
	st.global.u32 	[%rd84+1024], %r2140;
	st.global.u32 	[%rd84+1152], %r2139;
	st.global.u32 	[%rd84+1280], %r2138;
	st.global.u32 	[%rd84+1408], %r2137;
	st.global.u32 	[%rd84+1536], %r2136;
	st.global.u32 	[%rd84+1664], %r2135;
	st.global.u32 	[%rd84+1792], %r2134;
	st.global.u32 	[%rd84+1920], %r2133;
	st.global.u32 	[%rd84+2048], %r2132;
	bra.uni 	$L__BB20_102;
$L__BB20_68:
	ld.param.u32 	%r2035, [_ZN3cub18CUB_300001_SM_10006detail10radix_sort29DeviceRadixSortOnesweepKernelINS1_5radix10policy_hubIffyE10Policy1000ELNS0_9SortOrderE0EffyiiNS1_21identity_decomposer_tEEEvPT5_SB_PT3_PKSC_PT1_PKSG_PT2_PKSK_T4_iiT6__param_8];
	cvt.u32.u64 	%r581, %rd7;
	mad.lo.s32 	%r147, %r4, -6528, %r2035;
	setp.ge.s32 	%p101, %r581, %r147;
	add.s64 	%rd85, %rd14, %rd7;
	shl.b64 	%rd86, %rd85, 2;
	add.s64 	%rd15, %rd1, %rd86;
	@%p101 bra 	$L__BB20_70;
	st.global.u32 	[%rd15], %r2148;
$L__BB20_70:
	add.s32 	%r583, %r581, 32;
	setp.ge.s32 	%p102, %r583, %r147;
	@%p102 bra 	$L__BB20_72;
	st.global.u32 	[%rd15+128], %r2147;
$L__BB20_72:
	add.s32 	%r585, %r581, 64;
	setp.ge.s32 	%p103, %r585, %r147;
	@%p103 bra 	$L__BB20_74;
	st.global.u32 	[%rd15+256], %r2146;
$L__BB20_74:
	add.s32 	%r587, %r581, 96;
	setp.ge.s32 	%p104, %r587, %r147;
	@%p104 bra 	$L__BB20_76;
	st.global.u32 	[%rd15+384], %r2145;
$L__BB20_76:
	add.s32 	%r589, %r581, 128;
	setp.ge.s32 	%p105, %r589, %r147;
	@%p105 bra 	$L__BB20_78;
	st.global.u32 	[%rd15+512], %r2144;
$L__BB20_78:
	add.s32 	%r591, %r581, 160;
	setp.ge.s32 	%p106, %r591, %r147;
	@%p106 bra 	$L__BB20_80;
	st.global.u32 	[%rd15+640], %r2143;
$L__BB20_80:
	add.s32 	%r593, %r581, 192;
	setp.ge.s32 	%p107, %r593, %r147;
	@%p107 bra 	$L__BB20_82;
	st.global.u32 	[%rd15+768], %r2142;
$L__BB20_82:
	add.s32 	%r595, %r581, 224;
	setp.ge.s32 	%p108, %r595, %r147;
	@%p108 bra 	$L__BB20_84;
	st.global.u32 	[%rd15+896], %r2141;
$L__BB20_84:
	add.s32 	%r597, %r581, 256;
	setp.ge.s32 	%p109, %r597, %r147;
	@%p109 bra 	$L__BB20_86;
	st.global.u32 	[%rd15+1024], %r2140;
$L__BB20_86:
	add.s32 	%r599, %r581, 288;
	setp.ge.s32 	%p110, %r599, %r147;
	@%p110 bra 	$L__BB20_88;
	st.global.u32 	[%rd15+1152], %r2139;
$L__BB20_88:
	add.s32 	%r601, %r581, 320;
	setp.ge.s32 	%p111, %r601, %r147;
	@%p111 bra 	$L__BB20_90;
	st.global.u32 	[%rd15+1280], %r2138;
$L__BB20_90:
	add.s32 	%r603, %r581, 352;
	setp.ge.s32 	%p112, %r603, %r147;
	@%p112 bra 	$L__BB20_92;
	st.global.u32 	[%rd15+1408], %r2137;
$L__BB20_92:
	add.s32 	%r605, %r581, 384;
	setp.ge.s32 	%p113, %r605, %r147;
	@%p113 bra 	$L__BB20_94;
	st.global.u32 	[%rd15+1536], %r2136;
$L__BB20_94:
	add.s32 	%r607, %r581, 416;
	setp.ge.s32 	%p114, %r607, %r147;
	@%p114 bra 	$L__BB20_96;
	st.global.u32 	[%rd15+1664], %r2135;
$L__BB20_96:
	add.s32 	%r609, %r581, 448;
	setp.ge.s32 	%p115, %r609, %r147;
	@%p115 bra 	$L__BB20_98;
	st.global.u32 	[%rd15+1792], %r2134;
$L__BB20_98:
	add.s32 	%r611, %r581, 480;
	setp.ge.s32 	%p116, %r611, %r147;
	@%p116 bra 	$L__BB20_100;
	st.global.u32 	[%rd15+1920], %r2133;
$L__BB20_100:
	add.s32 	%r613, %r581, 512;
	setp.ge.s32 	%p117, %r613, %r147;
	@%p117 bra 	$L__BB20_102;
	st.global.u32 	[%rd15+2048], %r2132;
$L__BB20_102:
	ld.param.u32 	%r2036, [_ZN3cub18CUB_300001_SM_10006detail10radix_sort29DeviceRadixSortOnesweepKernelINS1_5radix10policy_hubIffyE10Policy1000ELNS0_9SortOrderE0EffyiiNS1_21identity_decomposer_tEEEvPT5_SB_PT3_PKSC_PT1_PKSG_PT2_PKSK_T4_iiT6__param_8];
	setp.gt.s32 	%p118, %r5, %r2036;
	@%p118 bra 	$L__BB20_104;
	ld.global.f32 	%f235, [%rd8];
	ld.global.f32 	%f234, [%rd8+128];
	ld.global.f32 	%f233, [%rd8+256];
	ld.global.f32 	%f232, [%rd8+384];
	ld.global.f32 	%f231, [%rd8+512];
	ld.global.f32 	%f230, [%rd8+640];
	ld.global.f32 	%f229, [%rd8+768];
	ld.global.f32 	%f228, [%rd8+896];
	ld.global.f32 	%f227, [%rd8+1024];
	ld.global.f32 	%f226, [%rd8+1152];
	ld.global.f32 	%f225, [%rd8+1280];
	ld.global.f32 	%f224, [%rd8+1408];
	ld.global.f32 	%f223, [%rd8+1536];
	ld.global.f32 	%f222, [%rd8+1664];
	ld.global.f32 	%f221, [%rd8+1792];
	ld.global.f32 	%f220, [%rd8+1920];
	ld.global.f32 	%f219, [%rd8+2048];
	bra.uni 	$L__BB20_138;
$L__BB20_104:
	ld.param.u32 	%r2037, [_ZN3cub18CUB_300001_SM_10006detail10radix_sort29DeviceRadixSortOnesweepKernelINS1_5radix10policy_hubIffyE10Policy1000ELNS0_9SortOrderE0EffyiiNS1_21identity_decomposer_tEEEvPT5_SB_PT3_PKSC_PT1_PKSG_PT2_PKSK_T4_iiT6__param_8];
	cvt.u32.u64 	%r614, %rd7;
	sub.s32 	%r148, %r2037, %r328;
	setp.ge.s32 	%p119, %r614, %r148;
	@%p119 bra 	$L__BB20_106;
	ld.global.f32 	%f235, [%rd8];
$L__BB20_106:
	add.s32 	%r617, %r614, 32;
	setp.ge.s32 	%p120, %r617, %r148;
	@%p120 bra 	$L__BB20_108;
	ld.global.f32 	%f234, [%rd8+128];
$L__BB20_108:
	add.s32 	%r619, %r614, 64;
	setp.ge.s32 	%p121, %r619, %r148;
	@%p121 bra 	$L__BB20_110;
	ld.global.f32 	%f233, [%rd8+256];
$L__BB20_110:
	add.s32 	%r621, %r614, 96;
	setp.ge.s32 	%p122, %r621, %r148;
	@%p122 bra 	$L__BB20_112;
	ld.global.f32 	%f232, [%rd8+384];
$L__BB20_112:
	add.s32 	%r623, %r614, 128;
	setp.ge.s32 	%p123, %r623, %r148;
	@%p123 bra 	$L__BB20_114;
	ld.global.f32 	%f231, [%rd8+512];
$L__BB20_114:
	add.s32 	%r625, %r614, 160;
	setp.ge.s32 	%p124, %r625, %r148;
	@%p124 bra 	$L__BB20_116;
	ld.global.f32 	%f230, [%rd8+640];
$L__BB20_116:
	add.s32 	%r627, %r614, 192;
	setp.ge.s32 	%p125, %r627, %r148;
	@%p125 bra 	$L__BB20_118;
	ld.global.f32 	%f229, [%rd8+768];
$L__BB20_118:
	add.s32 	%r629, %r614, 224;
	setp.ge.s32 	%p126, %r629, %r148;
	@%p126 bra 	$L__BB20_120;
	ld.global.f32 	%f228, [%rd8+896];
$L__BB20_120:
	add.s32 	%r631, %r614, 256;
	setp.ge.s32 	%p127, %r631, %r148;
	@%p127 bra 	$L__BB20_122;
	ld.global.f32 	%f227, [%rd8+1024];
$L__BB20_122:
	add.s32 	%r633, %r614, 288;
	setp.ge.s32 	%p128, %r633, %r148;
	@%p128 bra 	$L__BB20_124;
	ld.global.f32 	%f226, [%rd8+1152];
$L__BB20_124:
	add.s32 	%r635, %r614, 320;
	setp.ge.s32 	%p129, %r635, %r148;
	@%p129 bra 	$L__BB20_126;
	ld.global.f32 	%f225, [%rd8+1280];
$L__BB20_126:
	add.s32 	%r637, %r614, 352;
	setp.ge.s32 	%p130, %r637, %r148;
	@%p130 bra 	$L__BB20_128;
	ld.global.f32 	%f224, [%rd8+1408];
$L__BB20_128:
	add.s32 	%r639, %r614, 384;
	setp.ge.s32 	%p131, %r639, %r148;
	@%p131 bra 	$L__BB20_130;
	ld.global.f32 	%f223, [%rd8+1536];
$L__BB20_130:
	add.s32 	%r641, %r614, 416;
	setp.ge.s32 	%p132, %r641, %r148;
	@%p132 bra 	$L__BB20_132;
	ld.global.f32 	%f222, [%rd8+1664];
$L__BB20_132:
	add.s32 	%r643, %r614, 448;
	setp.ge.s32 	%p133, %r643, %r148;
	@%p133 bra 	$L__BB20_134;
	ld.global.f32 	%f221, [%rd8+1792];
$L__BB20_134:
	add.s32 	%r645, %r614, 480;
	setp.ge.s32 	%p134, %r645, %r148;
	@%p134 bra 	$L__BB20_136;
	ld.global.f32 	%f220, [%rd8+1920];
$L__BB20_136:
	add.s32 	%r647, %r614, 512;
	setp.ge.s32 	%p135, %r647, %r148;
	@%p135 bra 	$L__BB20_138;
	ld.global.f32 	%f219, [%rd8+2048];
$L__BB20_138:
	ld.param.u32 	%r2038, [_ZN3cub18CUB_300001_SM_10006detail10radix_sort29DeviceRadixSortOnesweepKernelINS1_5radix10policy_hubIffyE10Policy1000ELNS0_9SortOrderE0EffyiiNS1_21identity_decomposer_tEEEvPT5_SB_PT3_PKSC_PT1_PKSG_PT2_PKSK_T4_iiT6__param_8];
	mad.lo.s32 	%r648, %r4, 6528, 6528;
	setp.gt.s32 	%p136, %r648, %r2038;
	@%p136 bra 	$L__BB20_140;
	ld.param.u64 	%rd439, [_ZN3cub18CUB_300001_SM_10006detail10radix_sort29DeviceRadixSortOnesweepKernelINS1_5radix10policy_hubIffyE10Policy1000ELNS0_9SortOrderE0EffyiiNS1_21identity_decomposer_tEEEvPT5_SB_PT3_PKSC_PT1_PKSG_PT2_PKSK_T4_iiT6__param_6];
	add.s64 	%rd87, %rd14, %rd7;
	cvta.to.global.u64 	%rd88, %rd439;
	shl.b64 	%rd89, %rd87, 2;
	add.s64 	%rd90, %rd88, %rd89;
	st.global.f32 	[%rd90], %f235;
	st.global.f32 	[%rd90+128], %f234;
	st.global.f32 	[%rd90+256], %f233;
	st.global.f32 	[%rd90+384], %f232;
	st.global.f32 	[%rd90+512], %f231;
	st.global.f32 	[%rd90+640], %f230;
	st.global.f32 	[%rd90+768], %f229;
	st.global.f32 	[%rd90+896], %f228;
	st.global.f32 	[%rd90+1024], %f227;
	st.global.f32 	[%rd90+1152], %f226;
	st.global.f32 	[%rd90+1280], %f225;
	st.global.f32 	[%rd90+1408], %f224;
	st.global.f32 	[%rd90+1536], %f223;
	st.global.f32 	[%rd90+1664], %f222;
	st.global.f32 	[%rd90+1792], %f221;
	st.global.f32 	[%rd90+1920], %f220;
	st.global.f32 	[%rd90+2048], %f219;
	bra.uni 	$L__BB20_174;
$L__BB20_140:
	ld.param.u32 	%r2039, [_ZN3cub18CUB_300001_SM_10006detail10radix_sort29DeviceRadixSortOnesweepKernelINS1_5radix10policy_hubIffyE10Policy1000ELNS0_9SortOrderE0EffyiiNS1_21identity_decomposer_tEEEvPT5_SB_PT3_PKSC_PT1_PKSG_PT2_PKSK_T4_iiT6__param_8];
	ld.param.u64 	%rd440, [_ZN3cub18CUB_300001_SM_10006detail10radix_sort29DeviceRadixSortOnesweepKernelINS1_5radix10policy_hubIffyE10Policy1000ELNS0_9SortOrderE0EffyiiNS1_21identity_decomposer_tEEEvPT5_SB_PT3_PKSC_PT1_PKSG_PT2_PKSK_T4_iiT6__param_6];
	cvt.u32.u64 	%r649, %rd7;
	mad.lo.s32 	%r149, %r4, -6528, %r2039;
	setp.ge.s32 	%p137, %r649, %r149;
	add.s64 	%rd91, %rd14, %rd7;
	cvta.to.global.u64 	%rd92, %rd440;
	shl.b64 	%rd93, %rd91, 2;
	add.s64 	%rd16, %rd92, %rd93;
	@%p137 bra 	$L__BB20_142;
	st.global.f32 	[%rd16], %f235;
$L__BB20_142:
	add.s32 	%r651, %r649, 32;
	setp.ge.s32 	%p138, %r651, %r149;
	@%p138 bra 	$L__BB20_144;
	st.global.f32 	[%rd16+128], %f234;
$L__BB20_144:
	add.s32 	%r653, %r649, 64;
	setp.ge.s32 	%p139, %r653, %r149;
	@%p139 bra 	$L__BB20_146;
	st.global.f32 	[%rd16+256], %f233;
$L__BB20_146:
	add.s32 	%r655, %r649, 96;
	setp.ge.s32 	%p140, %r655, %r149;
	@%p140 bra 	$L__BB20_148;
	st.global.f32 	[%rd16+384], %f232;
$L__BB20_148:
	add.s32 	%r657, %r649, 128;
	setp.ge.s32 	%p141, %r657, %r149;
	@%p141 bra 	$L__BB20_150;
	st.global.f32 	[%rd16+512], %f231;
$L__BB20_150:
	add.s32 	%r659, %r649, 160;
	setp.ge.s32 	%p142, %r659, %r149;
	@%p142 bra 	$L__BB20_152;
	st.global.f32 	[%rd16+640], %f230;
$L__BB20_152:
	add.s32 	%r661, %r649, 192;
	setp.ge.s32 	%p143, %r661, %r149;
	@%p143 bra 	$L__BB20_154;
	st.global.f32 	[%rd16+768], %f229;
$L__BB20_154:
	add.s32 	%r663, %r649, 224;
	setp.ge.s32 	%p144, %r663, %r149;
	@%p144 bra 	$L__BB20_156;
	st.global.f32 	[%rd16+896], %f228;
$L__BB20_156:
	add.s32 	%r665, %r649, 256;
	setp.ge.s32 	%p145, %r665, %r149;
	@%p145 bra 	$L__BB20_158;
	st.global.f32 	[%rd16+1024], %f227;
$L__BB20_158:
	add.s32 	%r667, %r649, 288;
	setp.ge.s32 	%p146, %r667, %r149;
	@%p146 bra 	$L__BB20_160;
	st.global.f32 	[%rd16+1152], %f226;
$L__BB20_160:
	add.s32 	%r669, %r649, 320;
	setp.ge.s32 	%p147, %r669, %r149;
	@%p147 bra 	$L__BB20_162;
	st.global.f32 	[%rd16+1280], %f225;
$L__BB20_162:
	add.s32 	%r671, %r649, 352;
	setp.ge.s32 	%p148, %r671, %r149;
	@%p148 bra 	$L__BB20_164;
	st.global.f32 	[%rd16+1408], %f224;
$L__BB20_164:
	add.s32 	%r673, %r649, 384;
	setp.ge.s32 	%p149, %r673, %r149;
	@%p149 bra 	$L__BB20_166;
	st.global.f32 	[%rd16+1536], %f223;
$L__BB20_166:
	add.s32 	%r675, %r649, 416;
	setp.ge.s32 	%p150, %r675, %r149;
	@%p150 bra 	$L__BB20_168;
	st.global.f32 	[%rd16+1664], %f222;
$L__BB20_168:
	add.s32 	%r677, %r649, 448;
	setp.ge.s32 	%p151, %r677, %r149;
	@%p151 bra 	$L__BB20_170;
	st.global.f32 	[%rd16+1792], %f221;
$L__BB20_170:
	add.s32 	%r679, %r649, 480;
	setp.ge.s32 	%p152, %r679, %r149;
	@%p152 bra 	$L__BB20_172;
	st.global.f32 	[%rd16+1920], %f220;
$L__BB20_172:
	add.s32 	%r681, %r649, 512;
	setp.ge.s32 	%p153, %r681, %r149;
	@%p153 bra 	$L__BB20_174;
	st.global.f32 	[%rd16+2048], %f219;
$L__BB20_174:
	// begin inline asm
	exit;
	// end inline asm
$L__BB20_175:
	mul.hi.u32 	%r682, %r1, 357913942;
	add.s32 	%r683, %r682, %r1;
	shl.b32 	%r684, %r683, 2;
	add.s32 	%r686, %r390, %r684;
	add.s32 	%r167, %r686, 13328;
	st.shared.u32 	[%r686+13328], %r2127;
	bar.sync 	0;
	setp.gt.u32 	%p154, %r1, 31;
	@%p154 bra 	$L__BB20_177;
	mad.lo.s32 	%r718, %r1, 52, %r390;
	ld.shared.u32 	%r719, [%r718+13328];
	ld.shared.u32 	%r720, [%r718+13332];
	ld.shared.u32 	%r721, [%r718+13336];
	ld.shared.u32 	%r722, [%r718+13340];
	ld.shared.u32 	%r723, [%r718+13344];
	ld.shared.u32 	%r724, [%r718+13348];
	ld.shared.u32 	%r725, [%r718+13352];
	ld.shared.u32 	%r726, [%r718+13356];
	ld.shared.u32 	%r727, [%r718+13360];
	ld.shared.u32 	%r728, [%r718+13364];
	ld.shared.u32 	%r729, [%r718+13368];
	ld.shared.u32 	%r730, [%r718+13372];
	add.s32 	%r731, %r720, %r719;
	add.s32 	%r732, %r731, %r721;
	add.s32 	%r733, %r732, %r722;
	add.s32 	%r734, %r733, %r723;
	add.s32 	%r735, %r734, %r724;
	add.s32 	%r736, %r735, %r725;
	add.s32 	%r737, %r736, %r726;
	add.s32 	%r738, %r737, %r727;
	add.s32 	%r739, %r738, %r728;
	add.s32 	%r740, %r739, %r729;
	add.s32 	%r691, %r740, %r730;
	mov.b32 	%r689, 1;
	mov.b32 	%r714, 0;
	mov.b32 	%r716, -1;
	// begin inline asm
	{  .reg .s32 r0;  .reg .pred p;  shfl.sync.up.b32 r0|p, %r691, %r689, %r714, %r716;  @p add.s32 r0, r0, %r691;  mov.s32 %r687, r0;}
	// end inline asm
	mov.b32 	%r695, 2;
	// begin inline asm
	{  .reg .s32 r0;  .reg .pred p;  shfl.sync.up.b32 r0|p, %r687, %r695, %r714, %r716;  @p add.s32 r0, r0, %r687;  mov.s32 %r693, r0;}
	// end inline asm
	mov.b32 	%r701, 4;
	// begin inline asm
	{  .reg .s32 r0;  .reg .pred p;  shfl.sync.up.b32 r0|p, %r693, %r701, %r714, %r716;  @p add.s32 r0, r0, %r693;  mov.s32 %r699, r0;}
	// end inline asm
	mov.b32 	%r707, 8;
	// begin inline asm
	{  .reg .s32 r0;  .reg .pred p;  shfl.sync.up.b32 r0|p, %r699, %r707, %r714, %r716;  @p add.s32 r0, r0, %r699;  mov.s32 %r705, r0;}
	// end inline asm
	mov.b32 	%r713, 16;
	// begin inline asm
	{  .reg .s32 r0;  .reg .pred p;  shfl.sync.up.b32 r0|p, %r705, %r713, %r714, %r716;  @p add.s32 r0, r0, %r705;  mov.s32 %r711, r0;}
	// end inline asm
	sub.s32 	%r741, %r711, %r691;
	add.s32 	%r742, %r719, %r741;
	add.s32 	%r743, %r720, %r742;
	add.s32 	%r744, %r721, %r743;
	add.s32 	%r745, %r722, %r744;
	add.s32 	%r746, %r723, %r745;
	add.s32 	%r747, %r724, %r746;
	add.s32 	%r748, %r725, %r747;
	add.s32 	%r749, %r726, %r748;
	add.s32 	%r750, %r727, %r749;
	add.s32 	%r751, %r728, %r750;
	add.s32 	%r752, %r729, %r751;
	st.shared.u32 	[%r718+13328], %r741;
	st.shared.u32 	[%r718+13332], %r742;
	st.shared.u32 	[%r718+13336], %r743;
	st.shared.u32 	[%r718+13340], %r744;
	st.shared.u32 	[%r718+13344], %r745;
	st.shared.u32 	[%r718+13348], %r746;
	st.shared.u32 	[%r718+13352], %r747;
	st.shared.u32 	[%r718+13356], %r748;
	st.shared.u32 	[%r718+13360], %r749;
	st.shared.u32 	[%r718+13364], %r750;
	st.shared.u32 	[%r718+13368], %r751;
	st.shared.u32 	[%r718+13372], %r752;
$L__BB20_177:
	setp.gt.u32 	%p155, %r1, 255;
	bar.sync 	0;
	ld.shared.u32 	%r168, [%r167];
	@%p155 bra 	$L__BB20_179;
	ld.shared.u32 	%r756, [%r118];
	add.s32 	%r757, %r756, %r168;
	st.shared.u32 	[%r118], %r757;
	ld.shared.u32 	%r758, [%r118+1024];
	add.s32 	%r759, %r758, %r168;
	st.shared.u32 	[%r118+1024], %r759;
	ld.shared.u32 	%r760, [%r118+2048];
	add.s32 	%r761, %r760, %r168;
	st.shared.u32 	[%r118+2048], %r761;
	ld.shared.u32 	%r762, [%r118+3072];
	add.s32 	%r763, %r762, %r168;
	st.shared.u32 	[%r118+3072], %r763;
	ld.shared.u32 	%r764, [%r118+4096];
	add.s32 	%r765, %r764, %r168;
	st.shared.u32 	[%r118+4096], %r765;
	ld.shared.u32 	%r766, [%r118+5120];
	add.s32 	%r767, %r766, %r168;
	st.shared.u32 	[%r118+5120], %r767;
	ld.shared.u32 	%r768, [%r118+6144];
	add.s32 	%r769, %r768, %r168;
	st.shared.u32 	[%r118+6144], %r769;
	ld.shared.u32 	%r770, [%r118+7168];
	add.s32 	%r771, %r770, %r168;
	st.shared.u32 	[%r118+7168], %r771;
	ld.shared.u32 	%r772, [%r118+8192];
	add.s32 	%r773, %r772, %r168;
	st.shared.u32 	[%r118+8192], %r773;
	ld.shared.u32 	%r774, [%r118+9216];
	add.s32 	%r775, %r774, %r168;
	st.shared.u32 	[%r118+9216], %r775;
	ld.shared.u32 	%r776, [%r118+10240];
	add.s32 	%r777, %r776, %r168;
	st.shared.u32 	[%r118+10240], %r777;
	ld.shared.u32 	%r778, [%r118+11264];
	add.s32 	%r779, %r778, %r168;
	st.shared.u32 	[%r118+11264], %r779;
$L__BB20_179:
	ld.param.u32 	%r2085, [_ZN3cub18CUB_300001_SM_10006detail10radix_sort29DeviceRadixSortOnesweepKernelINS1_5radix10policy_hubIffyE10Policy1000ELNS0_9SortOrderE0EffyiiNS1_21identity_decomposer_tEEEvPT5_SB_PT3_PKSC_PT1_PKSG_PT2_PKSK_T4_iiT6__param_10];
	ld.param.u32 	%r2048, [_ZN3cub18CUB_300001_SM_10006detail10radix_sort29DeviceRadixSortOnesweepKernelINS1_5radix10policy_hubIffyE10Policy1000ELNS0_9SortOrderE0EffyiiNS1_21identity_decomposer_tEEEvPT5_SB_PT3_PKSC_PT1_PKSG_PT2_PKSK_T4_iiT6__param_9];
	shl.b32 	%r806, %r1, 5;
	and.b32  	%r807, %r806, 31744;
	add.s32 	%r169, %r390, %r807;
	bar.sync 	0;
	// begin inline asm
	mov.u32 %r780, %lanemask_le;
	// end inline asm
	setp.eq.s32 	%p156, %r2148, 2147483647;
	selp.b32 	%r809, -2147483648, %r2148, %p156;
	shr.u32 	%r810, %r809, %r2048;
	mov.b32 	%r811, -1;
	shl.b32 	%r812, %r811, %r2085;
	not.b32 	%r171, %r812;
	and.b32  	%r803, %r810, %r171;
	mov.b32 	%r783, 1;
	// begin inline asm
	{
    .reg .pred p;
    and.b32 %r781, %r803, %r783;    setp.ne.u32 p, %r781, 0;
    vote.ballot.sync.b32 %r781, p, 0xffffffff;
    @!p not.b32 %r781, %r781;
}

	// end inline asm
	mov.b32 	%r786, 2;
	// begin inline asm
	{
    .reg .pred p;
    and.b32 %r784, %r803, %r786;    setp.ne.u32 p, %r784, 0;
    vote.ballot.sync.b32 %r784, p, 0xffffffff;
    @!p not.b32 %r784, %r784;
}

	// end inline asm
	and.b32  	%r813, %r784, %r781;
	mov.b32 	%r789, 4;
	// begin inline asm
	{
    .reg .pred p;
    and.b32 %r787, %r803, %r789;    setp.ne.u32 p, %r787, 0;
    vote.ballot.sync.b32 %r787, p, 0xffffffff;
    @!p not.b32 %r787, %r787;
}

	// end inline asm
	and.b32  	%r814, %r787, %r813;
	mov.b32 	%r792, 8;
	// begin inline asm
	{
    .reg .pred p;
    and.b32 %r790, %r803, %r792;    setp.ne.u32 p, %r790, 0;
    vote.ballot.sync.b32 %r790, p, 0xffffffff;
    @!p not.b32 %r790, %r790;
}

	// end inline asm
	and.b32  	%r815, %r790, %r814;
	mov.b32 	%r795, 16;
	// begin inline asm
	{
    .reg .pred p;
    and.b32 %r793, %r803, %r795;    setp.ne.u32 p, %r793, 0;
    vote.ballot.sync.b32 %r793, p, 0xffffffff;
    @!p not.b32 %r793, %r793;
}

	// end inline asm
	and.b32  	%r816, %r793, %r815;
	mov.b32 	%r798, 32;
	// begin inline asm
	{
    .reg .pred p;
    and.b32 %r796, %r803, %r798;    setp.ne.u32 p, %r796, 0;
    vote.ballot.sync.b32 %r796, p, 0xffffffff;
    @!p not.b32 %r796, %r796;
}

	// end inline asm
	and.b32  	%r817, %r796, %r816;
	mov.b32 	%r801, 64;
	// begin inline asm
	{
    .reg .pred p;
    and.b32 %r799, %r803, %r801;    setp.ne.u32 p, %r799, 0;
    vote.ballot.sync.b32 %r799, p, 0xffffffff;
    @!p not.b32 %r799, %r799;
}

	// end inline asm
	and.b32  	%r818, %r799, %r817;
	mov.b32 	%r804, 128;
	// begin inline asm
	{
    .reg .pred p;
    and.b32 %r802, %r803, %r804;    setp.ne.u32 p, %r802, 0;
    vote.ballot.sync.b32 %r802, p, 0xffffffff;
    @!p not.b32 %r802, %r802;
}

	// end inline asm
	and.b32  	%r819, %r802, %r818;
	clz.b32 	%r820, %r819;
	sub.s32 	%r173, 31, %r820;
	and.b32  	%r821, %r780, %r819;
	popc.b32 	%r174, %r821;
	setp.ne.s32 	%p157, %r326, %r173;
	mov.b32 	%r2149, 0;
	@%p157 bra 	$L__BB20_181;
	shl.b32 	%r822, %r803, 2;
	add.s32 	%r823, %r169, %r822;
	atom.shared.add.u32 	%r2149, [%r823], %r174;
$L__BB20_181:
	ld.param.u32 	%r2049, [_ZN3cub18CUB_300001_SM_10006detail10radix_sort29DeviceRadixSortOnesweepKernelINS1_5radix10policy_hubIffyE10Policy1000ELNS0_9SortOrderE0EffyiiNS1_21identity_decomposer_tEEEvPT5_SB_PT3_PKSC_PT1_PKSG_PT2_PKSK_T4_iiT6__param_9];
	shfl.sync.idx.b32	%r849|%p158, %r2149, %r173, 31, -1;
	add.s32 	%r177, %r174, %r849;
	setp.eq.s32 	%p159, %r2147, 2147483647;
	selp.b32 	%r850, -2147483648, %r2147, %p159;
	shr.u32 	%r851, %r850, %r2049;
	and.b32  	%r846, %r851, %r171;
	mov.b32 	%r826, 1;
	// begin inline asm
	{
    .reg .pred p;
    and.b32 %r824, %r846, %r826;    setp.ne.u32 p, %r824, 0;
    vote.ballot.sync.b32 %r824, p, 0xffffffff;
    @!p not.b32 %r824, %r824;
}

	// end inline asm
	mov.b32 	%r829, 2;
	// begin inline asm
	{
    .reg .pred p;
    and.b32 %r827, %r846, %r829;    setp.ne.u32 p, %r827, 0;
    vote.ballot.sync.b32 %r827, p, 0xffffffff;
    @!p not.b32 %r827, %r827;
}

	// end inline asm
	and.b32  	%r852, %r827, %r824;
	mov.b32 	%r832, 4;
	// begin inline asm
	{
    .reg .pred p;
    and.b32 %r830, %r846, %r832;    setp.ne.u32 p, %r830, 0;
    vote.ballot.sync.b32 %r830, p, 0xffffffff;
    @!p not.b32 %r830, %r830;
}

	// end inline asm
	and.b32  	%r853, %r830, %r852;
	mov.b32 	%r835, 8;
	// begin inline asm
	{
    .reg .pred p;
    and.b32 %r833, %r846, %r835;    setp.ne.u32 p, %r833, 0;
    vote.ballot.sync.b32 %r833, p, 0xffffffff;
    @!p not.b32 %r833, %r833;
}

	// end inline asm
	and.b32  	%r854, %r833, %r853;
	mov.b32 	%r838, 16;
	// begin inline asm
	{
    .reg .pred p;
    and.b32 %r836, %r846, %r838;    setp.ne.u32 p, %r836, 0;
    vote.ballot.sync.b32 %r836, p, 0xffffffff;
    @!p not.b32 %r836, %r836;
}

	// end inline asm
	and.b32  	%r855, %r836, %r854;
	mov.b32 	%r841, 32;
	// begin inline asm
	{
    .reg .pred p;
    and.b32 %r839, %r846, %r841;    setp.ne.u32 p, %r839, 0;
    vote.ballot.sync.b32 %r839, p, 0xffffffff;
    @!p not.b32 %r839, %r839;
}

	// end inline asm
	and.b32  	%r856, %r839, %r855;
	mov.b32 	%r844, 64;
	// begin inline asm
	{
    .reg .pred p;
    and.b32 %r842, %r846, %r844;    setp.ne.u32 p, %r842, 0;
    vote.ballot.sync.b32 %r842, p, 0xffffffff;
    @!p not.b32 %r842, %r842;
}

	// end inline asm
	and.b32  	%r857, %r842, %r856;
	mov.b32 	%r847, 128;
	// begin inline asm
	{
    .reg .pred p;
    and.b32 %r845, %r846, %r847;    setp.ne.u32 p, %r845, 0;
    vote.ballot.sync.b32 %r845, p, 0xffffffff;
    @!p not.b32 %r845, %r845;
}

	// end inline asm
	and.b32  	%r858, %r845, %r857;
	clz.b32 	%r859, %r858;
	sub.s32 	%r179, 31, %r859;
	and.b32  	%r860, %r780, %r858;
	popc.b32 	%r180, %r860;
	setp.ne.s32 	%p160, %r326, %r179;
	mov.b32 	%r2150, 0;
	@%p160 bra 	$L__BB20_183;
	shl.b32 	%r861, %r846, 2;
	add.s32 	%r862, %r169, %r861;
	atom.shared.add.u32 	%r2150, [%r862], %r180;
$L__BB20_183:
	ld.param.u32 	%r2050, [_ZN3cub18CUB_300001_SM_10006detail10radix_sort29DeviceRadixSortOnesweepKernelINS1_5radix10policy_hubIffyE10Policy1000ELNS0_9SortOrderE0EffyiiNS1_21identity_decomposer_tEEEvPT5_SB_PT3_PKSC_PT1_PKSG_PT2_PKSK_T4_iiT6__param_9];
	shfl.sync.idx.b32	%r888|%p161, %r2150, %r179, 31, -1;
	add.s32 	%r183, %r180, %r888;
	setp.eq.s32 	%p162, %r2146, 2147483647;
	selp.b32 	%r889, -2147483648, %r2146, %p162;
	shr.u32 	%r890, %r889, %r2050;
	and.b32  	%r885, %r890, %r171;
	mov.b32 	%r865, 1;
	// begin inline asm
	{
    .reg .pred p;
    and.b32 %r863, %r885, %r865;    setp.ne.u32 p, %r863, 0;
    vote.ballot.sync.b32 %r863, p, 0xffffffff;
    @!p not.b32 %r863, %r863;
}

	// end inline asm
	mov.b32 	%r868, 2;
	// begin inline asm
	{
    .reg .pred p;
    and.b32 %r866, %r885, %r868;    setp.ne.u32 p, %r866, 0;
    vote.ballot.sync.b32 %r866, p, 0xffffffff;
    @!p not.b32 %r866, %r866;
}

	// end inline asm
	and.b32  	%r891, %r866, %r863;
	mov.b32 	%r871, 4;
	// begin inline asm
	{
    .reg .pred p;
    and.b32 %r869, %r885, %r871;    setp.ne.u32 p, %r869, 0;
    vote.ballot.sync.b32 %r869, p, 0xffffffff;
    @!p not.b32 %r869, %r869;
}

	// end inline asm
	and.b32  	%r892, %r869, %r891;
	mov.b32 	%r874, 8;
	// begin inline asm
	{
    .reg .pred p;
    and.b32 %r872, %r885, %r874;    setp.ne.u32 p, %r872, 0;
    vote.ballot.sync.b32 %r872, p, 0xffffffff;
    @!p not.b32 %r872, %r872;
}

	// end inline asm
	and.b32  	%r893, %r872, %r892;
	mov.b32 	%r877, 16;
	// begin inline asm
	{
    .reg .pred p;
    and.b32 %r875, %r885, %r877;    setp.ne.u32 p, %r875, 0;
    vote.ballot.sync.b32 %r875, p, 0xffffffff;
    @!p not.b32 %r875, %r875;
}

	// end inline asm
	and.b32  	%r894, %r875, %r893;
	mov.b32 	%r880, 32;
	// begin inline asm
	{
    .reg .pred p;
    and.b32 %r878, %r885, %r880;    setp.ne.u32 p, %r878, 0;
    vote.ballot.sync.b32 %r878, p, 0xffffffff;
    @!p not.b32 %r878, %r878;
}

	// end inline asm
	and.b32  	%r895, %r878, %r894;
	mov.b32 	%r883, 64;
	// begin inline asm
	{
    .reg .pred p;
    and.b32 %r881, %r885, %r883;    setp.ne.u32 p, %r881, 0;
    vote.ballot.sync.b32 %r881, p, 0xffffffff;
    @!p not.b32 %r881, %r881;
}

	// end inline asm
	and.b32  	%r896, %r881, %r895;
	mov.b32 	%r886, 128;
	// begin inline asm
	{
    .reg .pred p;
    and.b32 %r884, %r885, %r886;    setp.ne.u32 p, %r884, 0;
    vote.ballot.sync.b32 %r884, p, 0xffffffff;
    @!p not.b32 %r884, %r884;
}

	// end inline asm
	and.b32  	%r897, %r884, %r896;
	clz.b32 	%r898, %r897;
	sub.s32 	%r185, 31, %r898;
	and.b32  	%r899, %r780, %r897;
	popc.b32 	%r186, %r899;
	setp.ne.s32 	%p163, %r326, %r185;
	mov.b32 	%r2151, 0;
	@%p163 bra 	$L__BB20_185;
	shl.b32 	%r900, %r885, 2;
	add.s32 	%r901, %r169, %r900;
	atom.shared.add.u32 	%r2151, [%r901], %r186;
$L__BB20_185:
	ld.param.u32 	%r2051, [_ZN3cub18CUB_300001_SM_10006detail10radix_sort29DeviceRadixSortOnesweepKernelINS1_5radix10policy_hubIffyE10Policy1000ELNS0_9SortOrderE0EffyiiNS1_21identity_decomposer_tEEEvPT5_SB_PT3_PKSC_PT1_PKSG_PT2_PKSK_T4_iiT6__param_9];
	shfl.sync.idx.b32	%r927|%p164, %r2151, %r185, 31, -1;
	add.s32 	%r189, %r186, %r927;
	setp.eq.s32 	%p165, %r2145, 2147483647;
	selp.b32 	%r928, -2147483648, %r2145, %p165;
	shr.u32 	%r929, %r928, %r2051;
	and.b32  	%r924, %r929, %r171;
	mov.b32 	%r904, 1;
	// begin inline asm
	{
    .reg .pred p;
    and.b32 %r902, %r924, %r904;    setp.ne.u32 p, %r902, 0;
    vote.ballot.sync.b32 %r902, p, 0xffffffff;
    @!p not.b32 %r902, %r902;
}

	// end inline asm
	mov.b32 	%r907, 2;
	// begin inline asm
	{
    .reg .pred p;
    and.b32 %r905, %r924, %r907;    setp.ne.u32 p, %r905, 0;
    vote.ballot.sync.b32 %r905, p, 0xffffffff;
    @!p not.b32 %r905, %r905;
}

	// end inline asm
	and.b32  	%r930, %r905, %r902;
	mov.b32 	%r910, 4;
	// begin inline asm
	{
    .reg .pred p;
    and.b32 %r908, %r924, %r910;    setp.ne.u32 p, %r908, 0;
    vote.ballot.sync.b32 %r908, p, 0xffffffff;
    @!p not.b32 %r908, %r908;
}

	// end inline asm
	and.b32  	%r931, %r908, %r930;
	mov.b32 	%r913, 8;
	// begin inline asm
	{
    .reg .pred p;
    and.b32 %r911, %r924, %r913;    setp.ne.u32 p, %r911, 0;
    vote.ballot.sync.b32 %r911, p, 0xffffffff;
    @!p not.b32 %r911, %r911;
}

	// end inline asm
	and.b32  	%r932, %r911, %r931;
	mov.b32 	%r916, 16;
	// begin inline asm
	{
    .reg .pred p;
    and.b32 %r914, %r924, %r916;    setp.ne.u32 p, %r914, 0;
    vote.ballot.sync.b32 %r914, p, 0xffffffff;
    @!p not.b32 %r914, %r914;
}

	// end inline asm
	and.b32  	%r933, %r914, %r932;
	mov.b32 	%r919, 32;
	// begin inline asm
	{
    .reg .pred p;
    and.b32 %r917, %r924, %r919;    setp.ne.u32 p, %r917, 0;
    vote.ballot.sync.b32 %r917, p, 0xffffffff;
    @!p not.b32 %r917, %r917;
}

	// end inline asm
	and.b32  	%r934, %r917, %r933;
	mov.b32 	%r922, 64;
	// begin inline asm
	{
    .reg .pred p;
    and.b32 %r920, %r924, %r922;    setp.ne.u32 p, %r920, 0;
    vote.ballot.sync.b32 %r920, p, 0xffffffff;
    @!p not.b32 %r920, %r920;
}

	// end inline asm
	and.b32  	%r935, %r920, %r934;
	mov.b32 	%r925, 128;
	// begin inline asm
	{
    .reg .pred p;
    and.b32 %r923, %r924, %r925;    setp.ne.u32 p, %r923, 0;
    vote.ballot.sync.b32 %r923, p, 0xffffffff;
    @!p not.b32 %r923, %r923;
}

	// end inline asm
	and.b32  	%r936, %r923, %r935;
	clz.b32 	%r937, %r936;
	sub.s32 	%r191, 31, %r937;
	and.b32  	%r938, %r780, %r936;
	popc.b32 	%r192, %r938;
	setp.ne.s32 	%p166, %r326, %r191;
	mov.b32 	%r2152, 0;
	@%p166 bra 	$L__BB20_187;
	shl.b32 	%r939, %r924, 2;
	add.s32 	%r940, %r169, %r939;
	atom.shared.add.u32 	%r2152, [%r940], %r192;
$L__BB20_187:
	ld.param.u32 	%r2052, [_ZN3cub18CUB_300001_SM_10006detail10radix_sort29DeviceRadixSortOnesweepKernelINS1_5radix10policy_hubIffyE10Policy1000ELNS0_9SortOrderE0EffyiiNS1_21identity_decomposer_tEEEvPT5_SB_PT3_PKSC_PT1_PKSG_PT2_PKSK_T4_iiT6__param_9];
	shfl.sync.idx.b32	%r966|%p167, %r2152, %r191, 31, -1;
	add.s32 	%r195, %r192, %r966;
	setp.eq.s32 	%p168, %r2144, 2147483647;
	selp.b32 	%r967, -2147483648, %r2144, %p168;
	shr.u32 	%r968, %r967, %r2052;
	and.b32  	%r963, %r968, %r171;
	mov.b32 	%r943, 1;
	// begin inline asm
	{
    .reg .pred p;
    and.b32 %r941, %r963, %r943;    setp.ne.u32 p, %r941, 0;
    vote.ballot.sync.b32 %r941, p, 0xffffffff;
    @!p not.b32 %r941, %r941;
}

	// end inline asm
	mov.b32 	%r946, 2;
	// begin inline asm
	{
    .reg .pred p;
    and.b32 %r944, %r963, %r946;    setp.ne.u32 p, %r944, 0;
    vote.ballot.sync.b32 %r944, p, 0xffffffff;
    @!p not.b32 %r944, %r944;
}

	// end inline asm
	and.b32  	%r969, %r944, %r941;
	mov.b32 	%r949, 4;
	// begin inline asm
	{
    .reg .pred p;
    and.b32 %r947, %r963, %r949;    setp.ne.u32 p, %r947, 0;
    vote.ballot.sync.b32 %r947, p, 0xffffffff;
    @!p not.b32 %r947, %r947;
}

	// end inline asm
	and.b32  	%r970, %r947, %r969;
	mov.b32 	%r952, 8;
	// begin inline asm
	{
    .reg .pred p;
    and.b32 %r950, %r963, %r952;    setp.ne.u32 p, %r950, 0;
    vote.ballot.sync.b32 %r950, p, 0xffffffff;
    @!p not.b32 %r950, %r950;
}

	// end inline asm
	and.b32  	%r971, %r950, %r970;
	mov.b32 	%r955, 16;
	// begin inline asm
	{
    .reg .pred p;
    and.b32 %r953, %r963, %r955;    setp.ne.u32 p, %r953, 0;
    vote.ballot.sync.b32 %r953, p, 0xffffffff;
    @!p not.b32 %r953, %r953;
}

	// end inline asm
	and.b32  	%r972, %r953, %r971;
	mov.b32 	%r958, 32;
	// begin inline asm
	{
    .reg .pred p;
    and.b32 %r956, %r963, %r958;    setp.ne.u32 p, %r956, 0;
    vote.ballot.sync.b32 %r956, p, 0xffffffff;
    @!p not.b32 %r956, %r956;
}

	// end inline asm
	and.b32  	%r973, %r956, %r972;
	mov.b32 	%r961, 64;
	// begin inline asm
	{
    .reg .pred p;
    and.b32 %r959, %r963, %r961;    setp.ne.u32 p, %r959, 0;
    vote.ballot.sync.b32 %r959, p, 0xffffffff;
    @!p not.b32 %r959, %r959;
}

	// end inline asm
	and.b32  	%r974, %r959, %r973;
	mov.b32 	%r964, 128;
	// begin inline asm
	{
    .reg .pred p;
    and.b32 %r962, %r963, %r964;    setp.ne.u32 p, %r962, 0;
    vote.ballot.sync.b32 %r962, p, 0xffffffff;
    @!p not.b32 %r962, %r962;
}

	// end inline asm
	and.b32  	%r975, %r962, %r974;
	clz.b32 	%r976, %r975;
	sub.s32 	%r197, 31, %r976;
	and.b32  	%r977, %r780, %r975;
	popc.b32 	%r198, %r977;
	setp.ne.s32 	%p169, %r326, %r197;
	mov.b32 	%r2153, 0;
	@%p169 bra 	$L__BB20_189;
	shl.b32 	%r978, %r963, 2;
	add.s32 	%r979, %r169, %r978;
	atom.shared.add.u32 	%r2153, [%r979], %r198;
$L__BB20_189:
	ld.param.u32 	%r2053, [_ZN3cub18CUB_300001_SM_10006detail10radix_sort29DeviceRadixSortOnesweepKernelINS1_5radix10policy_hubIffyE10Policy1000ELNS0_9SortOrderE0EffyiiNS1_21identity_decomposer_tEEEvPT5_SB_PT3_PKSC_PT1_PKSG_PT2_PKSK_T4_iiT6__param_9];
	shfl.sync.idx.b32	%r1005|%p170, %r2153, %r197, 31, -1;
	add.s32 	%r201, %r198, %r1005;
	setp.eq.s32 	%p171, %r2143, 2147483647;
	selp.b32 	%r1006, -2147483648, %r2143, %p171;
	shr.u32 	%r1007, %r1006, %r2053;
	and.b32  	%r1002, %r1007, %r171;
	mov.b32 	%r982, 1;
	// begin inline asm
	{
    .reg .pred p;
    and.b32 %r980, %r1002, %r982;    setp.ne.u32 p, %r980, 0;
    vote.ballot.sync.b32 %r980, p, 0xffffffff;
    @!p not.b32 %r980, %r980;
}

	// end inline asm
	mov.b32 	%r985, 2;
	// begin inline asm
	{
    .reg .pred p;
    and.b32 %r983, %r1002, %r985;    setp.ne.u32 p, %r983, 0;
    vote.ballot.sync.b32 %r983, p, 0xffffffff;
    @!p not.b32 %r983, %r983;
}

	// end inline asm
	and.b32  	%r1008, %r983, %r980;
	mov.b32 	%r988, 4;
	// begin inline asm
	{
    .reg .pred p;
    and.b32 %r986, %r1002, %r988;    setp.ne.u32 p, %r986, 0;
    vote.ballot.sync.b32 %r986, p, 0xffffffff;
    @!p not.b32 %r986, %r986;
}

	// end inline asm
	and.b32  	%r1009, %r986, %r1008;
	mov.b32 	%r991, 8;
	// begin inline asm
	{
    .reg .pred p;
    and.b32 %r989, %r1002, %r991;    setp.ne.u32 p, %r989, 0;
    vote.ballot.sync.b32 %r989, p, 0xffffffff;
    @!p not.b32 %r989, %r989;
}

	// end inline asm
	and.b32  	%r1010, %r989, %r1009;
	mov.b32 	%r994, 16;
	// begin inline asm
	{
    .reg .pred p;
    and.b32 %r992, %r1002, %r994;    setp.ne.u32 p, %r992, 0;
    vote.ballot.sync.b32 %r992, p, 0xffffffff;
    @!p not.b32 %r992, %r992;
}

	// end inline asm
	and.b32  	%r1011, %r992, %r1010;
	mov.b32 	%r997, 32;
	// begin inline asm
	{
    .reg .pred p;
    and.b32 %r995, %r1002, %r997;    setp.ne.u32 p, %r995, 0;
    vote.ballot.sync.b32 %r995, p, 0xffffffff;
    @!p not.b32 %r995, %r995;
}

	// end inline asm
	and.b32  	%r1012, %r995, %r1011;
	mov.b32 	%r1000, 64;
	// begin inline asm
	{
    .reg .pred p;
    and.b32 %r998, %r1002, %r1000;    setp.ne.u32 p, %r998, 0;
    vote.ballot.sync.b32 %r998, p, 0xffffffff;
    @!p not.b32 %r998, %r998;
}

	// end inline asm
	and.b32  	%r1013, %r998, %r1012;
	mov.b32 	%r1003, 128;
	// begin inline asm
	{
    .reg .pred p;
    and.b32 %r1001, %r1002, %r1003;    setp.ne.u32 p, %r1001, 0;
    vote.ballot.sync.b32 %r1001, p, 0xffffffff;
    @!p not.b32 %r1001, %r1001;
}

	// end inline asm
	and.b32  	%r1014, %r1001, %r1013;
	clz.b32 	%r1015, %r1014;
	sub.s32 	%r203, 31, %r1015;
	and.b32  	%r1016, %r780, %r1014;
	popc.b32 	%r204, %r1016;
	setp.ne.s32 	%p172, %r326, %r203;
	mov.b32 	%r2154, 0;
	@%p172 bra 	$L__BB20_191;
	shl.b32 	%r1017, %r1002, 2;
	add.s32 	%r1018, %r169, %r1017;
	atom.shared.add.u32 	%r2154, [%r1018], %r204;
$L__BB20_191:
	ld.param.u32 	%r2054, [_ZN3cub18CUB_300001_SM_10006detail10radix_sort29DeviceRadixSortOnesweepKernelINS1_5radix10policy_hubIffyE10Policy1000ELNS0_9SortOrderE0EffyiiNS1_21identity_decomposer_tEEEvPT5_SB_PT3_PKSC_PT1_PKSG_PT2_PKSK_T4_iiT6__param_9];
	shfl.sync.idx.b32	%r1044|%p173, %r2154, %r203, 31, -1;
	add.s32 	%r207, %r204, %r1044;
	setp.eq.s32 	%p174, %r2142, 2147483647;
	selp.b32 	%r1045, -2147483648, %r2142, %p174;
	shr.u32 	%r1046, %r1045, %r2054;
	and.b32  	%r1041, %r1046, %r171;
	mov.b32 	%r1021, 1;
	// begin inline asm
	{
    .reg .pred p;
    and.b32 %r1019, %r1041, %r1021;    setp.ne.u32 p, %r1019, 0;
    vote.ballot.sync.b32 %r1019, p, 0xffffffff;
    @!p not.b32 %r1019, %r1019;
}

	// end inline asm
	mov.b32 	%r1024, 2;
	// begin inline asm
	{
    .reg .pred p;
    and.b32 %r1022, %r1041, %r1024;    setp.ne.u32 p, %r1022, 0;
    vote.ballot.sync.b32 %r1022, p, 0xffffffff;
    @!p not.b32 %r1022, %r1022;
}

	// end inline asm
	and.b32  	%r1047, %r1022, %r1019;
	mov.b32 	%r1027, 4;
	// begin inline asm
	{
    .reg .pred p;
    and.b32 %r1025, %r1041, %r1027;    setp.ne.u32 p, %r1025, 0;
    vote.ballot.sync.b32 %r1025, p, 0xffffffff;
    @!p not.b32 %r1025, %r1025;
}

	// end inline asm
	and.b32  	%r1048, %r1025, %r1047;
	mov.b32 	%r1030, 8;
	// begin inline asm
	{
    .reg .pred p;
    and.b32 %r1028, %r1041, %r1030;    setp.ne.u32 p, %r1028, 0;
    vote.ballot.sync.b32 %r1028, p, 0xffffffff;
    @!p not.b32 %r1028, %r1028;
}

	// end inline asm
	and.b32  	%r1049, %r1028, %r1048;
	mov.b32 	%r1033, 16;
	// begin inline asm
	{
    .reg .pred p;
    and.b32 %r1031, %r1041, %r1033;    setp.ne.u32 p, %r1031, 0;
    vote.ballot.sync.b32 %r1031, p, 0xffffffff;
    @!p not.b32 %r1031, %r1031;
}

	// end inline asm
	and.b32  	%r1050, %r1031, %r1049;
	mov.b32 	%r1036, 32;
	// begin inline asm
	{
    .reg .pred p;
    and.b32 %r1034, %r1041, %r1036;    setp.ne.u32 p, %r1034, 0;
    vote.ballot.sync.b32 %r1034, p, 0xffffffff;
    @!p not.b32 %r1034, %r1034;
}

	// end inline asm
	and.b32  	%r1051, %r1034, %r1050;
	mov.b32 	%r1039, 64;
	// begin inline asm
	{
    .reg .pred p;
    and.b32 %r1037, %r1041, %r1039;    setp.ne.u32 p, %r1037, 0;
    vote.ballot.sync.b32 %r1037, p, 0xffffffff;
    @!p not.b32 %r1037, %r1037;
}

	// end inline asm
	and.b32  	%r1052, %r1037, %r1051;
	mov.b32 	%r1042, 128;
	// begin inline asm
	{
    .reg .pred p;
    and.b32 %r1040, %r1041, %r1042;    setp.ne.u32 p, %r1040, 0;
    vote.ballot.sync.b32 %r1040, p, 0xffffffff;
    @!p not.b32 %r1040, %r1040;
}

	// end inline asm
	and.b32  	%r1053, %r1040, %r1052;
	clz.b32 	%r1054, %r1053;
	sub.s32 	%r209, 31, %r1054;
	and.b32  	%r1055, %r780, %r1053;
	popc.b32 	%r210, %r1055;
	setp.ne.s32 	%p175, %r326, %r209;
	mov.b32 	%r2155, 0;
	@%p175 bra 	$L__BB20_193;
	shl.b32 	%r1056, %r1041, 2;
	add.s32 	%r1057, %r169, %r1056;
	atom.shared.add.u32 	%r2155, [%r1057], %r210;
$L__BB20_193:
	ld.param.u32 	%r2055, [_ZN3cub18CUB_300001_SM_10006detail10radix_sort29DeviceRadixSortOnesweepKernelINS1_5radix10policy_hubIffyE10Policy1000ELNS0_9SortOrderE0EffyiiNS1_21identity_decomposer_tEEEvPT5_SB_PT3_PKSC_PT1_PKSG_PT2_PKSK_T4_iiT6__param_9];
	shfl.sync.idx.b32	%r1083|%p176, %r2155, %r209, 31, -1;
	add.s32 	%r213, %r210, %r1083;
	setp.eq.s32 	%p177, %r2141, 2147483647;
	selp.b32 	%r1084, -2147483648, %r2141, %p177;
	shr.u32 	%r1085, %r1084, %r2055;
	and.b32  	%r1080, %r1085, %r171;
	mov.b32 	%r1060, 1;
	// begin inline asm
	{
    .reg .pred p;
    and.b32 %r1058, %r1080, %r1060;    setp.ne.u32 p, %r1058, 0;
    vote.ballot.sync.b32 %r1058, p, 0xffffffff;
    @!p not.b32 %r1058, %r1058;
}

	// end inline asm
	mov.b32 	%r1063, 2;
	// begin inline asm
	{
    .reg .pred p;
    and.b32 %r1061, %r1080, %r1063;    setp.ne.u32 p, %r1061, 0;
    vote.ballot.sync.b32 %r1061, p, 0xffffffff;
    @!p not.b32 %r1061, %r1061;
}

	// end inline asm
	and.b32  	%r1086, %r1061, %r1058;
	mov.b32 	%r1066, 4;
	// begin inline asm
	{
    .reg .pred p;
    and.b32 %r1064, %r1080, %r1066;    setp.ne.u32 p, %r1064, 0;
    vote.ballot.sync.b32 %r1064, p, 0xffffffff;
    @!p not.b32 %r1064, %r1064;
}

	// end inline asm
	and.b32  	%r1087, %r1064, %r1086;
	mov.b32 	%r1069, 8;
	// begin inline asm
	{
    .reg .pred p;
    and.b32 %r1067, %r1080, %r1069;    setp.ne.u32 p, %r1067, 0;
    vote.ballot.sync.b32 %r1067, p, 0xffffffff;
    @!p not.b32 %r1067, %r1067;
}

	// end inline asm
	and.b32  	%r1088, %r1067, %r1087;
	mov.b32 	%r1072, 16;
	// begin inline asm
	{
    .reg .pred p;
    and.b32 %r1070, %r1080, %r1072;    setp.ne.u32 p, %r1070, 0;
    vote.ballot.sync.b32 %r1070, p, 0xffffffff;
    @!p not.b32 %r1070, %r1070;
}

	// end inline asm
	and.b32  	%r1089, %r1070, %r1088;
	mov.b32 	%r1075, 32;
	// begin inline asm
	{
    .reg .pred p;
    and.b32 %r1073, %r1080, %r1075;    setp.ne.u32 p, %r1073, 0;
    vote.ballot.sync.b32 %r1073, p, 0xffffffff;
    @!p not.b32 %r1073, %r1073;
}

	// end inline asm
	and.b32  	%r1090, %r1073, %r1089;
	mov.b32 	%r1078, 64;
	// begin inline asm
	{
    .reg .pred p;
    and.b32 %r1076, %r1080, %r1078;    setp.ne.u32 p, %r1076, 0;
    vote.ballot.sync.b32 %r1076, p, 0xffffffff;
    @!p not.b32 %r1076, %r1076;
}

	// end inline asm
	and.b32  	%r1091, %r1076, %r1090;
	mov.b32 	%r1081, 128;
	// begin inline asm
	{
    .reg .pred p;
    and.b32 %r1079, %r1080, %r1081;    setp.ne.u32 p, %r1079, 0;
    vote.ballot.sync.b32 %r1079, p, 0xffffffff;
    @!p not.b32 %r1079, %r1079;
}

	// end inline asm
	and.b32  	%r1092, %r1079, %r1091;
	clz.b32 	%r1093, %r1092;
	sub.s32 	%r215, 31, %r1093;
	and.b32  	%r1094, %r780, %r1092;
	popc.b32 	%r216, %r1094;
	setp.ne.s32 	%p178, %r326, %r215;
	mov.b32 	%r2156, 0;
	@%p178 bra 	$L__BB20_195;
	shl.b32 	%r1095, %r1080, 2;
	add.s32 	%r1096, %r169, %r1095;
	atom.shared.add.u32 	%r2156, [%r1096], %r216;
$L__BB20_195:
	ld.param.u32 	%r2056, [_ZN3cub18CUB_300001_SM_10006detail10radix_sort29DeviceRadixSortOnesweepKernelINS1_5radix10policy_hubIffyE10Policy1000ELNS0_9SortOrderE0EffyiiNS1_21identity_decomposer_tEEEvPT5_SB_PT3_PKSC_PT1_PKSG_PT2_PKSK_T4_iiT6__param_9];
	shfl.sync.idx.b32	%r1122|%p179, %r2156, %r215, 31, -1;
	add.s32 	%r219, %r216, %r1122;
	setp.eq.s32 	%p180, %r2140, 2147483647;
	selp.b32 	%r1123, -2147483648, %r2140, %p180;
	shr.u32 	%r1124, %r1123, %r2056;
	and.b32  	%r1119, %r1124, %r171;
	mov.b32 	%r1099, 1;
	// begin inline asm
	{
    .reg .pred p;
    and.b32 %r1097, %r1119, %r1099;    setp.ne.u32 p, %r1097, 0;
    vote.ballot.sync.b32 %r1097, p, 0xffffffff;
    @!p not.b32 %r1097, %r1097;
}

	// end inline asm
	mov.b32 	%r1102, 2;
	// begin inline asm
	{
    .reg .pred p;
    and.b32 %r1100, %r1119, %r1102;    setp.ne.u32 p, %r1100, 0;
    vote.ballot.sync.b32 %r1100, p, 0xffffffff;
    @!p not.b32 %r1100, %r1100;
}

	// end inline asm
	and.b32  	%r1125, %r1100, %r1097;
	mov.b32 	%r1105, 4;
	// begin inline asm
	{
    .reg .pred p;
    and.b32 %r1103, %r1119, %r1105;    setp.ne.u32 p, %r1103, 0;
    vote.ballot.sync.b32 %r1103, p, 0xffffffff;
    @!p not.b32 %r1103, %r1103;
}

	// end inline asm
	and.b32  	%r1126, %r1103, %r1125;
	mov.b32 	%r1108, 8;
	// begin inline asm
	{
    .reg .pred p;
    and.b32 %r1106, %r1119, %r1108;    setp.ne.u32 p, %r1106, 0;
    vote.ballot.sync.b32 %r1106, p, 0xffffffff;
    @!p not.b32 %r1106, %r1106;
}

	// end inline asm
	and.b32  	%r1127, %r1106, %r1126;
	mov.b32 	%r1111, 16;
	// begin inline asm
	{
    .reg .pred p;
    and.b32 %r1109, %r1119, %r1111;    setp.ne.u32 p, %r1109, 0;
    vote.ballot.sync.b32 %r1109, p, 0xffffffff;
    @!p not.b32 %r1109, %r1109;
}

	// end inline asm
	and.b32  	%r1128, %r1109, %r1127;
	mov.b32 	%r1114, 32;
	// begin inline asm
	{
    .reg .pred p;
    and.b32 %r1112, %r1119, %r1114;    setp.ne.u32 p, %r1112, 0;
    vote.ballot.sync.b32 %r1112, p, 0xffffffff;
    @!p not.b32 %r1112, %r1112;
}

	// end inline asm
	and.b32  	%r1129, %r1112, %r1128;
	mov.b32 	%r1117, 64;
	// begin inline asm
	{
    .reg .pred p;
    and.b32 %r1115, %r1119, %r1117;    setp.ne.u32 p, %r1115, 0;
    vote.ballot.sync.b32 %r1115, p, 0xffffffff;
    @!p not.b32 %r1115, %r1115;
}

	// end inline asm
	and.b32  	%r1130, %r1115, %r1129;
	mov.b32 	%r1120, 128;
	// begin inline asm
	{
    .reg .pred p;
    and.b32 %r1118, %r1119, %r1120;    setp.ne.u32 p, %r1118, 0;
    vote.ballot.sync.b32 %r1118, p, 0xffffffff;
    @!p not.b32 %r1118, %r1118;
}

	// end inline asm
	and.b32  	%r1131, %r1118, %r1130;
	clz.b32 	%r1132, %r1131;
	sub.s32 	%r221, 31, %r1132;
	and.b32  	%r1133, %r780, %r1131;
	popc.b32 	%r222, %r1133;
	setp.ne.s32 	%p181, %r326, %r221;
	mov.b32 	%r2157, 0;
	@%p181 bra 	$L__BB20_197;
	shl.b32 	%r1134, %r1119, 2;
	add.s32 	%r1135, %r169, %r1134;
	atom.shared.add.u32 	%r2157, [%r1135], %r222;
$L__BB20_197:
	ld.param.u32 	%r2057, [_ZN3cub18CUB_300001_SM_10006detail10radix_sort29DeviceRadixSortOnesweepKernelINS1_5radix10policy_hubIffyE10Policy1000ELNS0_9SortOrderE0EffyiiNS1_21identity_decomposer_tEEEvPT5_SB_PT3_PKSC_PT1_PKSG_PT2_PKSK_T4_iiT6__param_9];
	shfl.sync.idx.b32	%r1161|%p182, %r2157, %r221, 31, -1;
	add.s32 	%r225, %r222, %r1161;
	setp.eq.s32 	%p183, %r2139, 2147483647;
	selp.b32 	%r1162, -2147483648, %r2139, %p183;
	shr.u32 	%r1163, %r1162, %r2057;
	and.b32  	%r1158, %r1163, %r171;
	mov.b32 	%r1138, 1;
	// begin inline asm
	{
    .reg .pred p;
    and.b32 %r1136, %r1158, %r1138;    setp.ne.u32 p, %r1136, 0;
    vote.ballot.sync.b32 %r1136, p, 0xffffffff;
    @!p not.b32 %r1136, %r1136;
}

	// end inline asm
	mov.b32 	%r1141, 2;
	// begin inline asm
	{
    .reg .pred p;
    and.b32 %r1139, %r1158, %r1141;    setp.ne.u32 p, %r1139, 0;
    vote.ballot.sync.b32 %r1139, p, 0xffffffff;
    @!p not.b32 %r1139, %r1139;
}

	// end inline asm
	and.b32  	%r1164, %r1139, %r1136;
	mov.b32 	%r1144, 4;
	// begin inline asm
	{
    .reg .pred p;
    and.b32 %r1142, %r1158, %r1144;    setp.ne.u32 p, %r1142, 0;
    vote.ballot.sync.b32 %r1142, p, 0xffffffff;
    @!p not.b32 %r1142, %r1142;
}

	// end inline asm
	and.b32  	%r1165, %r1142, %r1164;
	mov.b32 	%r1147, 8;
	// begin inline asm
	{
    .reg .pred p;
    and.b32 %r1145, %r1158, %r1147;    setp.ne.u32 p, %r1145, 0;
    vote.ballot.sync.b32 %r1145, p, 0xffffffff;
    @!p not.b32 %r1145, %r1145;
}

	// end inline asm
	and.b32  	%r1166, %r1145, %r1165;
	mov.b32 	%r1150, 16;
	// begin inline asm
	{
    .reg .pred p;
    and.b32 %r1148, %r1158, %r1150;    setp.ne.u32 p, %r1148, 0;
    vote.ballot.sync.b32 %r1148, p, 0xffffffff;
    @!p not.b32 %r1148, %r1148;
}

	// end inline asm
	and.b32  	%r1167, %r1148, %r1166;
	mov.b32 	%r1153, 32;
	// begin inline asm
	{
    .reg .pred p;
    and.b32 %r1151, %r1158, %r1153;    setp.ne.u32 p, %r1151, 0;
    vote.ballot.sync.b32 %r1151, p, 0xffffffff;
    @!p not.b32 %r1151, %r1151;
}

	// end inline asm
	and.b32  	%r1168, %r1151, %r1167;
	mov.b32 	%r1156, 64;
	// begin inline asm
	{
    .reg .pred p;
    and.b32 %r1154, %r1158, %r1156;    setp.ne.u32 p, %r1154, 0;
    vote.ballot.sync.b32 %r1154, p, 0xffffffff;
    @!p not.b32 %r1154, %r1154;
}

	// end inline asm
	and.b32  	%r1169, %r1154, %r1168;
	mov.b32 	%r1159, 128;
	// begin inline asm
	{
    .reg .pred p;
    and.b32 %r1157, %r1158, %r1159;    setp.ne.u32 p, %r1157, 0;
    vote.ballot.sync.b32 %r1157, p, 0xffffffff;
    @!p not.b32 %r1157, %r1157;
}

	// end inline asm
	and.b32  	%r1170, %r1157, %r1169;
	clz.b32 	%r1171, %r1170;
	sub.s32 	%r227, 31, %r1171;
	and.b32  	%r1172, %r780, %r1170;
	popc.b32 	%r228, %r1172;
	setp.ne.s32 	%p184, %r326, %r227;
	mov.b32 	%r2158, 0;
	@%p184 bra 	$L__BB20_199;
	shl.b32 	%r1177, %r1158, 2;
	add.s32 	%r1178, %r169, %r1177;
	atom.shared.add.u32 	%r2158, [%r1178], %r228;
$L__BB20_199:
	ld.param.u32 	%r2058, [_ZN3cub18CUB_300001_SM_10006detail10radix_sort29DeviceRadixSortOnesweepKernelINS1_5radix10policy_hubIffyE10Policy1000ELNS0_9SortOrderE0EffyiiNS1_21identity_decomposer_tEEEvPT5_SB_PT3_PKSC_PT1_PKSG_PT2_PKSK_T4_iiT6__param_9];
	shfl.sync.idx.b32	%r1204|%p185, %r2158, %r227, 31, -1;
	add.s32 	%r231, %r228, %r1204;
	setp.eq.s32 	%p186, %r2138, 2147483647;
	selp.b32 	%r1205, -2147483648, %r2138, %p186;
	shr.u32 	%r1206, %r1205, %r2058;
	and.b32  	%r1201, %r1206, %r171;
	mov.b32 	%r1181, 1;
	// begin inline asm
	{
    .reg .pred p;
    and.b32 %r1179, %r1201, %r1181;    setp.ne.u32 p, %r1179, 0;
    vote.ballot.sync.b32 %r1179, p, 0xffffffff;
    @!p not.b32 %r1179, %r1179;
}

	// end inline asm
	mov.b32 	%r1184, 2;
	// begin inline asm
	{
    .reg .pred p;
    and.b32 %r1182, %r1201, %r1184;    setp.ne.u32 p, %r1182, 0;
    vote.ballot.sync.b32 %r1182, p, 0xffffffff;
    @!p not.b32 %r1182, %r1182;
}

	// end inline asm
	and.b32  	%r1207, %r1182, %r1179;
	mov.b32 	%r1187, 4;
	// begin inline asm
	{
    .reg .pred p;
    and.b32 %r1185, %r1201, %r1187;    setp.ne.u32 p, %r1185, 0;
    vote.ballot.sync.b32 %r1185, p, 0xffffffff;
    @!p not.b32 %r1185, %r1185;
}

	// end inline asm
	and.b32  	%r1208, %r1185, %r1207;
	mov.b32 	%r1190, 8;
	// begin inline asm
	{
    .reg .pred p;
    and.b32 %r1188, %r1201, %r1190;    setp.ne.u32 p, %r1188, 0;
    vote.ballot.sync.b32 %r1188, p, 0xffffffff;
    @!p not.b32 %r1188, %r1188;
}

	// end inline asm
	and.b32  	%r1209, %r1188, %r1208;
	mov.b32 	%r1193, 16;
	// begin inline asm
	{
    .reg .pred p;
    and.b32 %r1191, %r1201, %r1193;    setp.ne.u32 p, %r1191, 0;
    vote.ballot.sync.b32 %r1191, p, 0xffffffff;
    @!p not.b32 %r1191, %r1191;
}

	// end inline asm
	and.b32  	%r1210, %r1191, %r1209;
	mov.b32 	%r1196, 32;
	// begin inline asm
	{
    .reg .pred p;
    and.b32 %r1194, %r1201, %r1196;    setp.ne.u32 p, %r1194, 0;
    vote.ballot.sync.b32 %r1194, p, 0xffffffff;
    @!p not.b32 %r1194, %r1194;
}

	// end inline asm
	and.b32  	%r1211, %r1194, %r1210;
	mov.b32 	%r1199, 64;
	// begin inline asm
	{
    .reg .pred p;
    and.b32 %r1197, %r1201, %r1199;    setp.ne.u32 p, %r1197, 0;
    vote.ballot.sync.b32 %r1197, p, 0xffffffff;
    @!p not.b32 %r1197, %r1197;
}

	// end inline asm
	and.b32  	%r1212, %r1197, %r1211;
	mov.b32 	%r1202, 128;
	// begin inline asm
	{
    .reg .pred p;
    and.b32 %r1200, %r1201, %r1202;    setp.ne.u32 p, %r1200, 0;
    vote.ballot.sync.b32 %r1200, p, 0xffffffff;
    @!p not.b32 %r1200, %r1200;
}

	// end inline asm
	and.b32  	%r1213, %r1200, %r1212;
	clz.b32 	%r1214, %r1213;
	sub.s32 	%r233, 31, %r1214;
	and.b32  	%r1215, %r780, %r1213;
	popc.b32 	%r234, %r1215;
	setp.ne.s32 	%p187, %r326, %r233;
	mov.b32 	%r2159, 0;
	@%p187 bra 	$L__BB20_201;
	shl.b32 	%r1220, %r1201, 2;
	add.s32 	%r1221, %r169, %r1220;
	atom.shared.add.u32 	%r2159, [%r1221], %r234;
$L__BB20_201:
	ld.param.u32 	%r2059, [_ZN3cub18CUB_300001_SM_10006detail10radix_sort29DeviceRadixSortOnesweepKernelINS1_5radix10policy_hubIffyE10Policy1000ELNS0_9SortOrderE0EffyiiNS1_21identity_decomposer_tEEEvPT5_SB_PT3_PKSC_PT1_PKSG_PT2_PKSK_T4_iiT6__param_9];
	shfl.sync.idx.b32	%r1247|%p188, %r2159, %r233, 31, -1;
	add.s32 	%r237, %r234, %r1247;
	setp.eq.s32 	%p189, %r2137, 2147483647;
	selp.b32 	%r1248, -2147483648, %r2137, %p189;
	shr.u32 	%r1249, %r1248, %r2059;
	and.b32  	%r1244, %r1249, %r171;
	mov.b32 	%r1224, 1;
	// begin inline asm
	{
    .reg .pred p;
    and.b32 %r1222, %r1244, %r1224;    setp.ne.u32 p, %r1222, 0;
    vote.ballot.sync.b32 %r1222, p, 0xffffffff;
    @!p not.b32 %r1222, %r1222;
}

	// end inline asm
	mov.b32 	%r1227, 2;
	// begin inline asm
	{
    .reg .pred p;
    and.b32 %r1225, %r1244, %r1227;    setp.ne.u32 p, %r1225, 0;
    vote.ballot.sync.b32 %r1225, p, 0xffffffff;
    @!p not.b32 %r1225, %r1225;
}

	// end inline asm
	and.b32  	%r1250, %r1225, %r1222;
	mov.b32 	%r1230, 4;
	// begin inline asm
	{
    .reg .pred p;
    and.b32 %r1228, %r1244, %r1230;    setp.ne.u32 p, %r1228, 0;
    vote.ballot.sync.b32 %r1228, p, 0xffffffff;
    @!p not.b32 %r1228, %r1228;
}

	// end inline asm
	and.b32  	%r1251, %r1228, %r1250;
	mov.b32 	%r1233, 8;
	// begin inline asm
	{
    .reg .pred p;
    and.b32 %r1231, %r1244, %r1233;    setp.ne.u32 p, %r1231, 0;
    vote.ballot.sync.b32 %r1231, p, 0xffffffff;
    @!p not.b32 %r1231, %r1231;
}

	// end inline asm
	and.b32  	%r1252, %r1231, %r1251;
	mov.b32 	%r1236, 16;
	// begin inline asm
	{
    .reg .pred p;
    and.b32 %r1234, %r1244, %r1236;    setp.ne.u32 p, %r1234, 0;
    vote.ballot.sync.b32 %r1234, p, 0xffffffff;
    @!p not.b32 %r1234, %r1234;
}

	// end inline asm
	and.b32  	%r1253, %r1234, %r1252;
	mov.b32 	%r1239, 32;
	// begin inline asm
	{
    .reg .pred p;
    and.b32 %r1237, %r1244, %r1239;    setp.ne.u32 p, %r1237, 0;
    vote.ballot.sync.b32 %r1237, p, 0xffffffff;
    @!p not.b32 %r1237, %r1237;
}

	// end inline asm
	and.b32  	%r1254, %r1237, %r1253;
	mov.b32 	%r1242, 64;
	// begin inline asm
	{
    .reg .pred p;
    and.b32 %r1240, %r1244, %r1242;    setp.ne.u32 p, %r1240, 0;
    vote.ballot.sync.b32 %r1240, p, 0xffffffff;
    @!p not.b32 %r1240, %r1240;
}

	// end inline asm
	and.b32  	%r1255, %r1240, %r1254;
	mov.b32 	%r1245, 128;
	// begin inline asm
	{
    .reg .pred p;
    and.b32 %r1243, %r1244, %r1245;    setp.ne.u32 p, %r1243, 0;
    vote.ballot.sync.b32 %r1243, p, 0xffffffff;
    @!p not.b32 %r1243, %r1243;
}

	// end inline asm
	and.b32  	%r1256, %r1243, %r1255;
	clz.b32 	%r1257, %r1256;
	sub.s32 	%r239, 31, %r1257;
	and.b32  	%r1258, %r780, %r1256;
	popc.b32 	%r240, %r1258;
	setp.ne.s32 	%p190, %r326, %r239;
	mov.b32 	%r2160, 0;
	@%p190 bra 	$L__BB20_203;
	shl.b32 	%r1263, %r1244, 2;
	add.s32 	%r1264, %r169, %r1263;
	atom.shared.add.u32 	%r2160, [%r1264], %r240;
$L__BB20_203:
	ld.param.u32 	%r2060, [_ZN3cub18CUB_300001_SM_10006detail10radix_sort29DeviceRadixSortOnesweepKernelINS1_5radix10policy_hubIffyE10Policy1000ELNS0_9SortOrderE0EffyiiNS1_21identity_decomposer_tEEEvPT5_SB_PT3_PKSC_PT1_PKSG_PT2_PKSK_T4_iiT6__param_9];
	shfl.sync.idx.b32	%r1290|%p191, %r2160, %r239, 31, -1;
	add.s32 	%r243, %r240, %r1290;
	setp.eq.s32 	%p192, %r2136, 2147483647;
	selp.b32 	%r1291, -2147483648, %r2136, %p192;
	shr.u32 	%r1292, %r1291, %r2060;
	and.b32  	%r1287, %r1292, %r171;
	mov.b32 	%r1267, 1;
	// begin inline asm
	{
    .reg .pred p;
    and.b32 %r1265, %r1287, %r1267;    setp.ne.u32 p, %r1265, 0;
    vote.ballot.sync.b32 %r1265, p, 0xffffffff;
    @!p not.b32 %r1265, %r1265;
}

	// end inline asm
	mov.b32 	%r1270, 2;
	// begin inline asm
	{
    .reg .pred p;
    and.b32 %r1268, %r1287, %r1270;    setp.ne.u32 p, %r1268, 0;
    vote.ballot.sync.b32 %r1268, p, 0xffffffff;
    @!p not.b32 %r1268, %r1268;
}

	// end inline asm
	and.b32  	%r1293, %r1268, %r1265;
	mov.b32 	%r1273, 4;
	// begin inline asm
	{
    .reg .pred p;
    and.b32 %r1271, %r1287, %r1273;    setp.ne.u32 p, %r1271, 0;
    vote.ballot.sync.b32 %r1271, p, 0xffffffff;
    @!p not.b32 %r1271, %r1271;
}

	// end inline asm
	and.b32  	%r1294, %r1271, %r1293;
	mov.b32 	%r1276, 8;
	// begin inline asm
	{
    .reg .pred p;
    and.b32 %r1274, %r1287, %r1276;    setp.ne.u32 p, %r1274, 0;
    vote.ballot.sync.b32 %r1274, p, 0xffffffff;
    @!p not.b32 %r1274, %r1274;
}

	// end inline asm
	and.b32  	%r1295, %r1274, %r1294;
	mov.b32 	%r1279, 16;
	// begin inline asm
	{
    .reg .pred p;
    and.b32 %r1277, %r1287, %r1279;    setp.ne.u32 p, %r1277, 0;
    vote.ballot.sync.b32 %r1277, p, 0xffffffff;
    @!p not.b32 %r1277, %r1277;
}

	// end inline asm
	and.b32  	%r1296, %r1277, %r1295;
	mov.b32 	%r1282, 32;
	// begin inline asm
	{
    .reg .pred p;
    and.b32 %r1280, %r1287, %r1282;    setp.ne.u32 p, %r1280, 0;
    vote.ballot.sync.b32 %r1280, p, 0xffffffff;
    @!p not.b32 %r1280, %r1280;
}

	// end inline asm
	and.b32  	%r1297, %r1280, %r1296;
	mov.b32 	%r1285, 64;
	// begin inline asm
	{
    .reg .pred p;
    and.b32 %r1283, %r1287, %r1285;    setp.ne.u32 p, %r1283, 0;
    vote.ballot.sync.b32 %r1283, p, 0xffffffff;
    @!p not.b32 %r1283, %r1283;
}

	// end inline asm
	and.b32  	%r1298, %r1283, %r1297;
	mov.b32 	%r1288, 128;
	// begin inline asm
	{
    .reg .pred p;
    and.b32 %r1286, %r1287, %r1288;    setp.ne.u32 p, %r1286, 0;
    vote.ballot.sync.b32 %r1286, p, 0xffffffff;
    @!p not.b32 %r1286, %r1286;
}

	// end inline asm
	and.b32  	%r1299, %r1286, %r1298;
	clz.b32 	%r1300, %r1299;
	sub.s32 	%r245, 31, %r1300;
	and.b32  	%r1301, %r780, %r1299;
	popc.b32 	%r246, %r1301;
	setp.ne.s32 	%p193, %r326, %r245;
	mov.b32 	%r2161, 0;
	@%p193 bra 	$L__BB20_205;
	shl.b32 	%r1306, %r1287, 2;
	add.s32 	%r1307, %r169, %r1306;
	atom.shared.add.u32 	%r2161, [%r1307], %r246;
$L__BB20_205:
	ld.param.u32 	%r2061, [_ZN3cub18CUB_300001_SM_10006detail10radix_sort29DeviceRadixSortOnesweepKernelINS1_5radix10policy_hubIffyE10Policy1000ELNS0_9SortOrderE0EffyiiNS1_21identity_decomposer_tEEEvPT5_SB_PT3_PKSC_PT1_PKSG_PT2_PKSK_T4_iiT6__param_9];
	shfl.sync.idx.b32	%r1333|%p194, %r2161, %r245, 31, -1;
	add.s32 	%r249, %r246, %r1333;
	setp.eq.s32 	%p195, %r2135, 2147483647;
	selp.b32 	%r1334, -2147483648, %r2135, %p195;
	shr.u32 	%r1335, %r1334, %r2061;
	and.b32  	%r1330, %r1335, %r171;
	mov.b32 	%r1310, 1;
	// begin inline asm
	{
    .reg .pred p;
    and.b32 %r1308, %r1330, %r1310;    setp.ne.u32 p, %r1308, 0;
    vote.ballot.sync.b32 %r1308, p, 0xffffffff;
    @!p not.b32 %r1308, %r1308;
}

	// end inline asm
	mov.b32 	%r1313, 2;
	// begin inline asm
	{
    .reg .pred p;
    and.b32 %r1311, %r1330, %r1313;    setp.ne.u32 p, %r1311, 0;
    vote.ballot.sync.b32 %r1311, p, 0xffffffff;
    @!p not.b32 %r1311, %r1311;
}

	// end inline asm
	and.b32  	%r1336, %r1311, %r1308;
	mov.b32 	%r1316, 4;
	// begin inline asm
	{
    .reg .pred p;
    and.b32 %r1314, %r1330, %r1316;    setp.ne.u32 p, %r1314, 0;
    vote.ballot.sync.b32 %r1314, p, 0xffffffff;
    @!p not.b32 %r1314, %r1314;
}

	// end inline asm
	and.b32  	%r1337, %r1314, %r1336;
	mov.b32 	%r1319, 8;
	// begin inline asm
	{
    .reg .pred p;
    and.b32 %r1317, %r1330, %r1319;    setp.ne.u32 p, %r1317, 0;
    vote.ballot.sync.b32 %r1317, p, 0xffffffff;
    @!p not.b32 %r1317, %r1317;
}

	// end inline asm
	and.b32  	%r1338, %r1317, %r1337;
	mov.b32 	%r1322, 16;
	// begin inline asm
	{
    .reg .pred p;
    and.b32 %r1320, %r1330, %r1322;    setp.ne.u32 p, %r1320, 0;
    vote.ballot.sync.b32 %r1320, p, 0xffffffff;
    @!p not.b32 %r1320, %r1320;
}

	// end inline asm
	and.b32  	%r1339, %r1320, %r1338;
	mov.b32 	%r1325, 32;
	// begin inline asm
	{
    .reg .pred p;
    and.b32 %r1323, %r1330, %r1325;    setp.ne.u32 p, %r1323, 0;
    vote.ballot.sync.b32 %r1323, p, 0xffffffff;
    @!p not.b32 %r1323, %r1323;
}

	// end inline asm
	and.b32  	%r1340, %r1323, %r1339;
	mov.b32 	%r1328, 64;
	// begin inline asm
	{
    .reg .pred p;
    and.b32 %r1326, %r1330, %r1328;    setp.ne.u32 p, %r1326, 0;
    vote.ballot.sync.b32 %r1326, p, 0xffffffff;
    @!p not.b32 %r1326, %r1326;
}

	// end inline asm
	and.b32  	%r1341, %r1326, %r1340;
	mov.b32 	%r1331, 128;
	// begin inline asm
	{
    .reg .pred p;
    and.b32 %r1329, %r1330, %r1331;    setp.ne.u32 p, %r1329, 0;
    vote.ballot.sync.b32 %r1329, p, 0xffffffff;
    @!p not.b32 %r1329, %r1329;
}

	// end inline asm
	and.b32  	%r1342, %r1329, %r1341;
	clz.b32 	%r1343, %r1342;
	sub.s32 	%r251, 31, %r1343;
	and.b32  	%r1344, %r780, %r1342;
	popc.b32 	%r252, %r1344;
	setp.ne.s32 	%p196, %r326, %r251;
	mov.b32 	%r2162, 0;
	@%p196 bra 	$L__BB20_207;
	shl.b32 	%r1349, %r1330, 2;
	add.s32 	%r1350, %r169, %r1349;
	atom.shared.add.u32 	%r2162, [%r1350], %r252;
$L__BB20_207:
	ld.param.u32 	%r2062, [_ZN3cub18CUB_300001_SM_10006detail10radix_sort29DeviceRadixSortOnesweepKernelINS1_5radix10policy_hubIffyE10Policy1000ELNS0_9SortOrderE0EffyiiNS1_21identity_decomposer_tEEEvPT5_SB_PT3_PKSC_PT1_PKSG_PT2_PKSK_T4_iiT6__param_9];
	shfl.sync.idx.b32	%r1376|%p197, %r2162, %r251, 31, -1;
	add.s32 	%r255, %r252, %r1376;
	setp.eq.s32 	%p198, %r2134, 2147483647;
	selp.b32 	%r1377, -2147483648, %r2134, %p198;
	shr.u32 	%r1378, %r1377, %r2062;
	and.b32  	%r1373, %r1378, %r171;
	mov.b32 	%r1353, 1;
	// begin inline asm
	{
    .reg .pred p;
    and.b32 %r1351, %r1373, %r1353;    setp.ne.u32 p, %r1351, 0;
    vote.ballot.sync.b32 %r1351, p, 0xffffffff;
    @!p not.b32 %r1351, %r1351;
}

	// end inline asm
	mov.b32 	%r1356, 2;
	// begin inline asm
	{
    .reg .pred p;
    and.b32 %r1354, %r1373, %r1356;    setp.ne.u32 p, %r1354, 0;
    vote.ballot.sync.b32 %r1354, p, 0xffffffff;
    @!p not.b32 %r1354, %r1354;
}

	// end inline asm
	and.b32  	%r1379, %r1354, %r1351;
	mov.b32 	%r1359, 4;
	// begin inline asm
	{
    .reg .pred p;
    and.b32 %r1357, %r1373, %r1359;    setp.ne.u32 p, %r1357, 0;
    vote.ballot.sync.b32 %r1357, p, 0xffffffff;
    @!p not.b32 %r1357, %r1357;
}

	// end inline asm
	and.b32  	%r1380, %r1357, %r1379;
	mov.b32 	%r1362, 8;
	// begin inline asm
	{
    .reg .pred p;
    and.b32 %r1360, %r1373, %r1362;    setp.ne.u32 p, %r1360, 0;
    vote.ballot.sync.b32 %r1360, p, 0xffffffff;
    @!p not.b32 %r1360, %r1360;
}

	// end inline asm
	and.b32  	%r1381, %r1360, %r1380;
	mov.b32 	%r1365, 16;
	// begin inline asm
	{
    .reg .pred p;
    and.b32 %r1363, %r1373, %r1365;    setp.ne.u32 p, %r1363, 0;
    vote.ballot.sync.b32 %r1363, p, 0xffffffff;
    @!p not.b32 %r1363, %r1363;
}

	// end inline asm
	and.b32  	%r1382, %r1363, %r1381;
	mov.b32 	%r1368, 32;
	// begin inline asm
	{
    .reg .pred p;
    and.b32 %r1366, %r1373, %r1368;    setp.ne.u32 p, %r1366, 0;
    vote.ballot.sync.b32 %r1366, p, 0xffffffff;
    @!p not.b32 %r1366, %r1366;
}

	// end inline asm
	and.b32  	%r1383, %r1366, %r1382;
	mov.b32 	%r1371, 64;
	// begin inline asm
	{
    .reg .pred p;
    and.b32 %r1369, %r1373, %r1371;    setp.ne.u32 p, %r1369, 0;
    vote.ballot.sync.b32 %r1369, p, 0xffffffff;
    @!p not.b32 %r1369, %r1369;
}

	// end inline asm
	and.b32  	%r1384, %r1369, %r1383;
	mov.b32 	%r1374, 128;
	// begin inline asm
	{
    .reg .pred p;
    and.b32 %r1372, %r1373, %r1374;    setp.ne.u32 p, %r1372, 0;
    vote.ballot.sync.b32 %r1372, p, 0xffffffff;
    @!p not.b32 %r1372, %r1372;
}

	// end inline asm
	and.b32  	%r1385, %r1372, %r1384;
	clz.b32 	%r1386, %r1385;
	sub.s32 	%r257, 31, %r1386;
	and.b32  	%r1387, %r780, %r1385;
	popc.b32 	%r258, %r1387;
	setp.ne.s32 	%p199, %r326, %r257;
	mov.b32 	%r2163, 0;
	@%p199 bra 	$L__BB20_209;
	shl.b32 	%r1392, %r1373, 2;
	add.s32 	%r1393, %r169, %r1392;
	atom.shared.add.u32 	%r2163, [%r1393], %r258;
$L__BB20_209:
	ld.param.u32 	%r2063, [_ZN3cub18CUB_300001_SM_10006detail10radix_sort29DeviceRadixSortOnesweepKernelINS1_5radix10policy_hubIffyE10Policy1000ELNS0_9SortOrderE0EffyiiNS1_21identity_decomposer_tEEEvPT5_SB_PT3_PKSC_PT1_PKSG_PT2_PKSK_T4_iiT6__param_9];
	shfl.sync.idx.b32	%r1419|%p200, %r2163, %r257, 31, -1;
	add.s32 	%r261, %r258, %r1419;
	setp.eq.s32 	%p201, %r2133, 2147483647;
	selp.b32 	%r1420, -2147483648, %r2133, %p201;
	shr.u32 	%r1421, %r1420, %r2063;
	and.b32  	%r1416, %r1421, %r171;
	mov.b32 	%r1396, 1;
	// begin inline asm
	{
    .reg .pred p;
    and.b32 %r1394, %r1416, %r1396;    setp.ne.u32 p, %r1394, 0;
    vote.ballot.sync.b32 %r1394, p, 0xffffffff;
    @!p not.b32 %r1394, %r1394;
}

	// end inline asm
	mov.b32 	%r1399, 2;
	// begin inline asm
	{
    .reg .pred p;
    and.b32 %r1397, %r1416, %r1399;    setp.ne.u32 p, %r1397, 0;
    vote.ballot.sync.b32 %r1397, p, 0xffffffff;
    @!p not.b32 %r1397, %r1397;
}

	// end inline asm
	and.b32  	%r1422, %r1397, %r1394;
	mov.b32 	%r1402, 4;
	// begin inline asm
	{
    .reg .pred p;
    and.b32 %r1400, %r1416, %r1402;    setp.ne.u32 p, %r1400, 0;
    vote.ballot.sync.b32 %r1400, p, 0xffffffff;
    @!p not.b32 %r1400, %r1400;
}

	// end inline asm
	and.b32  	%r1423, %r1400, %r1422;
	mov.b32 	%r1405, 8;
	// begin inline asm
	{
    .reg .pred p;
    and.b32 %r1403, %r1416, %r1405;    setp.ne.u32 p, %r1403, 0;
    vote.ballot.sync.b32 %r1403, p, 0xffffffff;
    @!p not.b32 %r1403, %r1403;
}

	// end inline asm
	and.b32  	%r1424, %r1403, %r1423;
	mov.b32 	%r1408, 16;
	// begin inline asm
	{
    .reg .pred p;
    and.b32 %r1406, %r1416, %r1408;    setp.ne.u32 p, %r1406, 0;
    vote.ballot.sync.b32 %r1406, p, 0xffffffff;
    @!p not.b32 %r1406, %r1406;
}

	// end inline asm
	and.b32  	%r1425, %r1406, %r1424;
	mov.b32 	%r1411, 32;
	// begin inline asm
	{
    .reg .pred p;
    and.b32 %r1409, %r1416, %r1411;    setp.ne.u32 p, %r1409, 0;
    vote.ballot.sync.b32 %r1409, p, 0xffffffff;
    @!p not.b32 %r1409, %r1409;
}

	// end inline asm
	and.b32  	%r1426, %r1409, %r1425;
	mov.b32 	%r1414, 64;
	// begin inline asm
	{
    .reg .pred p;
    and.b32 %r1412, %r1416, %r1414;    setp.ne.u32 p, %r1412, 0;
    vote.ballot.sync.b32 %r1412, p, 0xffffffff;
    @!p not.b32 %r1412, %r1412;
}

	// end inline asm
	and.b32  	%r1427, %r1412, %r1426;
	mov.b32 	%r1417, 128;
	// begin inline asm
	{
    .reg .pred p;
    and.b32 %r1415, %r1416, %r1417;    setp.ne.u32 p, %r1415, 0;
    vote.ballot.sync.b32 %r1415, p, 0xffffffff;
    @!p not.b32 %r1415, %r1415;
}

	// end inline asm
	and.b32  	%r1428, %r1415, %r1427;
	clz.b32 	%r1429, %r1428;
	sub.s32 	%r263, 31, %r1429;
	and.b32  	%r1430, %r780, %r1428;
	popc.b32 	%r264, %r1430;
	setp.ne.s32 	%p202, %r326, %r263;
	mov.b32 	%r2164, 0;
	@%p202 bra 	$L__BB20_211;
	shl.b32 	%r1431, %r1, 5;
	and.b32  	%r1432, %r1431, 31744;
	add.s32 	%r1434, %r390, %r1432;
	shl.b32 	%r1435, %r1416, 2;
	add.s32 	%r1436, %r1434, %r1435;
	atom.shared.add.u32 	%r2164, [%r1436], %r264;
$L__BB20_211:
	ld.param.u32 	%r2064, [_ZN3cub18CUB_300001_SM_10006detail10radix_sort29DeviceRadixSortOnesweepKernelINS1_5radix10policy_hubIffyE10Policy1000ELNS0_9SortOrderE0EffyiiNS1_21identity_decomposer_tEEEvPT5_SB_PT3_PKSC_PT1_PKSG_PT2_PKSK_T4_iiT6__param_9];
	shfl.sync.idx.b32	%r1462|%p203, %r2164, %r263, 31, -1;
	add.s32 	%r267, %r264, %r1462;
	setp.eq.s32 	%p204, %r2132, 2147483647;
	selp.b32 	%r1463, -2147483648, %r2132, %p204;
	shr.u32 	%r1464, %r1463, %r2064;
	and.b32  	%r1459, %r1464, %r171;
	mov.b32 	%r1439, 1;
	// begin inline asm
	{
    .reg .pred p;
    and.b32 %r1437, %r1459, %r1439;    setp.ne.u32 p, %r1437, 0;
    vote.ballot.sync.b32 %r1437, p, 0xffffffff;
    @!p not.b32 %r1437, %r1437;
}

	// end inline asm
	mov.b32 	%r1442, 2;
	// begin inline asm
	{
    .reg .pred p;
    and.b32 %r1440, %r1459, %r1442;    setp.ne.u32 p, %r1440, 0;
    vote.ballot.sync.b32 %r1440, p, 0xffffffff;
    @!p not.b32 %r1440, %r1440;
}

	// end inline asm
	and.b32  	%r1465, %r1440, %r1437;
	mov.b32 	%r1445, 4;
	// begin inline asm
	{
    .reg .pred p;
    and.b32 %r1443, %r1459, %r1445;    setp.ne.u32 p, %r1443, 0;
    vote.ballot.sync.b32 %r1443, p, 0xffffffff;
    @!p not.b32 %r1443, %r1443;
}

	// end inline asm
	and.b32  	%r1466, %r1443, %r1465;
	mov.b32 	%r1448, 8;
	// begin inline asm
	{
    .reg .pred p;
    and.b32 %r1446, %r1459, %r1448;    setp.ne.u32 p, %r1446, 0;
    vote.ballot.sync.b32 %r1446, p, 0xffffffff;
    @!p not.b32 %r1446, %r1446;
}

	// end inline asm
	and.b32  	%r1467, %r1446, %r1466;
	mov.b32 	%r1451, 16;
	// begin inline asm
	{
    .reg .pred p;
    and.b32 %r1449, %r1459, %r1451;    setp.ne.u32 p, %r1449, 0;
    vote.ballot.sync.b32 %r1449, p, 0xffffffff;
    @!p not.b32 %r1449, %r1449;
}

	// end inline asm
	and.b32  	%r1468, %r1449, %r1467;
	mov.b32 	%r1454, 32;
	// begin inline asm
	{
    .reg .pred p;
    and.b32 %r1452, %r1459, %r1454;    setp.ne.u32 p, %r1452, 0;
    vote.ballot.sync.b32 %r1452, p, 0xffffffff;
    @!p not.b32 %r1452, %r1452;
}

	// end inline asm
	and.b32  	%r1469, %r1452, %r1468;
	mov.b32 	%r1457, 64;
	// begin inline asm
	{
    .reg .pred p;
    and.b32 %r1455, %r1459, %r1457;    setp.ne.u32 p, %r1455, 0;
    vote.ballot.sync.b32 %r1455, p, 0xffffffff;
    @!p not.b32 %r1455, %r1455;
}

	// end inline asm
	and.b32  	%r1470, %r1455, %r1469;
	mov.b32 	%r1460, 128;
	// begin inline asm
	{
    .reg .pred p;
    and.b32 %r1458, %r1459, %r1460;    setp.ne.u32 p, %r1458, 0;
    vote.ballot.sync.b32 %r1458, p, 0xffffffff;
    @!p not.b32 %r1458, %r1458;
}

	// end inline asm
	and.b32  	%r1471, %r1458, %r1470;
	clz.b32 	%r1472, %r1471;
	sub.s32 	%r269, 31, %r1472;
	and.b32  	%r1473, %r780, %r1471;
	popc.b32 	%r270, %r1473;
	setp.ne.s32 	%p205, %r326, %r269;
	mov.b32 	%r2165, 0;
	@%p205 bra 	$L__BB20_213;
	shl.b32 	%r1478, %r1459, 2;
	add.s32 	%r1479, %r169, %r1478;
	atom.shared.add.u32 	%r2165, [%r1479], %r270;
$L__BB20_213:
	setp.gt.u32 	%p206, %r1, 255;
	shfl.sync.idx.b32	%r1480|%p207, %r2165, %r269, 31, -1;
	add.s32 	%r1481, %r270, %r1480;
	bar.sync 	0;
	shl.b32 	%r1482, %r177, 2;
	add.s32 	%r273, %r390, %r1482;
	st.shared.u32 	[%r273+-4], %r2148;
	shl.b32 	%r1484, %r183, 2;
	add.s32 	%r274, %r390, %r1484;
	st.shared.u32 	[%r274+-4], %r2147;
	shl.b32 	%r1485, %r189, 2;
	add.s32 	%r275, %r390, %r1485;
	st.shared.u32 	[%r275+-4], %r2146;
	shl.b32 	%r1486, %r195, 2;
	add.s32 	%r276, %r390, %r1486;
	st.shared.u32 	[%r276+-4], %r2145;
	shl.b32 	%r1487, %r201, 2;
	add.s32 	%r277, %r390, %r1487;
	st.shared.u32 	[%r277+-4], %r2144;
	shl.b32 	%r1488, %r207, 2;
	add.s32 	%r278, %r390, %r1488;
	st.shared.u32 	[%r278+-4], %r2143;
	shl.b32 	%r1489, %r213, 2;
	add.s32 	%r279, %r390, %r1489;
	st.shared.u32 	[%r279+-4], %r2142;
	shl.b32 	%r1490, %r219, 2;
	add.s32 	%r280, %r390, %r1490;
	st.shared.u32 	[%r280+-4], %r2141;
	shl.b32 	%r1491, %r225, 2;
	add.s32 	%r281, %r390, %r1491;
	st.shared.u32 	[%r281+-4], %r2140;
	shl.b32 	%r1492, %r231, 2;
	add.s32 	%r282, %r390, %r1492;
	st.shared.u32 	[%r282+-4], %r2139;
	shl.b32 	%r1493, %r237, 2;
	add.s32 	%r283, %r390, %r1493;
	st.shared.u32 	[%r283+-4], %r2138;
	shl.b32 	%r1494, %r243, 2;
	add.s32 	%r284, %r390, %r1494;
	st.shared.u32 	[%r284+-4], %r2137;
	shl.b32 	%r1495, %r249, 2;
	add.s32 	%r285, %r390, %r1495;
	st.shared.u32 	[%r285+-4], %r2136;
	shl.b32 	%r1496, %r255, 2;
	add.s32 	%r286, %r390, %r1496;
	st.shared.u32 	[%r286+-4], %r2135;
	shl.b32 	%r1497, %r261, 2;
	add.s32 	%r287, %r390, %r1497;
	st.shared.u32 	[%r287+-4], %r2134;
	shl.b32 	%r1498, %r267, 2;
	add.s32 	%r288, %r390, %r1498;
	st.shared.u32 	[%r288+-4], %r2133;
	shl.b32 	%r1499, %r1481, 2;
	add.s32 	%r289, %r390, %r1499;
	st.shared.u32 	[%r289+-4], %r2132;
	shl.b32 	%r1500, %r1, 3;
	add.s32 	%r1501, %r390, %r1500;
	add.s32 	%r290, %r1501, 26112;
	@%p206 bra 	$L__BB20_221;
	ld.param.u64 	%rd437, [_ZN3cub18CUB_300001_SM_10006detail10radix_sort29DeviceRadixSortOnesweepKernelINS1_5radix10policy_hubIffyE10Policy1000ELNS0_9SortOrderE0EffyiiNS1_21identity_decomposer_tEEEvPT5_SB_PT3_PKSC_PT1_PKSG_PT2_PKSK_T4_iiT6__param_3];
	cvta.to.global.u64 	%rd94, %rd437;
	shl.b64 	%rd95, %rd9, 3;
	add.s64 	%rd96, %rd94, %rd95;
	ld.global.u64 	%rd97, [%rd96];
	cvt.s64.s32 	%rd98, %r168;
	sub.s64 	%rd456, %rd97, %rd98;
	st.shared.u64 	[%r290], %rd456;
	setp.lt.s32 	%p208, %r4, 1;
	mov.u32 	%r2169, %r2127;
	@%p208 bra 	$L__BB20_220;
	mov.b32 	%r2167, -1;
	mov.u32 	%r2166, %r4;
	mov.u32 	%r2169, %r2127;
$L__BB20_216:
	ld.param.u64 	%rd430, [_ZN3cub18CUB_300001_SM_10006detail10radix_sort29DeviceRadixSortOnesweepKernelINS1_5radix10policy_hubIffyE10Policy1000ELNS0_9SortOrderE0EffyiiNS1_21identity_decomposer_tEEEvPT5_SB_PT3_PKSC_PT1_PKSG_PT2_PKSK_T4_iiT6__param_0];
	add.s32 	%r294, %r2166, -1;
	shl.b32 	%r1503, %r294, 8;
	add.s32 	%r1504, %r1503, %r1;
	cvta.to.global.u64 	%rd99, %rd430;
	mul.wide.s32 	%rd100, %r1504, 4;
	add.s64 	%rd19, %rd99, %rd100;
$L__BB20_217:
	membar.cta;
	ld.volatile.global.u32 	%r295, [%rd19];
	setp.eq.s32 	%p209, %r295, 0;
	@%p209 bra 	$L__BB20_217;
	and.b32  	%r1505, %r295, 1073741823;
	add.s32 	%r2169, %r1505, %r2169;
	setp.gt.s32 	%p210, %r295, -1;
	vote.sync.ballot.b32 	%r2167, %p210, %r2167;
	setp.gt.u32 	%p212, %r2166, 1;
	and.pred  	%p213, %p210, %p212;
	mov.u32 	%r2166, %r294;
	@%p213 bra 	$L__BB20_216;
	ld.shared.u64 	%rd456, [%r290];
$L__BB20_220:
	ld.param.u64 	%rd431, [_ZN3cub18CUB_300001_SM_10006detail10radix_sort29DeviceRadixSortOnesweepKernelINS1_5radix10policy_hubIffyE10Policy1000ELNS0_9SortOrderE0EffyiiNS1_21identity_decomposer_tEEEvPT5_SB_PT3_PKSC_PT1_PKSG_PT2_PKSK_T4_iiT6__param_0];
	or.b32  	%r1506, %r2169, -2147483648;
	cvta.to.global.u64 	%rd101, %rd431;
	add.s64 	%rd103, %rd101, %rd59;
	st.volatile.global.u32 	[%rd103], %r1506;
	sub.s32 	%r1509, %r2169, %r2127;
	cvt.s64.s32 	%rd104, %r1509;
	add.s64 	%rd105, %rd456, %rd104;
	st.shared.u64 	[%r290], %rd105;
$L__BB20_221:
	ld.param.u32 	%r2040, [_ZN3cub18CUB_300001_SM_10006detail10radix_sort29DeviceRadixSortOnesweepKernelINS1_5radix10policy_hubIffyE10Policy1000ELNS0_9SortOrderE0EffyiiNS1_21identity_decomposer_tEEEvPT5_SB_PT3_PKSC_PT1_PKSG_PT2_PKSK_T4_iiT6__param_8];
	ld.param.u64 	%rd434, [_ZN3cub18CUB_300001_SM_10006detail10radix_sort29DeviceRadixSortOnesweepKernelINS1_5radix10policy_hubIffyE10Policy1000ELNS0_9SortOrderE0EffyiiNS1_21identity_decomposer_tEEEvPT5_SB_PT3_PKSC_PT1_PKSG_PT2_PKSK_T4_iiT6__param_2];
	setp.gt.u32 	%p214, %r1, 255;
	mad.lo.s32 	%r299, %r4, 6528, 6528;
	setp.lt.s32 	%p215, %r299, %r2040;
	setp.eq.s64 	%p216, %rd434, 0;
	or.pred  	%p217, %p216, %p215;
	or.pred  	%p218, %p214, %p217;
	@%p218 bra 	$L__BB20_223;
	ld.param.u64 	%rd435, [_ZN3cub18CUB_300001_SM_10006detail10radix_sort29DeviceRadixSortOnesweepKernelINS1_5radix10policy_hubIffyE10Policy1000ELNS0_9SortOrderE0EffyiiNS1_21identity_decomposer_tEEEvPT5_SB_PT3_PKSC_PT1_PKSG_PT2_PKSK_T4_iiT6__param_2];
	ld.shared.u64 	%rd106, [%r290];
	cvt.s64.s32 	%rd107, %r2127;
	cvt.s64.s32 	%rd108, %r168;
	add.s64 	%rd109, %rd108, %rd107;
	add.s64 	%rd110, %rd109, %rd106;
	cvta.to.global.u64 	%rd111, %rd435;
	shl.b64 	%rd112, %rd9, 3;
	add.s64 	%rd113, %rd111, %rd112;
	st.global.u64 	[%rd113], %rd110;
$L__BB20_223:
	ld.param.u32 	%r2041, [_ZN3cub18CUB_300001_SM_10006detail10radix_sort29DeviceRadixSortOnesweepKernelINS1_5radix10policy_hubIffyE10Policy1000ELNS0_9SortOrderE0EffyiiNS1_21identity_decomposer_tEEEvPT5_SB_PT3_PKSC_PT1_PKSG_PT2_PKSK_T4_iiT6__param_8];
	ld.param.u64 	%rd438, [_ZN3cub18CUB_300001_SM_10006detail10radix_sort29DeviceRadixSortOnesweepKernelINS1_5radix10policy_hubIffyE10Policy1000ELNS0_9SortOrderE0EffyiiNS1_21identity_decomposer_tEEEvPT5_SB_PT3_PKSC_PT1_PKSG_PT2_PKSK_T4_iiT6__param_4];
	cvta.to.global.u64 	%rd22, %rd438;
	setp.gt.s32 	%p219, %r299, %r2041;
	bar.sync 	0;
	@%p219 bra 	$L__BB20_225;
	ld.param.u32 	%r2065, [_ZN3cub18CUB_300001_SM_10006detail10radix_sort29DeviceRadixSortOnesweepKernelINS1_5radix10policy_hubIffyE10Policy1000ELNS0_9SortOrderE0EffyiiNS1_21identity_decomposer_tEEEvPT5_SB_PT3_PKSC_PT1_PKSG_PT2_PKSK_T4_iiT6__param_9];
	ld.shared.u32 	%r1512, [%r118];
	setp.eq.s32 	%p220, %r1512, 2147483647;
	selp.b32 	%r1513, -2147483648, %r1512, %p220;
	shr.u32 	%r1514, %r1513, %r2065;
	and.b32  	%r1515, %r1514, %r171;
	shl.b32 	%r1516, %r1515, 3;
	add.s32 	%r1518, %r390, 26112;
	add.s32 	%r1519, %r1518, %r1516;
	ld.shared.u64 	%rd114, [%r1519];
	add.s64 	%rd115, %rd114, %rd9;
	setp.gt.s32 	%p221, %r1512, -1;
	selp.b32 	%r1520, -1, -2147483648, %p221;
	xor.b32  	%r1521, %r1520, %r1512;
	shl.b64 	%rd116, %rd115, 2;
	add.s64 	%rd117, %rd22, %rd116;
	st.global.u32 	[%rd117], %r1521;
	bar.warp.sync 	-1;
	ld.shared.u32 	%r1522, [%r118+1536];
	setp.eq.s32 	%p222, %r1522, 2147483647;
	selp.b32 	%r1523, -2147483648, %r1522, %p222;
	shr.u32 	%r1524, %r1523, %r2065;
	and.b32  	%r1525, %r1524, %r171;
	shl.b32 	%r1526, %r1525, 3;
	add.s32 	%r1527, %r1518, %r1526;
	ld.shared.u64 	%rd118, [%r1527];
	add.s64 	%rd119, %rd118, %rd9;
	setp.gt.s32 	%p223, %r1522, -1;
	selp.b32 	%r1528, -1, -2147483648, %p223;
	xor.b32  	%r1529, %r1528, %r1522;
	shl.b64 	%rd120, %rd119, 2;
	add.s64 	%rd121, %rd22, %rd120;
	st.global.u32 	[%rd121+1536], %r1529;
	bar.warp.sync 	-1;
	ld.shared.u32 	%r1530, [%r118+3072];
	setp.eq.s32 	%p224, %r1530, 2147483647;
	selp.b32 	%r1531, -2147483648, %r1530, %p224;
	shr.u32 	%r1532, %r1531, %r2065;
	and.b32  	%r1533, %r1532, %r171;
	shl.b32 	%r1534, %r1533, 3;
	add.s32 	%r1535, %r1518, %r1534;
	ld.shared.u64 	%rd122, [%r1535];
	add.s64 	%rd123, %rd122, %rd9;
	setp.gt.s32 	%p225, %r1530, -1;
	selp.b32 	%r1536, -1, -2147483648, %p225;
	xor.b32  	%r1537, %r1536, %r1530;
	shl.b64 	%rd124, %rd123, 2;
	add.s64 	%rd125, %rd22, %rd124;
	st.global.u32 	[%rd125+3072], %r1537;
	bar.warp.sync 	-1;
	ld.shared.u32 	%r1538, [%r118+4608];
	setp.eq.s32 	%p226, %r1538, 2147483647;
	selp.b32 	%r1539, -2147483648, %r1538, %p226;
	shr.u32 	%r1540, %r1539, %r2065;
	and.b32  	%r1541, %r1540, %r171;
	shl.b32 	%r1542, %r1541, 3;
	add.s32 	%r1543, %r1518, %r1542;
	ld.shared.u64 	%rd126, [%r1543];
	add.s64 	%rd127, %rd126, %rd9;
	setp.gt.s32 	%p227, %r1538, -1;
	selp.b32 	%r1544, -1, -2147483648, %p227;
	xor.b32  	%r1545, %r1544, %r1538;
	shl.b64 	%rd128, %rd127, 2;
	add.s64 	%rd129, %rd22, %rd128;
	st.global.u32 	[%rd129+4608], %r1545;
	bar.warp.sync 	-1;
	ld.shared.u32 	%r1546, [%r118+6144];
	setp.eq.s32 	%p228, %r1546, 2147483647;
	selp.b32 	%r1547, -2147483648, %r1546, %p228;
	shr.u32 	%r1548, %r1547, %r2065;
	and.b32  	%r1549, %r1548, %r171;
	shl.b32 	%r1550, %r1549, 3;
	add.s32 	%r1551, %r1518, %r1550;
	ld.shared.u64 	%rd130, [%r1551];
	add.s64 	%rd131, %rd130, %rd9;
	setp.gt.s32 	%p229, %r1546, -1;
	selp.b32 	%r1552, -1, -2147483648, %p229;
	xor.b32  	%r1553, %r1552, %r1546;
	shl.b64 	%rd132, %rd131, 2;
	add.s64 	%rd133, %rd22, %rd132;
	st.global.u32 	[%rd133+6144], %r1553;
	bar.warp.sync 	-1;
	ld.shared.u32 	%r1554, [%r118+7680];
	setp.eq.s32 	%p230, %r1554, 2147483647;
	selp.b32 	%r1555, -2147483648, %r1554, %p230;
	shr.u32 	%r1556, %r1555, %r2065;
	and.b32  	%r1557, %r1556, %r171;
	shl.b32 	%r1558, %r1557, 3;
	add.s32 	%r1559, %r1518, %r1558;
	ld.shared.u64 	%rd134, [%r1559];
	add.s64 	%rd135, %rd134, %rd9;
	setp.gt.s32 	%p231, %r1554, -1;
	selp.b32 	%r1560, -1, -2147483648, %p231;
	xor.b32  	%r1561, %r1560, %r1554;
	shl.b64 	%rd136, %rd135, 2;
	add.s64 	%rd137, %rd22, %rd136;
	st.global.u32 	[%rd137+7680], %r1561;
	bar.warp.sync 	-1;
	ld.shared.u32 	%r1562, [%r118+9216];
	setp.eq.s32 	%p232, %r1562, 2147483647;
	selp.b32 	%r1563, -2147483648, %r1562, %p232;
	shr.u32 	%r1564, %r1563, %r2065;
	and.b32  	%r1565, %r1564, %r171;
	shl.b32 	%r1566, %r1565, 3;
	add.s32 	%r1567, %r1518, %r1566;
	ld.shared.u64 	%rd138, [%r1567];
	add.s64 	%rd139, %rd138, %rd9;
	setp.gt.s32 	%p233, %r1562, -1;
	selp.b32 	%r1568, -1, -2147483648, %p233;
	xor.b32  	%r1569, %r1568, %r1562;
	shl.b64 	%rd140, %rd139, 2;
	add.s64 	%rd141, %rd22, %rd140;
	st.global.u32 	[%rd141+9216], %r1569;
	bar.warp.sync 	-1;
	ld.shared.u32 	%r1570, [%r118+10752];
	setp.eq.s32 	%p234, %r1570, 2147483647;
	selp.b32 	%r1571, -2147483648, %r1570, %p234;
	shr.u32 	%r1572, %r1571, %r2065;
	and.b32  	%r1573, %r1572, %r171;
	shl.b32 	%r1574, %r1573, 3;
	add.s32 	%r1575, %r1518, %r1574;
	ld.shared.u64 	%rd142, [%r1575];
	add.s64 	%rd143, %rd142, %rd9;
	setp.gt.s32 	%p235, %r1570, -1;
	selp.b32 	%r1576, -1, -2147483648, %p235;
	xor.b32  	%r1577, %r1576, %r1570;
	shl.b64 	%rd144, %rd143, 2;
	add.s64 	%rd145, %rd22, %rd144;
	st.global.u32 	[%rd145+10752], %r1577;
	bar.warp.sync 	-1;
	ld.shared.u32 	%r1578, [%r118+12288];
	setp.eq.s32 	%p236, %r1578, 2147483647;
	selp.b32 	%r1579, -2147483648, %r1578, %p236;
	shr.u32 	%r1580, %r1579, %r2065;
	and.b32  	%r1581, %r1580, %r171;
	shl.b32 	%r1582, %r1581, 3;
	add.s32 	%r1583, %r1518, %r1582;
	ld.shared.u64 	%rd146, [%r1583];
	add.s64 	%rd147, %rd146, %rd9;
	setp.gt.s32 	%p237, %r1578, -1;
	selp.b32 	%r1584, -1, -2147483648, %p237;
	xor.b32  	%r1585, %r1584, %r1578;
	shl.b64 	%rd148, %rd147, 2;
	add.s64 	%rd149, %rd22, %rd148;
	st.global.u32 	[%rd149+12288], %r1585;
	bar.warp.sync 	-1;
	ld.shared.u32 	%r1586, [%r118+13824];
	setp.eq.s32 	%p238, %r1586, 2147483647;
	selp.b32 	%r1587, -2147483648, %r1586, %p238;
	shr.u32 	%r1588, %r1587, %r2065;
	and.b32  	%r1589, %r1588, %r171;
	shl.b32 	%r1590, %r1589, 3;
	add.s32 	%r1591, %r1518, %r1590;
	ld.shared.u64 	%rd150, [%r1591];
	add.s64 	%rd151, %rd150, %rd9;
	setp.gt.s32 	%p239, %r1586, -1;
	selp.b32 	%r1592, -1, -2147483648, %p239;
	xor.b32  	%r1593, %r1592, %r1586;
	shl.b64 	%rd152, %rd151, 2;
	add.s64 	%rd153, %rd22, %rd152;
	st.global.u32 	[%rd153+13824], %r1593;
	bar.warp.sync 	-1;
	ld.shared.u32 	%r1594, [%r118+15360];
	setp.eq.s32 	%p240, %r1594, 2147483647;
	selp.b32 	%r1595, -2147483648, %r1594, %p240;
	shr.u32 	%r1596, %r1595, %r2065;
	and.b32  	%r1597, %r1596, %r171;
	shl.b32 	%r1598, %r1597, 3;
	add.s32 	%r1599, %r1518, %r1598;
	ld.shared.u64 	%rd154, [%r1599];
	add.s64 	%rd155, %rd154, %rd9;
	setp.gt.s32 	%p241, %r1594, -1;
	selp.b32 	%r1600, -1, -2147483648, %p241;
	xor.b32  	%r1601, %r1600, %r1594;
	shl.b64 	%rd156, %rd155, 2;
	add.s64 	%rd157, %rd22, %rd156;
	st.global.u32 	[%rd157+15360], %r1601;
	bar.warp.sync 	-1;
	ld.shared.u32 	%r1602, [%r118+16896];
	setp.eq.s32 	%p242, %r1602, 2147483647;
	selp.b32 	%r1603, -2147483648, %r1602, %p242;
	shr.u32 	%r1604, %r1603, %r2065;
	and.b32  	%r1605, %r1604, %r171;
	shl.b32 	%r1606, %r1605, 3;
	add.s32 	%r1607, %r1518, %r1606;
	ld.shared.u64 	%rd158, [%r1607];
	add.s64 	%rd159, %rd158, %rd9;
	setp.gt.s32 	%p243, %r1602, -1;
	selp.b32 	%r1608, -1, -2147483648, %p243;
	xor.b32  	%r1609, %r1608, %r1602;
	shl.b64 	%rd160, %rd159, 2;
	add.s64 	%rd161, %rd22, %rd160;
	st.global.u32 	[%rd161+16896], %r1609;
	bar.warp.sync 	-1;
	ld.shared.u32 	%r1610, [%r118+18432];
	setp.eq.s32 	%p244, %r1610, 2147483647;
	selp.b32 	%r1611, -2147483648, %r1610, %p244;
	shr.u32 	%r1612, %r1611, %r2065;
	and.b32  	%r1613, %r1612, %r171;
	shl.b32 	%r1614, %r1613, 3;
	add.s32 	%r1615, %r1518, %r1614;
	ld.shared.u64 	%rd162, [%r1615];
	add.s64 	%rd163, %rd162, %rd9;
	setp.gt.s32 	%p245, %r1610, -1;
	selp.b32 	%r1616, -1, -2147483648, %p245;
	xor.b32  	%r1617, %r1616, %r1610;
	shl.b64 	%rd164, %rd163, 2;
	add.s64 	%rd165, %rd22, %rd164;
	st.global.u32 	[%rd165+18432], %r1617;
	bar.warp.sync 	-1;
	ld.shared.u32 	%r1618, [%r118+19968];
	setp.eq.s32 	%p246, %r1618, 2147483647;
	selp.b32 	%r1619, -2147483648, %r1618, %p246;
	shr.u32 	%r1620, %r1619, %r2065;
	and.b32  	%r1621, %r1620, %r171;
	shl.b32 	%r1622, %r1621, 3;
	add.s32 	%r1623, %r1518, %r1622;
	ld.shared.u64 	%rd166, [%r1623];
	add.s64 	%rd167, %rd166, %rd9;
	setp.gt.s32 	%p247, %r1618, -1;
	selp.b32 	%r1624, -1, -2147483648, %p247;
	xor.b32  	%r1625, %r1624, %r1618;
	shl.b64 	%rd168, %rd167, 2;
	add.s64 	%rd169, %rd22, %rd168;
	st.global.u32 	[%rd169+19968], %r1625;
	bar.warp.sync 	-1;
	ld.shared.u32 	%r1626, [%r118+21504];
	setp.eq.s32 	%p248, %r1626, 2147483647;
	selp.b32 	%r1627, -2147483648, %r1626, %p248;
	shr.u32 	%r1628, %r1627, %r2065;
	and.b32  	%r1629, %r1628, %r171;
	shl.b32 	%r1630, %r1629, 3;
	add.s32 	%r1631, %r1518, %r1630;
	ld.shared.u64 	%rd170, [%r1631];
	add.s64 	%rd171, %rd170, %rd9;
	setp.gt.s32 	%p249, %r1626, -1;
	selp.b32 	%r1632, -1, -2147483648, %p249;
	xor.b32  	%r1633, %r1632, %r1626;
	shl.b64 	%rd172, %rd171, 2;
	add.s64 	%rd173, %rd22, %rd172;
	st.global.u32 	[%rd173+21504], %r1633;
	bar.warp.sync 	-1;
	ld.shared.u32 	%r1634, [%r118+23040];
	setp.eq.s32 	%p250, %r1634, 2147483647;
	selp.b32 	%r1635, -2147483648, %r1634, %p250;
	shr.u32 	%r1636, %r1635, %r2065;
	and.b32  	%r1637, %r1636, %r171;
	shl.b32 	%r1638, %r1637, 3;
	add.s32 	%r1639, %r1518, %r1638;
	ld.shared.u64 	%rd174, [%r1639];
	add.s64 	%rd175, %rd174, %rd9;
	setp.gt.s32 	%p251, %r1634, -1;
	selp.b32 	%r1640, -1, -2147483648, %p251;
	xor.b32  	%r1641, %r1640, %r1634;
	shl.b64 	%rd176, %rd175, 2;
	add.s64 	%rd177, %rd22, %rd176;
	st.global.u32 	[%rd177+23040], %r1641;
	bar.warp.sync 	-1;
	ld.shared.u32 	%r1642, [%r118+24576];
	setp.eq.s32 	%p252, %r1642, 2147483647;
	selp.b32 	%r1643, -2147483648, %r1642, %p252;
	shr.u32 	%r1644, %r1643, %r2065;
	and.b32  	%r1645, %r1644, %r171;
	shl.b32 	%r1646, %r1645, 3;
	add.s32 	%r1647, %r1518, %r1646;
	ld.shared.u64 	%rd178, [%r1647];
	add.s64 	%rd179, %rd178, %rd9;
	setp.gt.s32 	%p253, %r1642, -1;
	selp.b32 	%r1648, -1, -2147483648, %p253;
	xor.b32  	%r1649, %r1648, %r1642;
	shl.b64 	%rd180, %rd179, 2;
	add.s64 	%rd181, %rd22, %rd180;
	st.global.u32 	[%rd181+24576], %r1649;
	bar.warp.sync 	-1;
	bra.uni 	$L__BB20_260;
$L__BB20_225:
	ld.param.u32 	%r2042, [_ZN3cub18CUB_300001_SM_10006detail10radix_sort29DeviceRadixSortOnesweepKernelINS1_5radix10policy_hubIffyE10Policy1000ELNS0_9SortOrderE0EffyiiNS1_21identity_decomposer_tEEEvPT5_SB_PT3_PKSC_PT1_PKSG_PT2_PKSK_T4_iiT6__param_8];
	mad.lo.s32 	%r301, %r4, -6528, %r2042;
	setp.ge.s32 	%p254, %r1, %r301;
	@%p254 bra 	$L__BB20_227;
	ld.param.u32 	%r2066, [_ZN3cub18CUB_300001_SM_10006detail10radix_sort29DeviceRadixSortOnesweepKernelINS1_5radix10policy_hubIffyE10Policy1000ELNS0_9SortOrderE0EffyiiNS1_21identity_decomposer_tEEEvPT5_SB_PT3_PKSC_PT1_PKSG_PT2_PKSK_T4_iiT6__param_9];
	ld.shared.u32 	%r1650, [%r118];
	setp.eq.s32 	%p255, %r1650, 2147483647;
	selp.b32 	%r1651, -2147483648, %r1650, %p255;
	shr.u32 	%r1652, %r1651, %r2066;
	and.b32  	%r1653, %r1652, %r171;
	shl.b32 	%r1654, %r1653, 3;
	add.s32 	%r1656, %r390, %r1654;
	ld.shared.u64 	%rd182, [%r1656+26112];
	setp.gt.s32 	%p256, %r1650, -1;
	selp.b32 	%r1657, -1, -2147483648, %p256;
	xor.b32  	%r1658, %r1657, %r1650;
	add.s64 	%rd183, %rd182, %rd9;
	shl.b64 	%rd184, %rd183, 2;
	add.s64 	%rd185, %rd22, %rd184;
	st.global.u32 	[%rd185], %r1658;
$L__BB20_227:
	bar.warp.sync 	-1;
	add.s32 	%r1659, %r1, 384;
	setp.ge.s32 	%p257, %r1659, %r301;
	@%p257 bra 	$L__BB20_229;
	ld.param.u32 	%r2067, [_ZN3cub18CUB_300001_SM_10006detail10radix_sort29DeviceRadixSortOnesweepKernelINS1_5radix10policy_hubIffyE10Policy1000ELNS0_9SortOrderE0EffyiiNS1_21identity_decomposer_tEEEvPT5_SB_PT3_PKSC_PT1_PKSG_PT2_PKSK_T4_iiT6__param_9];
	ld.shared.u32 	%r1660, [%r118+1536];
	setp.eq.s32 	%p258, %r1660, 2147483647;
	selp.b32 	%r1661, -2147483648, %r1660, %p258;
	shr.u32 	%r1662, %r1661, %r2067;
	and.b32  	%r1663, %r1662, %r171;
	shl.b32 	%r1664, %r1663, 3;
	add.s32 	%r1666, %r390, %r1664;
	ld.shared.u64 	%rd186, [%r1666+26112];
	setp.gt.s32 	%p259, %r1660, -1;
	selp.b32 	%r1667, -1, -2147483648, %p259;
	xor.b32  	%r1668, %r1667, %r1660;
	add.s64 	%rd187, %rd186, %rd9;
	shl.b64 	%rd188, %rd187, 2;
	add.s64 	%rd189, %rd22, %rd188;
	st.global.u32 	[%rd189+1536], %r1668;
$L__BB20_229:
	bar.warp.sync 	-1;
	add.s32 	%r1669, %r1, 768;
	setp.ge.s32 	%p260, %r1669, %r301;
	@%p260 bra 	$L__BB20_231;
	ld.param.u32 	%r2068, [_ZN3cub18CUB_300001_SM_10006detail10radix_sort29DeviceRadixSortOnesweepKernelINS1_5radix10policy_hubIffyE10Policy1000ELNS0_9SortOrderE0EffyiiNS1_21identity_decomposer_tEEEvPT5_SB_PT3_PKSC_PT1_PKSG_PT2_PKSK_T4_iiT6__param_9];
	ld.shared.u32 	%r1670, [%r118+3072];
	setp.eq.s32 	%p261, %r1670, 2147483647;
	selp.b32 	%r1671, -2147483648, %r1670, %p261;
	shr.u32 	%r1672, %r1671, %r2068;
	and.b32  	%r1673, %r1672, %r171;
	shl.b32 	%r1674, %r1673, 3;
	add.s32 	%r1676, %r390, %r1674;
	ld.shared.u64 	%rd190, [%r1676+26112];
	setp.gt.s32 	%p262, %r1670, -1;
	selp.b32 	%r1677, -1, -2147483648, %p262;
	xor.b32  	%r1678, %r1677, %r1670;
	add.s64 	%rd191, %rd190, %rd9;
	shl.b64 	%rd192, %rd191, 2;
	add.s64 	%rd193, %rd22, %rd192;
	st.global.u32 	[%rd193+3072], %r1678;
$L__BB20_231:
	bar.warp.sync 	-1;
	add.s32 	%r1679, %r1, 1152;
	setp.ge.s32 	%p263, %r1679, %r301;
	@%p263 bra 	$L__BB20_233;
	ld.param.u32 	%r2069, [_ZN3cub18CUB_300001_SM_10006detail10radix_sort29DeviceRadixSortOnesweepKernelINS1_5radix10policy_hubIffyE10Policy1000ELNS0_9SortOrderE0EffyiiNS1_21identity_decomposer_tEEEvPT5_SB_PT3_PKSC_PT1_PKSG_PT2_PKSK_T4_iiT6__param_9];
	ld.shared.u32 	%r1680, [%r118+4608];
	setp.eq.s32 	%p264, %r1680, 2147483647;
	selp.b32 	%r1681, -2147483648, %r1680, %p264;
	shr.u32 	%r1682, %r1681, %r2069;
	and.b32  	%r1683, %r1682, %r171;
	shl.b32 	%r1684, %r1683, 3;
	add.s32 	%r1686, %r390, %r1684;
	ld.shared.u64 	%rd194, [%r1686+26112];
	setp.gt.s32 	%p265, %r1680, -1;
	selp.b32 	%r1687, -1, -2147483648, %p265;
	xor.b32  	%r1688, %r1687, %r1680;
	add.s64 	%rd195, %rd194, %rd9;
	shl.b64 	%rd196, %rd195, 2;
	add.s64 	%rd197, %rd22, %rd196;
	st.global.u32 	[%rd197+4608], %r1688;
$L__BB20_233:
	bar.warp.sync 	-1;
	add.s32 	%r1689, %r1, 1536;
	setp.ge.s32 	%p266, %r1689, %r301;
	@%p266 bra 	$L__BB20_235;
	ld.param.u32 	%r2070, [_ZN3cub18CUB_300001_SM_10006detail10radix_sort29DeviceRadixSortOnesweepKernelINS1_5radix10policy_hubIffyE10Policy1000ELNS0_9SortOrderE0EffyiiNS1_21identity_decomposer_tEEEvPT5_SB_PT3_PKSC_PT1_PKSG_PT2_PKSK_T4_iiT6__param_9];
	ld.shared.u32 	%r1690, [%r118+6144];
	setp.eq.s32 	%p267, %r1690, 2147483647;
	selp.b32 	%r1691, -2147483648, %r1690, %p267;
	shr.u32 	%r1692, %r1691, %r2070;
	and.b32  	%r1693, %r1692, %r171;
	shl.b32 	%r1694, %r1693, 3;
	add.s32 	%r1696, %r390, %r1694;
	ld.shared.u64 	%rd198, [%r1696+26112];
	setp.gt.s32 	%p268, %r1690, -1;
	selp.b32 	%r1697, -1, -2147483648, %p268;
	xor.b32  	%r1698, %r1697, %r1690;
	add.s64 	%rd199, %rd198, %rd9;
	shl.b64 	%rd200, %rd199, 2;
	add.s64 	%rd201, %rd22, %rd200;
	st.global.u32 	[%rd201+6144], %r1698;
$L__BB20_235:
	bar.warp.sync 	-1;
	add.s32 	%r1699, %r1, 1920;
	setp.ge.s32 	%p269, %r1699, %r301;
	@%p269 bra 	$L__BB20_237;
	ld.param.u32 	%r2071, [_ZN3cub18CUB_300001_SM_10006detail10radix_sort29DeviceRadixSortOnesweepKernelINS1_5radix10policy_hubIffyE10Policy1000ELNS0_9SortOrderE0EffyiiNS1_21identity_decomposer_tEEEvPT5_SB_PT3_PKSC_PT1_PKSG_PT2_PKSK_T4_iiT6__param_9];
	ld.shared.u32 	%r1700, [%r118+7680];
	setp.eq.s32 	%p270, %r1700, 2147483647;
	selp.b32 	%r1701, -2147483648, %r1700, %p270;
	shr.u32 	%r1702, %r1701, %r2071;
	and.b32  	%r1703, %r1702, %r171;
	shl.b32 	%r1704, %r1703, 3;
	add.s32 	%r1706, %r390, %r1704;
	ld.shared.u64 	%rd202, [%r1706+26112];
	setp.gt.s32 	%p271, %r1700, -1;
	selp.b32 	%r1707, -1, -2147483648, %p271;
	xor.b32  	%r1708, %r1707, %r1700;
	add.s64 	%rd203, %rd202, %rd9;
	shl.b64 	%rd204, %rd203, 2;
	add.s64 	%rd205, %rd22, %rd204;
	st.global.u32 	[%rd205+7680], %r1708;
$L__BB20_237:
	bar.warp.sync 	-1;
	add.s32 	%r1709, %r1, 2304;
	setp.ge.s32 	%p272, %r1709, %r301;
	@%p272 bra 	$L__BB20_239;
	ld.param.u32 	%r2072, [_ZN3cub18CUB_300001_SM_10006detail10radix_sort29DeviceRadixSortOnesweepKernelINS1_5radix10policy_hubIffyE10Policy1000ELNS0_9SortOrderE0EffyiiNS1_21identity_decomposer_tEEEvPT5_SB_PT3_PKSC_PT1_PKSG_PT2_PKSK_T4_iiT6__param_9];
	ld.shared.u32 	%r1710, [%r118+9216];
	setp.eq.s32 	%p273, %r1710, 2147483647;
	selp.b32 	%r1711, -2147483648, %r1710, %p273;
	shr.u32 	%r1712, %r1711, %r2072;
	and.b32  	%r1713, %r1712, %r171;
	shl.b32 	%r1714, %r1713, 3;
	add.s32 	%r1716, %r390, %r1714;
	ld.shared.u64 	%rd206, [%r1716+26112];
	setp.gt.s32 	%p274, %r1710, -1;
	selp.b32 	%r1717, -1, -2147483648, %p274;
	xor.b32  	%r1718, %r1717, %r1710;
	add.s64 	%rd207, %rd206, %rd9;
	shl.b64 	%rd208, %rd207, 2;
	add.s64 	%rd209, %rd22, %rd208;
	st.global.u32 	[%rd209+9216], %r1718;
$L__BB20_239:
	bar.warp.sync 	-1;
	add.s32 	%r1719, %r1, 2688;
	setp.ge.s32 	%p275, %r1719, %r301;
	@%p275 bra 	$L__BB20_241;
	ld.param.u32 	%r2073, [_ZN3cub18CUB_300001_SM_10006detail10radix_sort29DeviceRadixSortOnesweepKernelINS1_5radix10policy_hubIffyE10Policy1000ELNS0_9SortOrderE0EffyiiNS1_21identity_decomposer_tEEEvPT5_SB_PT3_PKSC_PT1_PKSG_PT2_PKSK_T4_iiT6__param_9];
	ld.shared.u32 	%r1720, [%r118+10752];
	setp.eq.s32 	%p276, %r1720, 2147483647;
	selp.b32 	%r1721, -2147483648, %r1720, %p276;
	shr.u32 	%r1722, %r1721, %r2073;
	and.b32  	%r1723, %r1722, %r171;
	shl.b32 	%r1724, %r1723, 3;
	add.s32 	%r1726, %r390, %r1724;
	ld.shared.u64 	%rd210, [%r1726+26112];
	setp.gt.s32 	%p277, %r1720, -1;
	selp.b32 	%r1727, -1, -2147483648, %p277;
	xor.b32  	%r1728, %r1727, %r1720;
	add.s64 	%rd211, %rd210, %rd9;
	shl.b64 	%rd212, %rd211, 2;
	add.s64 	%rd213, %rd22, %rd212;
	st.global.u32 	[%rd213+10752], %r1728;
$L__BB20_241:
	bar.warp.sync 	-1;
	or.b32  	%r1729, %r1, 3072;
	setp.ge.s32 	%p278, %r1729, %r301;
	@%p278 bra 	$L__BB20_243;
	ld.param.u32 	%r2074, [_ZN3cub18CUB_300001_SM_10006detail10radix_sort29DeviceRadixSortOnesweepKernelINS1_5radix10policy_hubIffyE10Policy1000ELNS0_9SortOrderE0EffyiiNS1_21identity_decomposer_tEEEvPT5_SB_PT3_PKSC_PT1_PKSG_PT2_PKSK_T4_iiT6__param_9];
	ld.shared.u32 	%r1730, [%r118+12288];
	setp.eq.s32 	%p279, %r1730, 2147483647;
	selp.b32 	%r1731, -2147483648, %r1730, %p279;
	shr.u32 	%r1732, %r1731, %r2074;
	and.b32  	%r1733, %r1732, %r171;
	shl.b32 	%r1734, %r1733, 3;
	add.s32 	%r1736, %r390, %r1734;
	ld.shared.u64 	%rd214, [%r1736+26112];
	setp.gt.s32 	%p280, %r1730, -1;
	selp.b32 	%r1737, -1, -2147483648, %p280;
	xor.b32  	%r1738, %r1737, %r1730;
	add.s64 	%rd215, %rd214, %rd9;
	shl.b64 	%rd216, %rd215, 2;
	add.s64 	%rd217, %rd22, %rd216;
	st.global.u32 	[%rd217+12288], %r1738;
$L__BB20_243:
	bar.warp.sync 	-1;
	add.s32 	%r1739, %r1, 3456;
	setp.ge.s32 	%p281, %r1739, %r301;
	@%p281 bra 	$L__BB20_245;
	ld.param.u32 	%r2075, [_ZN3cub18CUB_300001_SM_10006detail10radix_sort29DeviceRadixSortOnesweepKernelINS1_5radix10policy_hubIffyE10Policy1000ELNS0_9SortOrderE0EffyiiNS1_21identity_decomposer_tEEEvPT5_SB_PT3_PKSC_PT1_PKSG_PT2_PKSK_T4_iiT6__param_9];
	ld.shared.u32 	%r1740, [%r118+13824];
	setp.eq.s32 	%p282, %r1740, 2147483647;
	selp.b32 	%r1741, -2147483648, %r1740, %p282;
	shr.u32 	%r1742, %r1741, %r2075;
	and.b32  	%r1743, %r1742, %r171;
	shl.b32 	%r1744, %r1743, 3;
	add.s32 	%r1746, %r390, %r1744;
	ld.shared.u64 	%rd218, [%r1746+26112];
	setp.gt.s32 	%p283, %r1740, -1;
	selp.b32 	%r1747, -1, -2147483648, %p283;
	xor.b32  	%r1748, %r1747, %r1740;
	add.s64 	%rd219, %rd218, %rd9;
	shl.b64 	%rd220, %rd219, 2;
	add.s64 	%rd221, %rd22, %rd220;
	st.global.u32 	[%rd221+13824], %r1748;
$L__BB20_245:
	bar.warp.sync 	-1;
	add.s32 	%r1749, %r1, 3840;
	setp.ge.s32 	%p284, %r1749, %r301;
	@%p284 bra 	$L__BB20_247;
	ld.param.u32 	%r2076, [_ZN3cub18CUB_300001_SM_10006detail10radix_sort29DeviceRadixSortOnesweepKernelINS1_5radix10policy_hubIffyE10Policy1000ELNS0_9SortOrderE0EffyiiNS1_21identity_decomposer_tEEEvPT5_SB_PT3_PKSC_PT1_PKSG_PT2_PKSK_T4_iiT6__param_9];
	ld.shared.u32 	%r1750, [%r118+15360];
	setp.eq.s32 	%p285, %r1750, 2147483647;
	selp.b32 	%r1751, -2147483648, %r1750, %p285;
	shr.u32 	%r1752, %r1751, %r2076;
	and.b32  	%r1753, %r1752, %r171;
	shl.b32 	%r1754, %r1753, 3;
	add.s32 	%r1756, %r390, %r1754;
	ld.shared.u64 	%rd222, [%r1756+26112];
	setp.gt.s32 	%p286, %r1750, -1;
	selp.b32 	%r1757, -1, -2147483648, %p286;
	xor.b32  	%r1758, %r1757, %r1750;
	add.s64 	%rd223, %rd222, %rd9;
	shl.b64 	%rd224, %rd223, 2;
	add.s64 	%rd225, %rd22, %rd224;
	st.global.u32 	[%rd225+15360], %r1758;
$L__BB20_247:
	bar.warp.sync 	-1;
	add.s32 	%r1759, %r1, 4224;
	setp.ge.s32 	%p287, %r1759, %r301;
	@%p287 bra 	$L__BB20_249;
	ld.param.u32 	%r2077, [_ZN3cub18CUB_300001_SM_10006detail10radix_sort29DeviceRadixSortOnesweepKernelINS1_5radix10policy_hubIffyE10Policy1000ELNS0_9SortOrderE0EffyiiNS1_21identity_decomposer_tEEEvPT5_SB_PT3_PKSC_PT1_PKSG_PT2_PKSK_T4_iiT6__param_9];
	ld.shared.u32 	%r1760, [%r118+16896];
	setp.eq.s32 	%p288, %r1760, 2147483647;
	selp.b32 	%r1761, -2147483648, %r1760, %p288;
	shr.u32 	%r1762, %r1761, %r2077;
	and.b32  	%r1763, %r1762, %r171;
	shl.b32 	%r1764, %r1763, 3;
	add.s32 	%r1766, %r390, %r1764;
	ld.shared.u64 	%rd226, [%r1766+26112];
	setp.gt.s32 	%p289, %r1760, -1;
	selp.b32 	%r1767, -1, -2147483648, %p289;
	xor.b32  	%r1768, %r1767, %r1760;
	add.s64 	%rd227, %rd226, %rd9;
	shl.b64 	%rd228, %rd227, 2;
	add.s64 	%rd229, %rd22, %rd228;
	st.global.u32 	[%rd229+16896], %r1768;
$L__BB20_249:
	bar.warp.sync 	-1;
	add.s32 	%r1769, %r1, 4608;
	setp.ge.s32 	%p290, %r1769, %r301;
	@%p290 bra 	$L__BB20_251;
	ld.param.u32 	%r2078, [_ZN3cub18CUB_300001_SM_10006detail10radix_sort29DeviceRadixSortOnesweepKernelINS1_5radix10policy_hubIffyE10Policy1000ELNS0_9SortOrderE0EffyiiNS1_21identity_decomposer_tEEEvPT5_SB_PT3_PKSC_PT1_PKSG_PT2_PKSK_T4_iiT6__param_9];
	ld.shared.u32 	%r1770, [%r118+18432];
	setp.eq.s32 	%p291, %r1770, 2147483647;
	selp.b32 	%r1771, -2147483648, %r1770, %p291;
	shr.u32 	%r1772, %r1771, %r2078;
	and.b32  	%r1773, %r1772, %r171;
	shl.b32 	%r1774, %r1773, 3;
	add.s32 	%r1776, %r390, %r1774;
	ld.shared.u64 	%rd230, [%r1776+26112];
	setp.gt.s32 	%p292, %r1770, -1;
	selp.b32 	%r1777, -1, -2147483648, %p292;
	xor.b32  	%r1778, %r1777, %r1770;
	add.s64 	%rd231, %rd230, %rd9;
	shl.b64 	%rd232, %rd231, 2;
	add.s64 	%rd233, %rd22, %rd232;
	st.global.u32 	[%rd233+18432], %r1778;
$L__BB20_251:
	bar.warp.sync 	-1;
	add.s32 	%r1779, %r1, 4992;
	setp.ge.s32 	%p293, %r1779, %r301;
	@%p293 bra 	$L__BB20_253;
	ld.param.u32 	%r2079, [_ZN3cub18CUB_300001_SM_10006detail10radix_sort29DeviceRadixSortOnesweepKernelINS1_5radix10policy_hubIffyE10Policy1000ELNS0_9SortOrderE0EffyiiNS1_21identity_decomposer_tEEEvPT5_SB_PT3_PKSC_PT1_PKSG_PT2_PKSK_T4_iiT6__param_9];
	ld.shared.u32 	%r1780, [%r118+19968];
	setp.eq.s32 	%p294, %r1780, 2147483647;
	selp.b32 	%r1781, -2147483648, %r1780, %p294;
	shr.u32 	%r1782, %r1781, %r2079;
	and.b32  	%r1783, %r1782, %r171;
	shl.b32 	%r1784, %r1783, 3;
	add.s32 	%r1786, %r390, %r1784;
	ld.shared.u64 	%rd234, [%r1786+26112];
	setp.gt.s32 	%p295, %r1780, -1;
	selp.b32 	%r1787, -1, -2147483648, %p295;
	xor.b32  	%r1788, %r1787, %r1780;
	add.s64 	%rd235, %rd234, %rd9;
	shl.b64 	%rd236, %rd235, 2;
	add.s64 	%rd237, %rd22, %rd236;
	st.global.u32 	[%rd237+19968], %r1788;
$L__BB20_253:
	bar.warp.sync 	-1;
	add.s32 	%r1789, %r1, 5376;
	setp.ge.s32 	%p296, %r1789, %r301;
	@%p296 bra 	$L__BB20_255;
	ld.param.u32 	%r2080, [_ZN3cub18CUB_300001_SM_10006detail10radix_sort29DeviceRadixSortOnesweepKernelINS1_5radix10policy_hubIffyE10Policy1000ELNS0_9SortOrderE0EffyiiNS1_21identity_decomposer_tEEEvPT5_SB_PT3_PKSC_PT1_PKSG_PT2_PKSK_T4_iiT6__param_9];
	ld.shared.u32 	%r1790, [%r118+21504];
	setp.eq.s32 	%p297, %r1790, 2147483647;
	selp.b32 	%r1791, -2147483648, %r1790, %p297;
	shr.u32 	%r1792, %r1791, %r2080;
	and.b32  	%r1793, %r1792, %r171;
	shl.b32 	%r1794, %r1793, 3;
	add.s32 	%r1796, %r390, %r1794;
	ld.shared.u64 	%rd238, [%r1796+26112];
	setp.gt.s32 	%p298, %r1790, -1;
	selp.b32 	%r1797, -1, -2147483648, %p298;
	xor.b32  	%r1798, %r1797, %r1790;
	add.s64 	%rd239, %rd238, %rd9;
	shl.b64 	%rd240, %rd239, 2;
	add.s64 	%rd241, %rd22, %rd240;
	st.global.u32 	[%rd241+21504], %r1798;
$L__BB20_255:
	bar.warp.sync 	-1;
	add.s32 	%r1799, %r1, 5760;
	setp.ge.s32 	%p299, %r1799, %r301;
	@%p299 bra 	$L__BB20_257;
	ld.param.u32 	%r2081, [_ZN3cub18CUB_300001_SM_10006detail10radix_sort29DeviceRadixSortOnesweepKernelINS1_5radix10policy_hubIffyE10Policy1000ELNS0_9SortOrderE0EffyiiNS1_21identity_decomposer_tEEEvPT5_SB_PT3_PKSC_PT1_PKSG_PT2_PKSK_T4_iiT6__param_9];
	ld.shared.u32 	%r1800, [%r118+23040];
	setp.eq.s32 	%p300, %r1800, 2147483647;
	selp.b32 	%r1801, -2147483648, %r1800, %p300;
	shr.u32 	%r1802, %r1801, %r2081;
	and.b32  	%r1803, %r1802, %r171;
	shl.b32 	%r1804, %r1803, 3;
	add.s32 	%r1806, %r390, %r1804;
	ld.shared.u64 	%rd242, [%r1806+26112];
	setp.gt.s32 	%p301, %r1800, -1;
	selp.b32 	%r1807, -1, -2147483648, %p301;
	xor.b32  	%r1808, %r1807, %r1800;
	add.s64 	%rd243, %rd242, %rd9;
	shl.b64 	%rd244, %rd243, 2;
	add.s64 	%rd245, %rd22, %rd244;
	st.global.u32 	[%rd245+23040], %r1808;
$L__BB20_257:
	bar.warp.sync 	-1;
	or.b32  	%r1809, %r1, 6144;
	setp.ge.s32 	%p302, %r1809, %r301;
	@%p302 bra 	$L__BB20_259;
	ld.param.u32 	%r2082, [_ZN3cub18CUB_300001_SM_10006detail10radix_sort29DeviceRadixSortOnesweepKernelINS1_5radix10policy_hubIffyE10Policy1000ELNS0_9SortOrderE0EffyiiNS1_21identity_decomposer_tEEEvPT5_SB_PT3_PKSC_PT1_PKSG_PT2_PKSK_T4_iiT6__param_9];
	ld.shared.u32 	%r1810, [%r118+24576];
	setp.eq.s32 	%p303, %r1810, 2147483647;
	selp.b32 	%r1811, -2147483648, %r1810, %p303;
	shr.u32 	%r1812, %r1811, %r2082;
	and.b32  	%r1813, %r1812, %r171;
	shl.b32 	%r1814, %r1813, 3;
	add.s32 	%r1816, %r390, %r1814;
	ld.shared.u64 	%rd246, [%r1816+26112];
	setp.gt.s32 	%p304, %r1810, -1;
	selp.b32 	%r1817, -1, -2147483648, %p304;
	xor.b32  	%r1818, %r1817, %r1810;
	add.s64 	%rd247, %rd246, %rd9;
	shl.b64 	%rd248, %rd247, 2;
	add.s64 	%rd249, %rd22, %rd248;
	st.global.u32 	[%rd249+24576], %r1818;
$L__BB20_259:
	bar.warp.sync 	-1;
$L__BB20_260:
	ld.param.u32 	%r2083, [_ZN3cub18CUB_300001_SM_10006detail10radix_sort29DeviceRadixSortOnesweepKernelINS1_5radix10policy_hubIffyE10Policy1000ELNS0_9SortOrderE0EffyiiNS1_21identity_decomposer_tEEEvPT5_SB_PT3_PKSC_PT1_PKSG_PT2_PKSK_T4_iiT6__param_9];
	ld.param.u32 	%r2043, [_ZN3cub18CUB_300001_SM_10006detail10radix_sort29DeviceRadixSortOnesweepKernelINS1_5radix10policy_hubIffyE10Policy1000ELNS0_9SortOrderE0EffyiiNS1_21identity_decomposer_tEEEvPT5_SB_PT3_PKSC_PT1_PKSG_PT2_PKSK_T4_iiT6__param_8];
	setp.gt.s32 	%p305, %r299, %r2043;
	ld.shared.u32 	%r1819, [%r118];
	setp.eq.s32 	%p306, %r1819, 2147483647;
	selp.b32 	%r1820, -2147483648, %r1819, %p306;
	shr.u32 	%r1821, %r1820, %r2083;
	and.b32  	%r302, %r1821, %r171;
	ld.shared.u32 	%r1822, [%r118+1536];
	setp.eq.s32 	%p307, %r1822, 2147483647;
	selp.b32 	%r1823, -2147483648, %r1822, %p307;
	shr.u32 	%r1824, %r1823, %r2083;
	and.b32  	%r303, %r1824, %r171;
	ld.shared.u32 	%r1825, [%r118+3072];
	setp.eq.s32 	%p308, %r1825, 2147483647;
	selp.b32 	%r1826, -2147483648, %r1825, %p308;
	shr.u32 	%r1827, %r1826, %r2083;
	and.b32  	%r304, %r1827, %r171;
	ld.shared.u32 	%r1828, [%r118+4608];
	setp.eq.s32 	%p309, %r1828, 2147483647;
	selp.b32 	%r1829, -2147483648, %r1828, %p309;
	shr.u32 	%r1830, %r1829, %r2083;
	and.b32  	%r305, %r1830, %r171;
	ld.shared.u32 	%r1831, [%r118+6144];
	setp.eq.s32 	%p310, %r1831, 2147483647;
	selp.b32 	%r1832, -2147483648, %r1831, %p310;
	shr.u32 	%r1833, %r1832, %r2083;
	and.b32  	%r306, %r1833, %r171;
	ld.shared.u32 	%r1834, [%r118+7680];
	setp.eq.s32 	%p311, %r1834, 2147483647;
	selp.b32 	%r1835, -2147483648, %r1834, %p311;
	shr.u32 	%r1836, %r1835, %r2083;
	and.b32  	%r307, %r1836, %r171;
	ld.shared.u32 	%r1837, [%r118+9216];
	setp.eq.s32 	%p312, %r1837, 2147483647;
	selp.b32 	%r1838, -2147483648, %r1837, %p312;
	shr.u32 	%r1839, %r1838, %r2083;
	and.b32  	%r308, %r1839, %r171;
	ld.shared.u32 	%r1840, [%r118+10752];
	setp.eq.s32 	%p313, %r1840, 2147483647;
	selp.b32 	%r1841, -2147483648, %r1840, %p313;
	shr.u32 	%r1842, %r1841, %r2083;
	and.b32  	%r309, %r1842, %r171;
	ld.shared.u32 	%r1843, [%r118+12288];
	setp.eq.s32 	%p314, %r1843, 2147483647;
	selp.b32 	%r1844, -2147483648, %r1843, %p314;
	shr.u32 	%r1845, %r1844, %r2083;
	and.b32  	%r310, %r1845, %r171;
	ld.shared.u32 	%r1846, [%r118+13824];
	setp.eq.s32 	%p315, %r1846, 2147483647;
	selp.b32 	%r1847, -2147483648, %r1846, %p315;
	shr.u32 	%r1848, %r1847, %r2083;
	and.b32  	%r311, %r1848, %r171;
	ld.shared.u32 	%r1849, [%r118+15360];
	setp.eq.s32 	%p316, %r1849, 2147483647;
	selp.b32 	%r1850, -2147483648, %r1849, %p316;
	shr.u32 	%r1851, %r1850, %r2083;
	and.b32  	%r312, %r1851, %r171;
	ld.shared.u32 	%r1852, [%r118+16896];
	setp.eq.s32 	%p317, %r1852, 2147483647;
	selp.b32 	%r1853, -2147483648, %r1852, %p317;
	shr.u32 	%r1854, %r1853, %r2083;
	and.b32  	%r313, %r1854, %r171;
	ld.shared.u32 	%r1855, [%r118+18432];
	setp.eq.s32 	%p318, %r1855, 2147483647;
	selp.b32 	%r1856, -2147483648, %r1855, %p318;
	shr.u32 	%r1857, %r1856, %r2083;
	and.b32  	%r314, %r1857, %r171;
	ld.shared.u32 	%r1858, [%r118+19968];
	setp.eq.s32 	%p319, %r1858, 2147483647;
	selp.b32 	%r1859, -2147483648, %r1858, %p319;
	shr.u32 	%r1860, %r1859, %r2083;
	and.b32  	%r315, %r1860, %r171;
	ld.shared.u32 	%r1861, [%r118+21504];
	setp.eq.s32 	%p320, %r1861, 2147483647;
	selp.b32 	%r1862, -2147483648, %r1861, %p320;
	shr.u32 	%r1863, %r1862, %r2083;
	and.b32  	%r316, %r1863, %r171;
	ld.shared.u32 	%r1864, [%r118+23040];
	setp.eq.s32 	%p321, %r1864, 2147483647;
	selp.b32 	%r1865, -2147483648, %r1864, %p321;
	shr.u32 	%r1866, %r1865, %r2083;
	and.b32  	%r317, %r1866, %r171;
	ld.shared.u32 	%r1867, [%r118+24576];
	setp.eq.s32 	%p322, %r1867, 2147483647;
	selp.b32 	%r1868, -2147483648, %r1867, %p322;
	shr.u32 	%r1869, %r1868, %r2083;
	and.b32  	%r318, %r1869, %r171;
	@%p305 bra 	$L__BB20_262;
	ld.param.u64 	%rd443, [_ZN3cub18CUB_300001_SM_10006detail10radix_sort29DeviceRadixSortOnesweepKernelINS1_5radix10policy_hubIffyE10Policy1000ELNS0_9SortOrderE0EffyiiNS1_21identity_decomposer_tEEEvPT5_SB_PT3_PKSC_PT1_PKSG_PT2_PKSK_T4_iiT6__param_7];
	cvta.to.global.u64 	%rd250, %rd443;
	and.b32  	%r1873, %r1, 31;
	or.b32  	%r1874, %r547, %r1873;
	cvt.u64.u32 	%rd251, %r1874;
	mul.lo.s32 	%r1875, %r4, 6528;
	cvt.s64.s32 	%rd252, %r1875;
	add.s64 	%rd253, %rd251, %rd252;
	shl.b64 	%rd254, %rd253, 2;
	add.s64 	%rd255, %rd250, %rd254;
	ld.global.f32 	%f252, [%rd255];
	ld.global.f32 	%f253, [%rd255+128];
	ld.global.f32 	%f254, [%rd255+256];
	ld.global.f32 	%f255, [%rd255+384];
	ld.global.f32 	%f256, [%rd255+512];
	ld.global.f32 	%f257, [%rd255+640];
	ld.global.f32 	%f258, [%rd255+768];
	ld.global.f32 	%f259, [%rd255+896];
	ld.global.f32 	%f260, [%rd255+1024];
	ld.global.f32 	%f261, [%rd255+1152];
	ld.global.f32 	%f262, [%rd255+1280];
	ld.global.f32 	%f263, [%rd255+1408];
	ld.global.f32 	%f264, [%rd255+1536];
	ld.global.f32 	%f265, [%rd255+1664];
	ld.global.f32 	%f266, [%rd255+1792];
	ld.global.f32 	%f267, [%rd255+1920];
	ld.global.f32 	%f268, [%rd255+2048];
	bra.uni 	$L__BB20_296;
$L__BB20_262:
	ld.param.u32 	%r2044, [_ZN3cub18CUB_300001_SM_10006detail10radix_sort29DeviceRadixSortOnesweepKernelINS1_5radix10policy_hubIffyE10Policy1000ELNS0_9SortOrderE0EffyiiNS1_21identity_decomposer_tEEEvPT5_SB_PT3_PKSC_PT1_PKSG_PT2_PKSK_T4_iiT6__param_8];
	ld.param.u64 	%rd444, [_ZN3cub18CUB_300001_SM_10006detail10radix_sort29DeviceRadixSortOnesweepKernelINS1_5radix10policy_hubIffyE10Policy1000ELNS0_9SortOrderE0EffyiiNS1_21identity_decomposer_tEEEvPT5_SB_PT3_PKSC_PT1_PKSG_PT2_PKSK_T4_iiT6__param_7];
	cvta.to.global.u64 	%rd256, %rd444;
	cvt.s64.s32 	%rd257, %r328;
	add.s64 	%rd258, %rd7, %rd257;
	shl.b64 	%rd259, %rd258, 2;
	add.s64 	%rd23, %rd256, %rd259;
	cvt.u32.u64 	%r1877, %rd7;
	sub.s32 	%r319, %r2044, %r328;
	setp.ge.s32 	%p323, %r1877, %r319;
	@%p323 bra 	$L__BB20_264;
	ld.global.f32 	%f252, [%rd23];
$L__BB20_264:
	add.s32 	%r1879, %r1877, 32;
	setp.ge.s32 	%p324, %r1879, %r319;
	@%p324 bra 	$L__BB20_266;
	ld.global.f32 	%f253, [%rd23+128];
$L__BB20_266:
	add.s32 	%r1881, %r1877, 64;
	setp.ge.s32 	%p325, %r1881, %r319;
	@%p325 bra 	$L__BB20_268;
	ld.global.f32 	%f254, [%rd23+256];
$L__BB20_268:
	add.s32 	%r1883, %r1877, 96;
	setp.ge.s32 	%p326, %r1883, %r319;
	@%p326 bra 	$L__BB20_270;
	ld.global.f32 	%f255, [%rd23+384];
$L__BB20_270:
	add.s32 	%r1885, %r1877, 128;
	setp.ge.s32 	%p327, %r1885, %r319;
	@%p327 bra 	$L__BB20_272;
	ld.global.f32 	%f256, [%rd23+512];
$L__BB20_272:
	add.s32 	%r1887, %r1877, 160;
	setp.ge.s32 	%p328, %r1887, %r319;
	@%p328 bra 	$L__BB20_274;
	ld.global.f32 	%f257, [%rd23+640];
$L__BB20_274:
	add.s32 	%r1889, %r1877, 192;
	setp.ge.s32 	%p329, %r1889, %r319;
	@%p329 bra 	$L__BB20_276;
	ld.global.f32 	%f258, [%rd23+768];
$L__BB20_276:
	add.s32 	%r1891, %r1877, 224;
	setp.ge.s32 	%p330, %r1891, %r319;
	@%p330 bra 	$L__BB20_278;
	ld.param.u64 	%rd445, [_ZN3cub18CUB_300001_SM_10006detail10radix_sort29DeviceRadixSortOnesweepKernelINS1_5radix10policy_hubIffyE10Policy1000ELNS0_9SortOrderE0EffyiiNS1_21identity_decomposer_tEEEvPT5_SB_PT3_PKSC_PT1_PKSG_PT2_PKSK_T4_iiT6__param_7];
	cvta.to.global.u64 	%rd260, %rd445;
	add.s64 	%rd264, %rd260, %rd259;
	ld.global.f32 	%f259, [%rd264+896];
$L__BB20_278:
	add.s32 	%r1894, %r1877, 256;
	setp.ge.s32 	%p331, %r1894, %r319;
	@%p331 bra 	$L__BB20_280;
	ld.param.u64 	%rd446, [_ZN3cub18CUB_300001_SM_10006detail10radix_sort29DeviceRadixSortOnesweepKernelINS1_5radix10policy_hubIffyE10Policy1000ELNS0_9SortOrderE0EffyiiNS1_21identity_decomposer_tEEEvPT5_SB_PT3_PKSC_PT1_PKSG_PT2_PKSK_T4_iiT6__param_7];
	cvta.to.global.u64 	%rd265, %rd446;
	cvt.s64.s32 	%rd266, %r328;
	add.s64 	%rd267, %rd7, %rd266;
	shl.b64 	%rd268, %rd267, 2;
	add.s64 	%rd269, %rd265, %rd268;
	ld.global.f32 	%f260, [%rd269+1024];
$L__BB20_280:
	add.s32 	%r1897, %r1877, 288;
	setp.ge.s32 	%p332, %r1897, %r319;
	@%p332 bra 	$L__BB20_282;
	ld.param.u64 	%rd447, [_ZN3cub18CUB_300001_SM_10006detail10radix_sort29DeviceRadixSortOnesweepKernelINS1_5radix10policy_hubIffyE10Policy1000ELNS0_9SortOrderE0EffyiiNS1_21identity_decomposer_tEEEvPT5_SB_PT3_PKSC_PT1_PKSG_PT2_PKSK_T4_iiT6__param_7];
	cvta.to.global.u64 	%rd270, %rd447;
	cvt.s64.s32 	%rd271, %r328;
	add.s64 	%rd272, %rd7, %rd271;
	shl.b64 	%rd273, %rd272, 2;
	add.s64 	%rd274, %rd270, %rd273;
	ld.global.f32 	%f261, [%rd274+1152];
$L__BB20_282:
	add.s32 	%r1900, %r1877, 320;
	setp.ge.s32 	%p333, %r1900, %r319;
	@%p333 bra 	$L__BB20_284;
	ld.param.u64 	%rd448, [_ZN3cub18CUB_300001_SM_10006detail10radix_sort29DeviceRadixSortOnesweepKernelINS1_5radix10policy_hubIffyE10Policy1000ELNS0_9SortOrderE0EffyiiNS1_21identity_decomposer_tEEEvPT5_SB_PT3_PKSC_PT1_PKSG_PT2_PKSK_T4_iiT6__param_7];
	cvta.to.global.u64 	%rd275, %rd448;
	cvt.s64.s32 	%rd276, %r328;
	add.s64 	%rd277, %rd7, %rd276;
	shl.b64 	%rd278, %rd277, 2;
	add.s64 	%rd279, %rd275, %rd278;
	ld.global.f32 	%f262, [%rd279+1280];
$L__BB20_284:
	add.s32 	%r1903, %r1877, 352;
	setp.ge.s32 	%p334, %r1903, %r319;
	@%p334 bra 	$L__BB20_286;
	ld.param.u64 	%rd449, [_ZN3cub18CUB_300001_SM_10006detail10radix_sort29DeviceRadixSortOnesweepKernelINS1_5radix10policy_hubIffyE10Policy1000ELNS0_9SortOrderE0EffyiiNS1_21identity_decomposer_tEEEvPT5_SB_PT3_PKSC_PT1_PKSG_PT2_PKSK_T4_iiT6__param_7];
	cvta.to.global.u64 	%rd280, %rd449;
	mul.lo.s32 	%r1904, %r4, 6528;
	cvt.s64.s32 	%rd281, %r1904;
	add.s64 	%rd282, %rd7, %rd281;
	shl.b64 	%rd283, %rd282, 2;
	add.s64 	%rd284, %rd280, %rd283;
	ld.global.f32 	%f263, [%rd284+1408];
$L__BB20_286:
	add.s32 	%r1906, %r1877, 384;
	setp.ge.s32 	%p335, %r1906, %r319;
	@%p335 bra 	$L__BB20_288;
	ld.param.u64 	%rd450, [_ZN3cub18CUB_300001_SM_10006detail10radix_sort29DeviceRadixSortOnesweepKernelINS1_5radix10policy_hubIffyE10Policy1000ELNS0_9SortOrderE0EffyiiNS1_21identity_decomposer_tEEEvPT5_SB_PT3_PKSC_PT1_PKSG_PT2_PKSK_T4_iiT6__param_7];
	cvta.to.global.u64 	%rd285, %rd450;
	mul.lo.s32 	%r1907, %r4, 6528;
	cvt.s64.s32 	%rd286, %r1907;
	add.s64 	%rd287, %rd7, %rd286;
	shl.b64 	%rd288, %rd287, 2;
	add.s64 	%rd289, %rd285, %rd288;
	ld.global.f32 	%f264, [%rd289+1536];
$L__BB20_288:
	cvt.u32.u64 	%r1908, %rd7;
	add.s32 	%r1909, %r1908, 416;
	setp.ge.s32 	%p336, %r1909, %r319;
	@%p336 bra 	$L__BB20_290;
	ld.param.u64 	%rd451, [_ZN3cub18CUB_300001_SM_10006detail10radix_sort29DeviceRadixSortOnesweepKernelINS1_5radix10policy_hubIffyE10Policy1000ELNS0_9SortOrderE0EffyiiNS1_21identity_decomposer_tEEEvPT5_SB_PT3_PKSC_PT1_PKSG_PT2_PKSK_T4_iiT6__param_7];
	cvta.to.global.u64 	%rd290, %rd451;
	mul.lo.s32 	%r1910, %r4, 6528;
	cvt.s64.s32 	%rd291, %r1910;
	add.s64 	%rd292, %rd7, %rd291;
	shl.b64 	%rd293, %rd292, 2;
	add.s64 	%rd294, %rd290, %rd293;
	ld.global.f32 	%f265, [%rd294+1664];
$L__BB20_290:
	cvt.u32.u64 	%r1911, %rd7;
	add.s32 	%r1912, %r1911, 448;
	setp.ge.s32 	%p337, %r1912, %r319;
	@%p337 bra 	$L__BB20_292;
	ld.param.u64 	%rd452, [_ZN3cub18CUB_300001_SM_10006detail10radix_sort29DeviceRadixSortOnesweepKernelINS1_5radix10policy_hubIffyE10Policy1000ELNS0_9SortOrderE0EffyiiNS1_21identity_decomposer_tEEEvPT5_SB_PT3_PKSC_PT1_PKSG_PT2_PKSK_T4_iiT6__param_7];
	cvta.to.global.u64 	%rd295, %rd452;
	mul.lo.s32 	%r1913, %r4, 6528;
	cvt.s64.s32 	%rd296, %r1913;
	add.s64 	%rd297, %rd7, %rd296;
	shl.b64 	%rd298, %rd297, 2;
	add.s64 	%rd299, %rd295, %rd298;
	ld.global.f32 	%f266, [%rd299+1792];
$L__BB20_292:
	cvt.u32.u64 	%r1914, %rd7;
	add.s32 	%r1915, %r1914, 480;
	setp.ge.s32 	%p338, %r1915, %r319;
	@%p338 bra 	$L__BB20_294;
	ld.param.u64 	%rd453, [_ZN3cub18CUB_300001_SM_10006detail10radix_sort29DeviceRadixSortOnesweepKernelINS1_5radix10policy_hubIffyE10Policy1000ELNS0_9SortOrderE0EffyiiNS1_21identity_decomposer_tEEEvPT5_SB_PT3_PKSC_PT1_PKSG_PT2_PKSK_T4_iiT6__param_7];
	cvta.to.global.u64 	%rd300, %rd453;
	mul.lo.s32 	%r1916, %r4, 6528;
	cvt.s64.s32 	%rd301, %r1916;
	add.s64 	%rd302, %rd7, %rd301;
	shl.b64 	%rd303, %rd302, 2;
	add.s64 	%rd304, %rd300, %rd303;
	ld.global.f32 	%f267, [%rd304+1920];
$L__BB20_294:
	cvt.u32.u64 	%r1917, %rd7;
	add.s32 	%r1918, %r1917, 512;
	setp.ge.s32 	%p339, %r1918, %r319;
	@%p339 bra 	$L__BB20_296;
	ld.param.u64 	%rd454, [_ZN3cub18CUB_300001_SM_10006detail10radix_sort29DeviceRadixSortOnesweepKernelINS1_5radix10policy_hubIffyE10Policy1000ELNS0_9SortOrderE0EffyiiNS1_21identity_decomposer_tEEEvPT5_SB_PT3_PKSC_PT1_PKSG_PT2_PKSK_T4_iiT6__param_7];
	cvta.to.global.u64 	%rd305, %rd454;
	mov.u32 	%r1919, %tid.x;
	and.b32  	%r1920, %r1919, 992;
	mul.lo.s32 	%r1921, %r1920, 17;
	and.b32  	%r1922, %r1919, 31;
	or.b32  	%r1923, %r1921, %r1922;
	cvt.u64.u32 	%rd306, %r1923;
	mul.lo.s32 	%r1924, %r4, 6528;
	cvt.s64.s32 	%rd307, %r1924;
	add.s64 	%rd308, %rd306, %rd307;
	shl.b64 	%rd309, %rd308, 2;
	add.s64 	%rd310, %rd305, %rd309;
	ld.global.f32 	%f268, [%rd310+2048];
$L__BB20_296:
	ld.param.u32 	%r2045, [_ZN3cub18CUB_300001_SM_10006detail10radix_sort29DeviceRadixSortOnesweepKernelINS1_5radix10policy_hubIffyE10Policy1000ELNS0_9SortOrderE0EffyiiNS1_21identity_decomposer_tEEEvPT5_SB_PT3_PKSC_PT1_PKSG_PT2_PKSK_T4_iiT6__param_8];
	ld.param.u64 	%rd441, [_ZN3cub18CUB_300001_SM_10006detail10radix_sort29DeviceRadixSortOnesweepKernelINS1_5radix10policy_hubIffyE10Policy1000ELNS0_9SortOrderE0EffyiiNS1_21identity_decomposer_tEEEvPT5_SB_PT3_PKSC_PT1_PKSG_PT2_PKSK_T4_iiT6__param_6];
	cvta.to.global.u64 	%rd24, %rd441;
	mov.u32 	%r320, %tid.x;
	shl.b32 	%r1925, %r320, 2;
	mov.u32 	%r1926, _ZZN3cub18CUB_300001_SM_10006detail10radix_sort29DeviceRadixSortOnesweepKernelINS1_5radix10policy_hubIffyE10Policy1000ELNS0_9SortOrderE0EffyiiNS1_21identity_decomposer_tEEEvPT5_SB_PT3_PKSC_PT1_PKSG_PT2_PKSK_T4_iiT6_E1s;
	add.s32 	%r321, %r1926, %r1925;
	cvt.u64.u32 	%rd25, %r320;
	mad.lo.s32 	%r1927, %r4, 6528, 6528;
	setp.gt.s32 	%p340, %r1927, %r2045;
	bar.sync 	0;
	st.shared.f32 	[%r273+-4], %f252;
	st.shared.f32 	[%r274+-4], %f253;
	st.shared.f32 	[%r275+-4], %f254;
	st.shared.f32 	[%r276+-4], %f255;
	st.shared.f32 	[%r277+-4], %f256;
	st.shared.f32 	[%r278+-4], %f257;
	st.shared.f32 	[%r279+-4], %f258;
	st.shared.f32 	[%r280+-4], %f259;
	st.shared.f32 	[%r281+-4], %f260;
	st.shared.f32 	[%r282+-4], %f261;
	st.shared.f32 	[%r283+-4], %f262;
	st.shared.f32 	[%r284+-4], %f263;
	st.shared.f32 	[%r285+-4], %f264;
	st.shared.f32 	[%r286+-4], %f265;
	st.shared.f32 	[%r287+-4], %f266;
	st.shared.f32 	[%r288+-4], %f267;
	st.shared.f32 	[%r289+-4], %f268;
	bar.sync 	0;
	@%p340 bra 	$L__BB20_298;
	ld.shared.f32 	%f169, [%r321];
	shl.b32 	%r1928, %r302, 3;
	add.s32 	%r1930, %r1926, 26112;
	add.s32 	%r1931, %r1930, %r1928;
	ld.shared.u64 	%rd311, [%r1931];
	add.s64 	%rd312, %rd311, %rd25;
	shl.b64 	%rd313, %rd312, 2;
	add.s64 	%rd314, %rd24, %rd313;
	st.global.f32 	[%rd314], %f169;
	bar.warp.sync 	-1;
	ld.shared.f32 	%f170, [%r321+1536];
	shl.b32 	%r1932, %r303, 3;
	add.s32 	%r1933, %r1930, %r1932;
	ld.shared.u64 	%rd315, [%r1933];
	add.s64 	%rd316, %rd315, %rd25;
	shl.b64 	%rd317, %rd316, 2;
	add.s64 	%rd318, %rd24, %rd317;
	st.global.f32 	[%rd318+1536], %f170;
	bar.warp.sync 	-1;
	ld.shared.f32 	%f171, [%r321+3072];
	shl.b32 	%r1934, %r304, 3;
	add.s32 	%r1935, %r1930, %r1934;
	ld.shared.u64 	%rd319, [%r1935];
	add.s64 	%rd320, %rd319, %rd25;
	shl.b64 	%rd321, %rd320, 2;
	add.s64 	%rd322, %rd24, %rd321;
	st.global.f32 	[%rd322+3072], %f171;
	bar.warp.sync 	-1;
	ld.shared.f32 	%f172, [%r321+4608];
	shl.b32 	%r1936, %r305, 3;
	add.s32 	%r1937, %r1930, %r1936;
	ld.shared.u64 	%rd323, [%r1937];
	add.s64 	%rd324, %rd323, %rd25;
	shl.b64 	%rd325, %rd324, 2;
	add.s64 	%rd326, %rd24, %rd325;
	st.global.f32 	[%rd326+4608], %f172;
	bar.warp.sync 	-1;
	ld.shared.f32 	%f173, [%r321+6144];
	shl.b32 	%r1938, %r306, 3;
	add.s32 	%r1939, %r1930, %r1938;
	ld.shared.u64 	%rd327, [%r1939];
	add.s64 	%rd328, %rd327, %rd25;
	shl.b64 	%rd329, %rd328, 2;
	add.s64 	%rd330, %rd24, %rd329;
	st.global.f32 	[%rd330+6144], %f173;
	bar.warp.sync 	-1;
	ld.shared.f32 	%f174, [%r321+7680];
	shl.b32 	%r1940, %r307, 3;
	add.s32 	%r1941, %r1930, %r1940;
	ld.shared.u64 	%rd331, [%r1941];
	add.s64 	%rd332, %rd331, %rd25;
	shl.b64 	%rd333, %rd332, 2;
	add.s64 	%rd334, %rd24, %rd333;
	st.global.f32 	[%rd334+7680], %f174;
	bar.warp.sync 	-1;
	ld.shared.f32 	%f175, [%r321+9216];
	shl.b32 	%r1942, %r308, 3;
	add.s32 	%r1943, %r1930, %r1942;
	ld.shared.u64 	%rd335, [%r1943];
	add.s64 	%rd336, %rd335, %rd25;
	shl.b64 	%rd337, %rd336, 2;
	add.s64 	%rd338, %rd24, %rd337;
	st.global.f32 	[%rd338+9216], %f175;
	bar.warp.sync 	-1;
	ld.shared.f32 	%f176, [%r321+10752];
	shl.b32 	%r1944, %r309, 3;
	add.s32 	%r1945, %r1930, %r1944;
	ld.shared.u64 	%rd339, [%r1945];
	add.s64 	%rd340, %rd339, %rd25;
	shl.b64 	%rd341, %rd340, 2;
	add.s64 	%rd342, %rd24, %rd341;
	st.global.f32 	[%rd342+10752], %f176;
	bar.warp.sync 	-1;
	ld.shared.f32 	%f177, [%r321+12288];
	shl.b32 	%r1946, %r310, 3;
	add.s32 	%r1947, %r1930, %r1946;
	ld.shared.u64 	%rd343, [%r1947];
	add.s64 	%rd344, %rd343, %rd25;
	shl.b64 	%rd345, %rd344, 2;
	add.s64 	%rd346, %rd24, %rd345;
	st.global.f32 	[%rd346+12288], %f177;
	bar.warp.sync 	-1;
	ld.shared.f32 	%f178, [%r321+13824];
	shl.b32 	%r1948, %r311, 3;
	add.s32 	%r1949, %r1930, %r1948;
	ld.shared.u64 	%rd347, [%r1949];
	add.s64 	%rd348, %rd347, %rd25;
	shl.b64 	%rd349, %rd348, 2;
	add.s64 	%rd350, %rd24, %rd349;
	st.global.f32 	[%rd350+13824], %f178;
	bar.warp.sync 	-1;
	ld.shared.f32 	%f179, [%r321+15360];
	shl.b32 	%r1950, %r312, 3;
	add.s32 	%r1951, %r1930, %r1950;
	ld.shared.u64 	%rd351, [%r1951];
	add.s64 	%rd352, %rd351, %rd25;
	shl.b64 	%rd353, %rd352, 2;
	add.s64 	%rd354, %rd24, %rd353;
	st.global.f32 	[%rd354+15360], %f179;
	bar.warp.sync 	-1;
	ld.shared.f32 	%f180, [%r321+16896];
	shl.b32 	%r1952, %r313, 3;
	add.s32 	%r1953, %r1930, %r1952;
	ld.shared.u64 	%rd355, [%r1953];
	add.s64 	%rd356, %rd355, %rd25;
	shl.b64 	%rd357, %rd356, 2;
	add.s64 	%rd358, %rd24, %rd357;
	st.global.f32 	[%rd358+16896], %f180;
	bar.warp.sync 	-1;
	ld.shared.f32 	%f181, [%r321+18432];
	shl.b32 	%r1954, %r314, 3;
	add.s32 	%r1955, %r1930, %r1954;
	ld.shared.u64 	%rd359, [%r1955];
	add.s64 	%rd360, %rd359, %rd25;
	shl.b64 	%rd361, %rd360, 2;
	add.s64 	%rd362, %rd24, %rd361;
	st.global.f32 	[%rd362+18432], %f181;
	bar.warp.sync 	-1;
	ld.shared.f32 	%f182, [%r321+19968];
	shl.b32 	%r1956, %r315, 3;
	add.s32 	%r1957, %r1930, %r1956;
	ld.shared.u64 	%rd363, [%r1957];
	add.s64 	%rd364, %rd363, %rd25;
	shl.b64 	%rd365, %rd364, 2;
	add.s64 	%rd366, %rd24, %rd365;
	st.global.f32 	[%rd366+19968], %f182;
	bar.warp.sync 	-1;
	ld.shared.f32 	%f183, [%r321+21504];
	shl.b32 	%r1958, %r316, 3;
	add.s32 	%r1959, %r1930, %r1958;
	ld.shared.u64 	%rd367, [%r1959];
	add.s64 	%rd368, %rd367, %rd25;
	shl.b64 	%rd369, %rd368, 2;
	add.s64 	%rd370, %rd24, %rd369;
	st.global.f32 	[%rd370+21504], %f183;
	bar.warp.sync 	-1;
	ld.shared.f32 	%f184, [%r321+23040];
	shl.b32 	%r1960, %r317, 3;
	add.s32 	%r1961, %r1930, %r1960;
	ld.shared.u64 	%rd371, [%r1961];
	add.s64 	%rd372, %rd371, %rd25;
	shl.b64 	%rd373, %rd372, 2;
	add.s64 	%rd374, %rd24, %rd373;
	st.global.f32 	[%rd374+23040], %f184;
	bar.warp.sync 	-1;
	ld.shared.f32 	%f185, [%r321+24576];
	shl.b32 	%r1962, %r318, 3;
	add.s32 	%r1963, %r1930, %r1962;
	ld.shared.u64 	%rd375, [%r1963];
	add.s64 	%rd376, %rd375, %rd25;
	shl.b64 	%rd377, %rd376, 2;
	add.s64 	%rd378, %rd24, %rd377;
	st.global.f32 	[%rd378+24576], %f185;
	bar.warp.sync 	-1;
	bra.uni 	$L__BB20_333;
$L__BB20_298:
	ld.param.u32 	%r2046, [_ZN3cub18CUB_300001_SM_10006detail10radix_sort29DeviceRadixSortOnesweepKernelINS1_5radix10policy_hubIffyE10Policy1000ELNS0_9SortOrderE0EffyiiNS1_21identity_decomposer_tEEEvPT5_SB_PT3_PKSC_PT1_PKSG_PT2_PKSK_T4_iiT6__param_8];
	mad.lo.s32 	%r322, %r4, -6528, %r2046;
	shl.b32 	%r1964, %r302, 3;
	add.s32 	%r1966, %r1926, %r1964;
	ld.shared.u64 	%rd26, [%r1966+26112];
	setp.ge.s32 	%p341, %r320, %r322;
	@%p341 bra 	$L__BB20_300;
	ld.shared.f32 	%f186, [%r321];
	add.s64 	%rd379, %rd26, %rd25;
	shl.b64 	%rd380, %rd379, 2;
	add.s64 	%rd381, %rd24, %rd380;
	st.global.f32 	[%rd381], %f186;
$L__BB20_300:
	bar.warp.sync 	-1;
	shl.b32 	%r1967, %r303, 3;
	add.s32 	%r1969, %r1926, %r1967;
	ld.shared.u64 	%rd27, [%r1969+26112];
	add.s32 	%r1970, %r320, 384;
	setp.ge.s32 	%p342, %r1970, %r322;
	@%p342 bra 	$L__BB20_302;
	ld.shared.f32 	%f187, [%r321+1536];
	add.s64 	%rd382, %rd27, %rd25;
	shl.b64 	%rd383, %rd382, 2;
	add.s64 	%rd384, %rd24, %rd383;
	st.global.f32 	[%rd384+1536], %f187;
$L__BB20_302:
	bar.warp.sync 	-1;
	shl.b32 	%r1971, %r304, 3;
	add.s32 	%r1973, %r1926, %r1971;
	ld.shared.u64 	%rd28, [%r1973+26112];
	add.s32 	%r1974, %r320, 768;
	setp.ge.s32 	%p343, %r1974, %r322;
	@%p343 bra 	$L__BB20_304;
	ld.shared.f32 	%f188, [%r321+3072];
	add.s64 	%rd385, %rd28, %rd25;
	shl.b64 	%rd386, %rd385, 2;
	add.s64 	%rd387, %rd24, %rd386;
	st.global.f32 	[%rd387+3072], %f188;
$L__BB20_304:
	bar.warp.sync 	-1;
	shl.b32 	%r1975, %r305, 3;
	add.s32 	%r1977, %r1926, %r1975;
	ld.shared.u64 	%rd29, [%r1977+26112];
	add.s32 	%r1978, %r320, 1152;
	setp.ge.s32 	%p344, %r1978, %r322;
	@%p344 bra 	$L__BB20_306;
	ld.shared.f32 	%f189, [%r321+4608];
	add.s64 	%rd388, %rd29, %rd25;
	shl.b64 	%rd389, %rd388, 2;
	add.s64 	%rd390, %rd24, %rd389;
	st.global.f32 	[%rd390+4608], %f189;
$L__BB20_306:
	bar.warp.sync 	-1;
	shl.b32 	%r1979, %r306, 3;
	add.s32 	%r1981, %r1926, %r1979;
	ld.shared.u64 	%rd30, [%r1981+26112];
	add.s32 	%r1982, %r320, 1536;
	setp.ge.s32 	%p345, %r1982, %r322;
	@%p345 bra 	$L__BB20_308;
	ld.shared.f32 	%f190, [%r321+6144];
	add.s64 	%rd391, %rd30, %rd25;
	shl.b64 	%rd392, %rd391, 2;
	add.s64 	%rd393, %rd24, %rd392;
	st.global.f32 	[%rd393+6144], %f190;
$L__BB20_308:
	bar.warp.sync 	-1;
	shl.b32 	%r1983, %r307, 3;
	add.s32 	%r1985, %r1926, %r1983;
	ld.shared.u64 	%rd31, [%r1985+26112];
	add.s32 	%r1986, %r320, 1920;
	setp.ge.s32 	%p346, %r1986, %r322;
	@%p346 bra 	$L__BB20_310;
	ld.shared.f32 	%f191, [%r321+7680];
	add.s64 	%rd394, %rd31, %rd25;
	shl.b64 	%rd395, %rd394, 2;
	add.s64 	%rd396, %rd24, %rd395;
	st.global.f32 	[%rd396+7680], %f191;
$L__BB20_310:
	bar.warp.sync 	-1;
	shl.b32 	%r1987, %r308, 3;
	add.s32 	%r1989, %r1926, %r1987;
	ld.shared.u64 	%rd32, [%r1989+26112];
	add.s32 	%r1990, %r320, 2304;
	setp.ge.s32 	%p347, %r1990, %r322;
	@%p347 bra 	$L__BB20_312;
	ld.shared.f32 	%f192, [%r321+9216];
	add.s64 	%rd397, %rd32, %rd25;
	shl.b64 	%rd398, %rd397, 2;
	add.s64 	%rd399, %rd24, %rd398;
	st.global.f32 	[%rd399+9216], %f192;
$L__BB20_312:
	bar.warp.sync 	-1;
	shl.b32 	%r1991, %r309, 3;
	add.s32 	%r1993, %r1926, %r1991;
	ld.shared.u64 	%rd33, [%r1993+26112];
	add.s32 	%r1994, %r320, 2688;
	setp.ge.s32 	%p348, %r1994, %r322;
	@%p348 bra 	$L__BB20_314;
	ld.shared.f32 	%f193, [%r321+10752];
	add.s64 	%rd400, %rd33, %rd25;
	shl.b64 	%rd401, %rd400, 2;
	add.s64 	%rd402, %rd24, %rd401;
	st.global.f32 	[%rd402+10752], %f193;
$L__BB20_314:
	bar.warp.sync 	-1;
	shl.b32 	%r1995, %r310, 3;
	add.s32 	%r1997, %r1926, %r1995;
	ld.shared.u64 	%rd34, [%r1997+26112];
	or.b32  	%r1998, %r320, 3072;
	setp.ge.s32 	%p349, %r1998, %r322;
	@%p349 bra 	$L__BB20_316;
	ld.shared.f32 	%f194, [%r321+12288];
	add.s64 	%rd403, %rd34, %rd25;
	shl.b64 	%rd404, %rd403, 2;
	add.s64 	%rd405, %rd24, %rd404;
	st.global.f32 	[%rd405+12288], %f194;
$L__BB20_316:
	bar.warp.sync 	-1;
	shl.b32 	%r1999, %r311, 3;
	add.s32 	%r2001, %r1926, %r1999;
	ld.shared.u64 	%rd35, [%r2001+26112];
	add.s32 	%r2002, %r320, 3456;
	setp.ge.s32 	%p350, %r2002, %r322;
	@%p350 bra 	$L__BB20_318;
	ld.shared.f32 	%f195, [%r321+13824];
	add.s64 	%rd406, %rd35, %rd25;
	shl.b64 	%rd407, %rd406, 2;
	add.s64 	%rd408, %rd24, %rd407;
	st.global.f32 	[%rd408+13824], %f195;
$L__BB20_318:
	bar.warp.sync 	-1;
	shl.b32 	%r2003, %r312, 3;
	add.s32 	%r2005, %r1926, %r2003;
	ld.shared.u64 	%rd36, [%r2005+26112];
	add.s32 	%r2006, %r320, 3840;
	setp.ge.s32 	%p351, %r2006, %r322;
	@%p351 bra 	$L__BB20_320;
	ld.shared.f32 	%f196, [%r321+15360];
	add.s64 	%rd409, %rd36, %rd25;
	shl.b64 	%rd410, %rd409, 2;
	add.s64 	%rd411, %rd24, %rd410;
	st.global.f32 	[%rd411+15360], %f196;
$L__BB20_320:
	bar.warp.sync 	-1;
	shl.b32 	%r2007, %r313, 3;
	add.s32 	%r2009, %r1926, %r2007;
	ld.shared.u64 	%rd37, [%r2009+26112];
	add.s32 	%r2010, %r320, 4224;
	setp.ge.s32 	%p352, %r2010, %r322;
	@%p352 bra 	$L__BB20_322;
	ld.shared.f32 	%f197, [%r321+16896];
	add.s64 	%rd412, %rd37, %rd25;
	shl.b64 	%rd413, %rd412, 2;
	add.s64 	%rd414, %rd24, %rd413;
	st.global.f32 	[%rd414+16896], %f197;
$L__BB20_322:
	bar.warp.sync 	-1;
	shl.b32 	%r2011, %r314, 3;
	add.s32 	%r2013, %r1926, %r2011;
	ld.shared.u64 	%rd38, [%r2013+26112];
	add.s32 	%r2014, %r320, 4608;
	setp.ge.s32 	%p353, %r2014, %r322;
	@%p353 bra 	$L__BB20_324;
	ld.shared.f32 	%f198, [%r321+18432];
	add.s64 	%rd415, %rd38, %rd25;
	shl.b64 	%rd416, %rd415, 2;
	add.s64 	%rd417, %rd24, %rd416;
	st.global.f32 	[%rd417+18432], %f198;
$L__BB20_324:
	bar.warp.sync 	-1;
	shl.b32 	%r2015, %r315, 3;
	add.s32 	%r2017, %r1926, %r2015;
	ld.shared.u64 	%rd39, [%r2017+26112];
	add.s32 	%r2018, %r320, 4992;
	setp.ge.s32 	%p354, %r2018, %r322;
	@%p354 bra 	$L__BB20_326;
	ld.shared.f32 	%f199, [%r321+19968];
	add.s64 	%rd418, %rd39, %rd25;
	shl.b64 	%rd419, %rd418, 2;
	add.s64 	%rd420, %rd24, %rd419;
	st.global.f32 	[%rd420+19968], %f199;
$L__BB20_326:
	bar.warp.sync 	-1;
	shl.b32 	%r2019, %r316, 3;
	add.s32 	%r2021, %r1926, %r2019;
	ld.shared.u64 	%rd40, [%r2021+26112];
	add.s32 	%r2022, %r320, 5376;
	setp.ge.s32 	%p355, %r2022, %r322;
	@%p355 bra 	$L__BB20_328;
	ld.shared.f32 	%f200, [%r321+21504];
	add.s64 	%rd421, %rd40, %rd25;
	shl.b64 	%rd422, %rd421, 2;
	add.s64 	%rd423, %rd24, %rd422;
	st.global.f32 	[%rd423+21504], %f200;
$L__BB20_328:
	bar.warp.sync 	-1;
	shl.b32 	%r2023, %r317, 3;
	add.s32 	%r2025, %r1926, %r2023;
	ld.shared.u64 	%rd41, [%r2025+26112];
	add.s32 	%r2026, %r320, 5760;
	setp.ge.s32 	%p356, %r2026, %r322;
	@%p356 bra 	$L__BB20_330;
	ld.shared.f32 	%f201, [%r321+23040];
	add.s64 	%rd424, %rd41, %rd25;
	shl.b64 	%rd425, %rd424, 2;
	add.s64 	%rd426, %rd24, %rd425;
	st.global.f32 	[%rd426+23040], %f201;
$L__BB20_330:
	bar.warp.sync 	-1;
	shl.b32 	%r2027, %r318, 3;
	add.s32 	%r2029, %r1926, %r2027;
	ld.shared.u64 	%rd427, [%r2029+26112];
	add.s64 	%rd42, %rd427, %rd25;
	or.b32  	%r2030, %r320, 6144;
	setp.ge.s32 	%p357, %r2030, %r322;
	@%p357 bra 	$L__BB20_332;
	ld.shared.f32 	%f202, [%r321+24576];
	shl.b64 	%rd428, %rd42, 2;
	add.s64 	%rd429, %rd24, %rd428;
	st.global.f32 	[%rd429+24576], %f202;
$L__BB20_332:
	bar.warp.sync 	-1;
$L__BB20_333:
	ret;

}


// ===== COMPILED SASS (sm_100) =====

	.target	sm_100

	.elftype	@"ET_EXEC"


//--------------------- .note.nv.tkinfo           --------------------------
	.section	.note.nv.tkinfo,"",@"SHT_NOTE"
	.sectionflags	@"SHF_NOTE_NV_TKINFO"
	.tkinfo
        /*0018*/ 	.word	0x00000002
        /*0030*/ 	.string	""
        /*0030*/ 	.string	"ptxas"
        /*0030*/ 	.string	"Cuda compilation tools, release 13.0, V13.0.88"
        /*0030*/ 	.string	"Build cuda_13.0.r13.0/compiler.36424714_0"
        /*0030*/ 	.string	"-arch sm_100 -m 64 "



//--------------------- .note.nv.cuinfo           --------------------------
	.section	.note.nv.cuinfo,"",@"SHT_NOTE"
	.sectionflags	@"SHF_NOTE_NV_CUINFO"
        /*0018*/ 	.short	0x0002
        /*001a*/ 	.short	0x0064
        /*001c*/ 	.short	0x0082
	.zero		2


//--------------------- .nv.info                  --------------------------
	.section	.nv.info,"",@"SHT_CUDA_INFO"
	.align	4


	//----- nvinfo : EIATTR_REGCOUNT
	.align		4
        /*0000*/ 	.byte	0x04, 0x2f
        /*0002*/ 	.short	(.L_46 - .L_45)
	.align		4
.L_45:
        /*0004*/ 	.word	index@(_Z17manage_adj_matrixPfi)
        /*0008*/ 	.word	0x00000020


	//----- nvinfo : EIATTR_FRAME_SIZE
	.align		4
.L_46:
        /*000c*/ 	.byte	0x04, 0x11
        /*000e*/ 	.short	(.L_48 - .L_47)
	.align		4
.L_47:
        /*0010*/ 	.word	index@($__internal_2_$__cuda_sm3x_div_rn_noftz_f32_slowpath)
        /*0014*/ 	.word	0x00000000


	//----- nvinfo : EIATTR_FRAME_SIZE
	.align		4
.L_48:
        /*0018*/ 	.byte	0x04, 0x11
        /*001a*/ 	.short	(.L_50 - .L_49)
	.align		4
.L_49:
        /*001c*/ 	.word	index@($__internal_1_$__cuda_sm20_dblrcp_rn_slowpath_v3)
        /*0020*/ 	.word	0x00000000


	//----- nvinfo : EIATTR_FRAME_SIZE
	.align		4
.L_50:
        /*0024*/ 	.byte	0x04, 0x11
        /*0026*/ 	.short	(.L_52 - .L_51)
	.align		4
.L_51:
        /*0028*/ 	.word	index@(_Z17manage_adj_matrixPfi)
        /*002c*/ 	.word	0x00000000


	//----- nvinfo : EIATTR_REGCOUNT
	.align		4
.L_52:
        /*0030*/ 	.byte	0x04, 0x2f
        /*0032*/ 	.short	(.L_54 - .L_53)
	.align		4
.L_53:
        /*0034*/ 	.word	index@(_Z15initialize_rankPfi)
        /*0038*/ 	.word	0x0000000e


	//----- nvinfo : EIATTR_FRAME_SIZE
	.align		4
.L_54:
        /*003c*/ 	.byte	0x04, 0x11
        /*003e*/ 	.short	(.L_56 - .L_55)
	.align		4
.L_55:
        /*0040*/ 	.word	index@($__internal_0_$__cuda_sm20_rcp_rn_f32_slowpath)
        /*0044*/ 	.word	0x00000000


	//----- nvinfo : EIATTR_FRAME_SIZE
	.align		4
.L_56:
        /*0048*/ 	.byte	0x04, 0x11
        /*004a*/ 	.short	(.L_58 - .L_57)
	.align		4
.L_57:
        /*004c*/ 	.word	index@(_Z15initialize_rankPfi)
        /*0050*/ 	.word	0x00000000


	//----- nvinfo : EIATTR_REGCOUNT
	.align		4
.L_58:
        /*0054*/ 	.byte	0x04, 0x2f
        /*0056*/ 	.short	(.L_60 - .L_59)
	.align		4
.L_59:
        /*0058*/ 	.word	index@(_Z10store_rankPfS_i)
        /*005c*/ 	.word	0x0000000a


	//----- nvinfo : EIATTR_FRAME_SIZE
	.align		4
.L_60:
        /*0060*/ 	.byte	0x04, 0x11
        /*0062*/ 	.short	(.L_62 - .L_61)
	.align		4
.L_61:
        /*0064*/ 	.word	index@(_Z10store_rankPfS_i)
        /*0068*/ 	.word	0x00000000


	//----- nvinfo : EIATTR_REGCOUNT
	.align		4
.L_62:
        /*006c*/ 	.byte	0x04, 0x2f
        /*006e*/ 	.short	(.L_64 - .L_63)
	.align		4
.L_63:
        /*0070*/ 	.word	index@(_Z6matmulPfS_S_i)
        /*0074*/ 	.word	0x0000001f


	//----- nvinfo : EIATTR_FRAME_SIZE
	.align		4
.L_64:
        /*0078*/ 	.byte	0x04, 0x11
        /*007a*/ 	.short	(.L_66 - .L_65)
	.align		4
.L_65:
        /*007c*/ 	.word	index@(_Z6matmulPfS_S_i)
        /*0080*/ 	.word	0x00000000


	//----- nvinfo : EIATTR_REGCOUNT
	.align		4
.L_66:
        /*0084*/ 	.byte	0x04, 0x2f
        /*0086*/ 	.short	(.L_68 - .L_67)
	.align		4
.L_67:
        /*0088*/ 	.word	index@(_Z9rank_diffPfS_i)
        /*008c*/ 	.word	0x0000000a


	//----- nvinfo : EIATTR_FRAME_SIZE
	.align		4
.L_68:
        /*0090*/ 	.byte	0x04, 0x11
        /*0092*/ 	.short	(.L_70 - .L_69)
	.align		4
.L_69:
        /*0094*/ 	.word	index@(_Z9rank_diffPfS_i)
        /*0098*/ 	.word	0x00000000


	//----- nvinfo : EIATTR_REGCOUNT
	.align		4
.L_70:
        /*009c*/ 	.byte	0x04, 0x2f
        /*009e*/ 	.short	(.L_72 - .L_71)
	.align		4
.L_71:
        /*00a0*/ 	.word	index@(_Z15init_pair_arrayPfS_Pii)
        /*00a4*/ 	.word	0x0000000c


	//----- nvinfo : EIATTR_FRAME_SIZE
	.align		4
.L_72:
        /*00a8*/ 	.byte	0x04, 0x11
        /*00aa*/ 	.short	(.L_74 - .L_73)
	.align		4
.L_73:
        /*00ac*/ 	.word	index@(_Z15init_pair_arrayPfS_Pii)
        /*00b0*/ 	.word	0x00000000


	//----- nvinfo : EIATTR_REGCOUNT
	.align		4
.L_74:
        /*00b4*/ 	.byte	0x04, 0x2f
        /*00b6*/ 	.short	(.L_76 - .L_75)
	.align		4
.L_75:
        /*00b8*/ 	.word	index@(_ZN3cub18CUB_300001_SM_10006detail11EmptyKernelIvEEvv)
        /*00bc*/ 	.word	0x00000004


	//----- nvinfo : EIATTR_FRAME_SIZE
	.align		4
.L_76:
        /*00c0*/ 	.byte	0x04, 0x11
        /*00c2*/ 	.short	(.L_78 - .L_77)
	.align		4
.L_77:
        /*00c4*/ 	.word	index@(_ZN3cub18CUB_300001_SM_10006detail11EmptyKernelIvEEvv)
        /*00c8*/ 	.word	0x00000000


	//----- nvinfo : EIATTR_REGCOUNT
	.align		4
.L_78:
        /*00cc*/ 	.byte	0x04, 0x2f
        /*00ce*/ 	.short	(.L_80 - .L_79)
	.align		4
.L_79:
        /*00d0*/ 	.word	index@(_ZN3cub18CUB_300001_SM_10006detail6reduce28DeviceReduceSingleTileKernelINS2_10policy_hubIfjN4cuda3std3__44plusIfEEE10Policy1000EPfSC_jS9_ffNS7_10__identityEEEvT0_T1_T2_T3_T4_T6_)
        /*00d4*/ 	.word	0x00000020


	//----- nvinfo : EIATTR_FRAME_SIZE
	.align		4
.L_80:
        /*00d8*/ 	.byte	0x04, 0x11
        /*00da*/ 	.short	(.L_82 - .L_81)
	.align		4
.L_81:
        /*00dc*/ 	.word	index@(_ZN3cub18CUB_300001_SM_10006detail6reduce28DeviceReduceSingleTileKernelINS2_10policy_hubIfjN4cuda3std3__44plusIfEEE10Policy1000EPfSC_jS9_ffNS7_10__identityEEEvT0_T1_T2_T3_T4_T6_)
        /*00e0*/ 	.word	0x00000000


	//----- nvinfo : EIATTR_REGCOUNT
	.align		4
.L_82:
        /*00e4*/ 	.byte	0x04, 0x2f
        /*00e6*/ 	.short	(.L_84 - .L_83)
	.align		4
.L_83:
        /*00e8*/ 	.word	index@(_ZN3cub18CUB_300001_SM_10006detail6reduce18DeviceReduceKernelINS2_10policy_hubIfjN4cuda3std3__44plusIfEEE10Policy1000EPfjS9_fNS7_10__identityEEEvT0_PT3_T1_NS0_13GridEvenShareISH_EET2_T4_)
        /*00ec*/ 	.word	0x0000001e


	//----- nvinfo : EIATTR_FRAME_SIZE
	.align		4
.L_84:
        /*00f0*/ 	.byte	0x04, 0x11
        /*00f2*/ 	.short	(.L_86 - .L_85)
	.align		4
.L_85:
        /*00f4*/ 	.word	index@(_ZN3cub18CUB_300001_SM_10006detail6reduce18DeviceReduceKernelINS2_10policy_hubIfjN4cuda3std3__44plusIfEEE10Policy1000EPfjS9_fNS7_10__identityEEEvT0_PT3_T1_NS0_13GridEvenShareISH_EET2_T4_)
        /*00f8*/ 	.word	0x00000000


	//----- nvinfo : EIATTR_REGCOUNT
	.align		4
.L_86:
        /*00fc*/ 	.byte	0x04, 0x2f
        /*00fe*/ 	.short	(.L_88 - .L_87)
	.align		4
.L_87:
        /*0100*/ 	.word	index@(_ZN3cub18CUB_300001_SM_10006detail6reduce28DeviceReduceSingleTileKernelINS2_10policy_hubIfjN4cuda3std3__44plusIfEEE10Policy1000EPfSC_iS9_ffNS7_10__identityEEEvT0_T1_T2_T3_T4_T6_)
        /*0104*/ 	.word	0x0000001e


	//----- nvinfo : EIATTR_FRAME_SIZE
	.align		4
.L_88:
        /*0108*/ 	.byte	0x04, 0x11
        /*010a*/ 	.short	(.L_90 - .L_89)
	.align		4
.L_89:
        /*010c*/ 	.word	index@(_ZN3cub18CUB_300001_SM_10006detail6reduce28DeviceReduceSingleTileKernelINS2_10policy_hubIfjN4cuda3std3__44plusIfEEE10Policy1000EPfSC_iS9_ffNS7_10__identityEEEvT0_T1_T2_T3_T4_T6_)
        /*0110*/ 	.word	0x00000000


	//----- nvinfo : EIATTR_REGCOUNT
	.align		4
.L_90:
        /*0114*/ 	.byte	0x04, 0x2f
        /*0116*/ 	.short	(.L_92 - .L_91)
	.align		4
.L_91:
        /*0118*/ 	.word	index@(_ZN3cub18CUB_300001_SM_10006detail6reduce28DeviceReduceSingleTileKernelINS2_10policy_hubIfyN4cuda3std3__44plusIfEEE10Policy1000EPfSC_yS9_ffNS7_10__identityEEEvT0_T1_T2_T3_T4_T6_)
        /*011c*/ 	.word	0x00000020


	//----- nvinfo : EIATTR_FRAME_SIZE
	.align		4
.L_92:
        /*0120*/ 	.byte	0x04, 0x11
        /*0122*/ 	.short	(.L_94 - .L_93)
	.align		4
.L_93:
        /*0124*/ 	.word	index@(_ZN3cub18CUB_300001_SM_10006detail6reduce28DeviceReduceSingleTileKernelINS2_10policy_hubIfyN4cuda3std3__44plusIfEEE10Policy1000EPfSC_yS9_ffNS7_10__identityEEEvT0_T1_T2_T3_T4_T6_)
        /*0128*/ 	.word	0x00000000


	//----- nvinfo : EIATTR_REGCOUNT
	.align		4
.L_94:
        /*012c*/ 	.byte	0x04, 0x2f
        /*012e*/ 	.short	(.L_96 - .L_95)
	.align		4
.L_95:
        /*0130*/ 	.word	index@(_ZN3cub18CUB_300001_SM_10006detail6reduce18DeviceReduceKernelINS2_10policy_hubIfyN4cuda3std3__44plusIfEEE10Policy1000EPfyS9_fNS7_10__identityEEEvT0_PT3_T1_NS0_13GridEvenShareISH_EET2_T4_)
        /*0134*/ 	.word	0x0000001f


	//----- nvinfo : EIATTR_FRAME_SIZE
	.align		4
.L_96:
        /*0138*/ 	.byte	0x04, 0x11
        /*013a*/ 	.short	(.L_98 - .L_97)
	.align		4
.L_97:
        /*013c*/ 	.word	index@(_ZN3cub18CUB_300001_SM_10006detail6reduce18DeviceReduceKernelINS2_10policy_hubIfyN4cuda3std3__44plusIfEEE10Policy1000EPfyS9_fNS7_10__identityEEEvT0_PT3_T1_NS0_13GridEvenShareISH_EET2_T4_)
        /*0140*/ 	.word	0x00000000


	//----- nvinfo : EIATTR_REGCOUNT
	.align		4
.L_98:
        /*0144*/ 	.byte	0x04, 0x2f
        /*0146*/ 	.short	(.L_100 - .L_99)
	.align		4
.L_99:
        /*0148*/ 	.word	index@(_ZN3cub18CUB_300001_SM_10006detail6reduce28DeviceReduceSingleTileKernelINS2_10policy_hubIfyN4cuda3std3__44plusIfEEE10Policy1000EPfSC_iS9_ffNS7_10__identityEEEvT0_T1_T2_T3_T4_T6_)
        /*014c*/ 	.word	0x0000001e


	//----- nvinfo : EIATTR_FRAME_SIZE
	.align		4
.L_100:
        /*0150*/ 	.byte	0x04, 0x11
        /*0152*/ 	.short	(.L_102 - .L_101)
	.align		4
.L_101:
        /*0154*/ 	.word	index@(_ZN3cub18CUB_300001_SM_10006detail6reduce28DeviceReduceSingleTileKernelINS2_10policy_hubIfyN4cuda3std3__44plusIfEEE10Policy1000EPfSC_iS9_ffNS7_10__identityEEEvT0_T1_T2_T3_T4_T6_)
        /*0158*/ 	.word	0x00000000


	//----- nvinfo : EIATTR_REGCOUNT
	.align		4
.L_102:
        /*015c*/ 	.byte	0x04, 0x2f
        /*015e*/ 	.short	(.L_104 - .L_103)
	.align		4
.L_103:
        /*0160*/ 	.word	index@(_ZN3cub18CUB_300001_SM_10006detail10radix_sort31DeviceRadixSortSingleTileKernelINS1_5radix10policy_hubIfiyE10Policy1000ELNS0_9SortOrderE0EfiyNS1_21identity_decomposer_tEEEvPKT1_PSA_PKT2_PSE_T3_iiT4_)
        /*0164*/ 	.word	0x00000097


	//----- nvinfo : EIATTR_FRAME_SIZE
	.align		4
.L_104:
        /*0168*/ 	.byte	0x04, 0x11
        /*016a*/ 	.short	(.L_106 - .L_105)
	.align		4
.L_105:
        /*016c*/ 	.word	index@(_ZN3cub18CUB_300001_SM_10006detail10radix_sort31DeviceRadixSortSingleTileKernelINS1_5radix10policy_hubIfiyE10Policy1000ELNS0_9SortOrderE0EfiyNS1_21identity_decomposer_tEEEvPKT1_PSA_PKT2_PSE_T3_iiT4_)
        /*0170*/ 	.word	0x00000000


	//----- nvinfo : EIATTR_REGCOUNT
	.align		4
.L_106:
        /*0174*/ 	.byte	0x04, 0x2f
        /*0176*/ 	.short	(.L_108 - .L_107)
	.align		4
.L_107:
        /*0178*/ 	.word	index@(_ZN3cub18CUB_300001_SM_10006detail10radix_sort30DeviceRadixSortHistogramKernelINS1_5radix10policy_hubIfiyE10Policy1000ELNS0_9SortOrderE0EfyNS1_21identity_decomposer_tEEEvPT2_PKT1_SA_iiT3_)
        /*017c*/ 	.word	0x00000020


	//----- nvinfo : EIATTR_FRAME_SIZE
	.align		4
.L_108:
        /*0180*/ 	.byte	0x04, 0x11
        /*0182*/ 	.short	(.L_110 - .L_109)
	.align		4
.L_109:
        /*0184*/ 	.word	index@(_ZN3cub18CUB_300001_SM_10006detail10radix_sort30DeviceRadixSortHistogramKernelINS1_5radix10policy_hubIfiyE10Policy1000ELNS0_9SortOrderE0EfyNS1_21identity_decomposer_tEEEvPT2_PKT1_SA_iiT3_)
        /*0188*/ 	.word	0x00000000


	//----- nvinfo : EIATTR_REGCOUNT
	.align		4
.L_110:
        /*018c*/ 	.byte	0x04, 0x2f
        /*018e*/ 	.short	(.L_112 - .L_111)
	.align		4
.L_111:
        /*0190*/ 	.word	index@(_ZN3cub18CUB_300001_SM_10006detail10radix_sort33DeviceRadixSortExclusiveSumKernelINS1_5radix10policy_hubIfiyE10Policy1000EyEEvPT0_)
        /*0194*/ 	.word	0x00000020


	//----- nvinfo : EIATTR_FRAME_SIZE
	.align		4
.L_112:
        /*0198*/ 	.byte	0x04, 0x11
        /*019a*/ 	.short	(.L_114 - .L_113)
	.align		4
.L_113:
        /*019c*/ 	.word	index@(_ZN3cub18CUB_300001_SM_10006detail10radix_sort33DeviceRadixSortExclusiveSumKernelINS1_5radix10policy_hubIfiyE10Policy1000EyEEvPT0_)
        /*01a0*/ 	.word	0x00000000


	//----- nvinfo : EIATTR_REGCOUNT
	.align		4
.L_114:
        /*01a4*/ 	.byte	0x04, 0x2f
        /*01a6*/ 	.short	(.L_116 - .L_115)
	.align		4
.L_115:
        /*01a8*/ 	.word	index@(_ZN3cub18CUB_300001_SM_10006detail10radix_sort29DeviceRadixSortOnesweepKernelINS1_5radix10policy_hubIfiyE10Policy1000ELNS0_9SortOrderE0EfiyiiNS1_21identity_decomposer_tEEEvPT5_SB_PT3_PKSC_PT1_PKSG_PT2_PKSK_T4_iiT6_)
        /*01ac*/ 	.word	0x0000004f


	//----- nvinfo : EIATTR_FRAME_SIZE
	.align		4
.L_116:
        /*01b0*/ 	.byte	0x04, 0x11
        /*01b2*/ 	.short	(.L_118 - .L_117)
	.align		4
.L_117:
        /*01b4*/ 	.word	index@(_ZN3cub18CUB_300001_SM_10006detail10radix_sort29DeviceRadixSortOnesweepKernelINS1_5radix10policy_hubIfiyE10Policy1000ELNS0_9SortOrderE0EfiyiiNS1_21identity_decomposer_tEEEvPT5_SB_PT3_PKSC_PT1_PKSG_PT2_PKSK_T4_iiT6_)
        /*01b8*/ 	.word	0x00000000


	//----- nvinfo : EIATTR_REGCOUNT
	.align		4
.L_118:
        /*01bc*/ 	.byte	0x04, 0x2f
        /*01be*/ 	.short	(.L_120 - .L_119)
	.align		4
.L_119:
        /*01c0*/ 	.word	index@(_ZN3cub18CUB_300001_SM_10006detail10radix_sort31DeviceRadixSortSingleTileKernelINS1_5radix10policy_hubIffyE10Policy1000ELNS0_9SortOrderE0EffyNS1_21identity_decomposer_tEEEvPKT1_PSA_PKT2_PSE_T3_iiT4_)
        /*01c4*/ 	.word	0x00000097


	//----- nvinfo : EIATTR_FRAME_SIZE
	.align		4
.L_120:
        /*01c8*/ 	.byte	0x04, 0x11
        /*01ca*/ 	.short	(.L_122 - .L_121)
	.align		4
.L_121:
        /*01cc*/ 	.word	index@(_ZN3cub18CUB_300001_SM_10006detail10radix_sort31DeviceRadixSortSingleTileKernelINS1_5radix10policy_hubIffyE10Policy1000ELNS0_9SortOrderE0EffyNS1_21identity_decomposer_tEEEvPKT1_PSA_PKT2_PSE_T3_iiT4_)
        /*01d0*/ 	.word	0x00000000


	//----- nvinfo : EIATTR_REGCOUNT
	.align		4
.L_122:
        /*01d4*/ 	.byte	0x04, 0x2f
        /*01d6*/ 	.short	(.L_124 - .L_123)
	.align		4
.L_123:
        /*01d8*/ 	.word	index@(_ZN3cub18CUB_300001_SM_10006detail10radix_sort30DeviceRadixSortHistogramKernelINS1_5radix10policy_hubIffyE10Policy1000ELNS0_9SortOrderE0EfyNS1_21identity_decomposer_tEEEvPT2_PKT1_SA_iiT3_)
        /*01dc*/ 	.word	0x00000020


	//----- nvinfo : EIATTR_FRAME_SIZE
	.align		4
.L_124:
        /*01e0*/ 	.byte	0x04, 0x11
        /*01e2*/ 	.short	(.L_126 - .L_125)
	.align		4
.L_125:
        /*01e4*/ 	.word	index@(_ZN3cub18CUB_300001_SM_10006detail10radix_sort30DeviceRadixSortHistogramKernelINS1_5radix10policy_hubIffyE10Policy1000ELNS0_9SortOrderE0EfyNS1_21identity_decomposer_tEEEvPT2_PKT1_SA_iiT3_)
        /*01e8*/ 	.word	0x00000000


	//----- nvinfo : EIATTR_REGCOUNT
	.align		4
.L_126:
        /*01ec*/ 	.byte	0x04, 0x2f
        /*01ee*/ 	.short	(.L_128 - .L_127)
	.align		4
.L_127:
        /*01f0*/ 	.word	index@(_ZN3cub18CUB_300001_SM_10006detail10radix_sort33DeviceRadixSortExclusiveSumKernelINS1_5radix10policy_hubIffyE10Policy1000EyEEvPT0_)
        /*01f4*/ 	.word	0x00000020


	//----- nvinfo : EIATTR_FRAME_SIZE
	.align		4
.L_128:
        /*01f8*/ 	.byte	0x04, 0x11
        /*01fa*/ 	.short	(.L_130 - .L_129)
	.align		4
.L_129:
        /*01fc*/ 	.word	index@(_ZN3cub18CUB_300001_SM_10006detail10radix_sort33DeviceRadixSortExclusiveSumKernelINS1_5radix10policy_hubIffyE10Policy1000EyEEvPT0_)
        /*0200*/ 	.word	0x00000000


	//----- nvinfo : EIATTR_REGCOUNT
	.align		4
.L_130:
        /*0204*/ 	.byte	0x04, 0x2f
        /*0206*/ 	.short	(.L_132 - .L_131)
	.align		4
.L_131:
        /*0208*/ 	.word	index@(_ZN3cub18CUB_300001_SM_10006detail10radix_sort29DeviceRadixSortOnesweepKernelINS1_5radix10policy_hubIffyE10Policy1000ELNS0_9SortOrderE0EffyiiNS1_21identity_decomposer_tEEEvPT5_SB_PT3_PKSC_PT1_PKSG_PT2_PKSK_T4_iiT6_)
        /*020c*/ 	.word	0x0000004f


	//----- nvinfo : EIATTR_FRAME_SIZE
	.align		4
.L_132:
        /*0210*/ 	.byte	0x04, 0x11
        /*0212*/ 	.short	(.L_134 - .L_133)
	.align		4
.L_133:
        /*0214*/ 	.word	index@(_ZN3cub18CUB_300001_SM_10006detail10radix_sort29DeviceRadixSortOnesweepKernelINS1_5radix10policy_hubIffyE10Policy1000ELNS0_9SortOrderE0EffyiiNS1_21identity_decomposer_tEEEvPT5_SB_PT3_PKSC_PT1_PKSG_PT2_PKSK_T4_iiT6_)
        /*0218*/ 	.word	0x00000000


	//----- nvinfo : EIATTR_MIN_STACK_SIZE
	.align		4
.L_134:
        /*021c*/ 	.byte	0x04, 0x12
        /*021e*/ 	.short	(.L_136 - .L_135)
	.align		4
.L_135:
        /*0220*/ 	.word	index@(_ZN3cub18CUB_300001_SM_10006detail10radix_sort29DeviceRadixSortOnesweepKernelINS1_5radix10policy_hubIffyE10Policy1000ELNS0_9SortOrderE0EffyiiNS1_21identity_decomposer_tEEEvPT5_SB_PT3_PKSC_PT1_PKSG_PT2_PKSK_T4_iiT6_)
        /*0224*/ 	.word	0x00000000


	//----- nvinfo : EIATTR_MIN_STACK_SIZE
	.align		4
.L_136:
        /*0228*/ 	.byte	0x04, 0x12
        /*022a*/ 	.short	(.L_138 - .L_137)
	.align		4
.L_137:
        /*022c*/ 	.word	index@(_ZN3cub18CUB_300001_SM_10006detail10radix_sort33DeviceRadixSortExclusiveSumKernelINS1_5radix10policy_hubIffyE10Policy1000EyEEvPT0_)
        /*0230*/ 	.word	0x00000000


	//----- nvinfo : EIATTR_MIN_STACK_SIZE
	.align		4
.L_138:
        /*0234*/ 	.byte	0x04, 0x12
        /*0236*/ 	.short	(.L_140 - .L_139)
	.align		4
.L_139:
        /*0238*/ 	.word	index@(_ZN3cub18CUB_300001_SM_10006detail10radix_sort30DeviceRadixSortHistogramKernelINS1_5radix10policy_hubIffyE10Policy1000ELNS0_9SortOrderE0EfyNS1_21identity_decomposer_tEEEvPT2_PKT1_SA_iiT3_)
        /*023c*/ 	.word	0x00000000


	//----- nvinfo : EIATTR_MIN_STACK_SIZE
	.align		4
.L_140:
        /*0240*/ 	.byte	0x04, 0x12
        /*0242*/ 	.short	(.L_142 - .L_141)
	.align		4
.L_141:
        /*0244*/ 	.word	index@(_ZN3cub18CUB_300001_SM_10006detail10radix_sort31DeviceRadixSortSingleTileKernelINS1_5radix10policy_hubIffyE10Policy1000ELNS0_9SortOrderE0EffyNS1_21identity_decomposer_tEEEvPKT1_PSA_PKT2_PSE_T3_iiT4_)
        /*0248*/ 	.word	0x00000000


	//----- nvinfo : EIATTR_MIN_STACK_SIZE
	.align		4
.L_142:
        /*024c*/ 	.byte	0x04, 0x12
        /*024e*/ 	.short	(.L_144 - .L_143)
	.align		4
.L_143:
        /*0250*/ 	.word	index@(_ZN3cub18CUB_300001_SM_10006detail10radix_sort29DeviceRadixSortOnesweepKernelINS1_5radix10policy_hubIfiyE10Policy1000ELNS0_9SortOrderE0EfiyiiNS1_21identity_decomposer_tEEEvPT5_SB_PT3_PKSC_PT1_PKSG_PT2_PKSK_T4_iiT6_)
        /*0254*/ 	.word	0x00000000


	//----- nvinfo : EIATTR_MIN_STACK_SIZE
	.align		4
.L_144:
        /*0258*/ 	.byte	0x04, 0x12
        /*025a*/ 	.short	(.L_146 - .L_145)
	.align		4
.L_145:
        /*025c*/ 	.word	index@(_ZN3cub18CUB_300001_SM_10006detail10radix_sort33DeviceRadixSortExclusiveSumKernelINS1_5radix10policy_hubIfiyE10Policy1000EyEEvPT0_)
        /*0260*/ 	.word	0x00000000


	//----- nvinfo : EIATTR_MIN_STACK_SIZE
	.align		4
.L_146:
        /*0264*/ 	.byte	0x04, 0x12
        /*0266*/ 	.short	(.L_148 - .L_147)
	.align		4
.L_147:
        /*0268*/ 	.word	index@(_ZN3cub18CUB_300001_SM_10006detail10radix_sort30DeviceRadixSortHistogramKernelINS1_5radix10policy_hubIfiyE10Policy1000ELNS0_9SortOrderE0EfyNS1_21identity_decomposer_tEEEvPT2_PKT1_SA_iiT3_)
        /*026c*/ 	.word	0x00000000


	//----- nvinfo : EIATTR_MIN_STACK_SIZE
	.align		4
.L_148:
        /*0270*/ 	.byte	0x04, 0x12
        /*0272*/ 	.short	(.L_150 - .L_149)
	.align		4
.L_149:
        /*0274*/ 	.word	index@(_ZN3cub18CUB_300001_SM_10006detail10radix_sort31DeviceRadixSortSingleTileKernelINS1_5radix10policy_hubIfiyE10Policy1000ELNS0_9SortOrderE0EfiyNS1_21identity_decomposer_tEEEvPKT1_PSA_PKT2_PSE_T3_iiT4_)
        /*0278*/ 	.word	0x00000000


	//----- nvinfo : EIATTR_MIN_STACK_SIZE
	.align		4
.L_150:
        /*027c*/ 	.byte	0x04, 0x12
        /*027e*/ 	.short	(.L_152 - .L_151)
	.align		4
.L_151:
        /*0280*/ 	.word	index@(_ZN3cub18CUB_300001_SM_10006detail6reduce28DeviceReduceSingleTileKernelINS2_10policy_hubIfyN4cuda3std3__44plusIfEEE10Policy1000EPfSC_iS9_ffNS7_10__identityEEEvT0_T1_T2_T3_T4_T6_)
        /*0284*/ 	.word	0x00000000


	//----- nvinfo : EIATTR_MIN_STACK_SIZE
	.align		4
.L_152:
        /*0288*/ 	.byte	0x04, 0x12
        /*028a*/ 	.short	(.L_154 - .L_153)
	.align		4
.L_153:
        /*028c*/ 	.word	index@(_ZN3cub18CUB_300001_SM_10006detail6reduce18DeviceReduceKernelINS2_10policy_hubIfyN4cuda3std3__44plusIfEEE10Policy1000EPfyS9_fNS7_10__identityEEEvT0_PT3_T1_NS0_13GridEvenShareISH_EET2_T4_)
        /*0290*/ 	.word	0x00000000


	//----- nvinfo : EIATTR_MIN_STACK_SIZE
	.align		4
.L_154:
        /*0294*/ 	.byte	0x04, 0x12
        /*0296*/ 	.short	(.L_156 - .L_155)
	.align		4
.L_155:
        /*0298*/ 	.word	index@(_ZN3cub18CUB_300001_SM_10006detail6reduce28DeviceReduceSingleTileKernelINS2_10policy_hubIfyN4cuda3std3__44plusIfEEE10Policy1000EPfSC_yS9_ffNS7_10__identityEEEvT0_T1_T2_T3_T4_T6_)
        /*029c*/ 	.word	0x00000000


	//----- nvinfo : EIATTR_MIN_STACK_SIZE
	.align		4
.L_156:
        /*02a0*/ 	.byte	0x04, 0x12
        /*02a2*/ 	.short	(.L_158 - .L_157)
	.align		4
.L_157:
        /*02a4*/ 	.word	index@(_ZN3cub18CUB_300001_SM_10006detail6reduce28DeviceReduceSingleTileKernelINS2_10policy_hubIfjN4cuda3std3__44plusIfEEE10Policy1000EPfSC_iS9_ffNS7_10__identityEEEvT0_T1_T2_T3_T4_T6_)
        /*02a8*/ 	.word	0x00000000


	//----- nvinfo : EIATTR_MIN_STACK_SIZE
	.align		4
.L_158:
        /*02ac*/ 	.byte	0x04, 0x12
        /*02ae*/ 	.short	(.L_160 - .L_159)
	.align		4
.L_159:
        /*02b0*/ 	.word	index@(_ZN3cub18CUB_300001_SM_10006detail6reduce18DeviceReduceKernelINS2_10policy_hubIfjN4cuda3std3__44plusIfEEE10Policy1000EPfjS9_fNS7_10__identityEEEvT0_PT3_T1_NS0_13GridEvenShareISH_EET2_T4_)
        /*02b4*/ 	.word	0x00000000


	//----- nvinfo : EIATTR_MIN_STACK_SIZE
	.align		4
.L_160:
        /*02b8*/ 	.byte	0x04, 0x12
        /*02ba*/ 	.short	(.L_162 - .L_161)
	.align		4
.L_161:
        /*02bc*/ 	.word	index@(_ZN3cub18CUB_300001_SM_10006detail6reduce28DeviceReduceSingleTileKernelINS2_10policy_hubIfjN4cuda3std3__44plusIfEEE10Policy1000EPfSC_jS9_ffNS7_10__identityEEEvT0_T1_T2_T3_T4_T6_)
        /*02c0*/ 	.word	0x00000000


	//----- nvinfo : EIATTR_MIN_STACK_SIZE
	.align		4
.L_162:
        /*02c4*/ 	.byte	0x04, 0x12
        /*02c6*/ 	.short	(.L_164 - .L_163)
	.align		4
.L_163:
        /*02c8*/ 	.word	index@(_ZN3cub18CUB_300001_SM_10006detail11EmptyKernelIvEEvv)
        /*02cc*/ 	.word	0x00000000


	//----- nvinfo : EIATTR_MIN_STACK_SIZE
	.align		4
.L_164:
        /*02d0*/ 	.byte	0x04, 0x12
        /*02d2*/ 	.short	(.L_166 - .L_165)
	.align		4
.L_165:
        /*02d4*/ 	.word	index@(_Z15init_pair_arrayPfS_Pii)
        /*02d8*/ 	.word	0x00000000


	//----- nvinfo : EIATTR_MIN_STACK_SIZE
	.align		4
.L_166:
        /*02dc*/ 	.byte	0x04, 0x12
        /*02de*/ 	.short	(.L_168 - .L_167)
	.align		4
.L_167:
        /*02e0*/ 	.word	index@(_Z9rank_diffPfS_i)
        /*02e4*/ 	.word	0x00000000


	//----- nvinfo : EIATTR_MIN_STACK_SIZE
	.align		4
.L_168:
        /*02e8*/ 	.byte	0x04, 0x12
        /*02ea*/ 	.short	(.L_170 - .L_169)
	.align		4
.L_169:
        /*02ec*/ 	.word	index@(_Z6matmulPfS_S_i)
        /*02f0*/ 	.word	0x00000000


	//----- nvinfo : EIATTR_MIN_STACK_SIZE
	.align		4
.L_170:
        /*02f4*/ 	.byte	0x04, 0x12
        /*02f6*/ 	.short	(.L_172 - .L_171)
	.align		4
.L_171:
        /*02f8*/ 	.word	index@(_Z10store_rankPfS_i)
        /*02fc*/ 	.word	0x00000000


	//----- nvinfo : EIATTR_MIN_STACK_SIZE
	.align		4
.L_172:
        /*0300*/ 	.byte	0x04, 0x12
        /*0302*/ 	.short	(.L_174 - .L_173)
	.align		4
.L_173:
        /*0304*/ 	.word	index@(_Z15initialize_rankPfi)
        /*0308*/ 	.word	0x00000000


	//----- nvinfo : EIATTR_MIN_STACK_SIZE
	.align		4
.L_174:
        /*030c*/ 	.byte	0x04, 0x12
        /*030e*/ 	.short	(.L_176 - .L_175)
	.align		4
.L_175:
        /*0310*/ 	.word	index@(_Z17manage_adj_matrixPfi)
        /*0314*/ 	.word	0x00000000
.L_176:


//--------------------- .nv.compat                --------------------------
	.section	.nv.compat,"",@"SHT_CUDA_COMPAT_INFO"
	.align	4
        /*0000*/ 	.byte	0x02, 0x09, 0x00, 0x00, 0x02, 0x02, 0x01, 0x00, 0x02, 0x05, 0x05, 0x00, 0x03, 0x07, 0x01, 0x01
        /*0010*/ 	.byte	0x02, 0x03, 0x00, 0x00, 0x02, 0x06, 0x01, 0x00, 0x04, 0x0b, 0x08, 0x00, 0x01, 0x00, 0x00, 0x00
        /*0020*/ 	.byte	0x00, 0x00, 0x00, 0x00


//--------------------- .nv.info._ZN3cub18CUB_300001_SM_10006detail10radix_sort29DeviceRadixSortOnesweepKernelINS1_5radix10policy_hubIffyE10Policy1000ELNS0_9SortOrderE0EffyiiNS1_21identity_decomposer_tEEEvPT5_SB_PT3_PKSC_PT1_PKSG_PT2_PKSK_T4_iiT6_ --------------------------
	.section	.nv.info._ZN3cub18CUB_300001_SM_10006detail10radix_sort29DeviceRadixSortOnesweepKernelINS1_5radix10policy_hubIffyE10Policy1000ELNS0_9SortOrderE0EffyiiNS1_21identity_decomposer_tEEEvPT5_SB_PT3_PKSC_PT1_PKSG_PT2_PKSK_T4_iiT6_,"",@"SHT_CUDA_INFO"
	.sectionflags	@""
	.align	4


	//----- nvinfo : EIATTR_CUDA_API_VERSION
	.align		4
        /*0000*/ 	.byte	0x04, 0x37
        /*0002*/ 	.short	(.L_178 - .L_177)
.L_177:
        /*0004*/ 	.word	0x00000082


	//----- nvinfo : EIATTR_KPARAM_INFO
	.align		4
.L_178:
        /*0008*/ 	.byte	0x04, 0x17
        /*000a*/ 	.short	(.L_180 - .L_179)
.L_179:
        /*000c*/ 	.word	0x00000000
        /*0010*/ 	.short	0x000b
        /*0012*/ 	.short	0x004c
        /*0014*/ 	.byte	0x00, 0xf0, 0x05, 0x00


	//----- nvinfo : EIATTR_KPARAM_INFO
	.align		4
.L_180:
        /*0018*/ 	.byte	0x04, 0x17
        /*001a*/ 	.short	(.L_182 - .L_181)
.L_181:
        /*001c*/ 	.word	0x00000000
        /*0020*/ 	.short	0x000a
        /*0022*/ 	.short	0x0048
        /*0024*/ 	.byte	0x00, 0xf0, 0x11, 0x00


	//----- nvinfo : EIATTR_KPARAM_INFO
	.align		4
.L_182:
        /*0028*/ 	.byte	0x04, 0x17
        /*002a*/ 	.short	(.L_184 - .L_183)
.L_183:
        /*002c*/ 	.word	0x00000000
        /*0030*/ 	.short	0x0009
        /*0032*/ 	.short	0x0044
        /*0034*/ 	.byte	0x00, 0xf0, 0x11, 0x00


	//----- nvinfo : EIATTR_KPARAM_INFO
	.align		4
.L_184:
        /*0038*/ 	.byte	0x04, 0x17
        /*003a*/ 	.short	(.L_186 - .L_185)
.L_185:
        /*003c*/ 	.word	0x00000000
        /*0040*/ 	.short	0x0008
        /*0042*/ 	.short	0x0040
        /*0044*/ 	.byte	0x00, 0xf0, 0x11, 0x00


	//----- nvinfo : EIATTR_KPARAM_INFO
	.align		4
.L_186:
        /*0048*/ 	.byte	0x04, 0x17
        /*004a*/ 	.short	(.L_188 - .L_187)
.L_187:
        /*004c*/ 	.word	0x00000000
        /*0050*/ 	.short	0x0007
        /*0052*/ 	.short	0x0038
        /*0054*/ 	.byte	0x00, 0xf5, 0x21, 0x00


	//----- nvinfo : EIATTR_KPARAM_INFO
	.align		4
.L_188:
        /*0058*/ 	.byte	0x04, 0x17
        /*005a*/ 	.short	(.L_190 - .L_189)
.L_189:
        /*005c*/ 	.word	0x00000000
        /*0060*/ 	.short	0x0006
        /*0062*/ 	.short	0x0030
        /*0064*/ 	.byte	0x00, 0xf5, 0x21, 0x00


	//----- nvinfo : EIATTR_KPARAM_INFO
	.align		4
.L_190:
        /*0068*/ 	.byte	0x04, 0x17
        /*006a*/ 	.short	(.L_192 - .L_191)
.L_191:
        /*006c*/ 	.word	0x00000000
        /*0070*/ 	.short	0x0005
        /*0072*/ 	.short	0x0028
        /*0074*/ 	.byte	0x00, 0xf5, 0x21, 0x00


	//----- nvinfo : EIATTR_KPARAM_INFO
	.align		4
.L_192:
        /*0078*/ 	.byte	0x04, 0x17
        /*007a*/ 	.short	(.L_194 - .L_193)
.L_193:
        /*007c*/ 	.word	0x00000000
        /*0080*/ 	.short	0x0004
        /*0082*/ 	.short	0x0020
        /*0084*/ 	.byte	0x00, 0xf5, 0x21, 0x00


	//----- nvinfo : EIATTR_KPARAM_INFO
	.align		4
.L_194:
        /*0088*/ 	.byte	0x04, 0x17
        /*008a*/ 	.short	(.L_196 - .L_195)
.L_195:
        /*008c*/ 	.word	0x00000000
        /*0090*/ 	.short	0x0003
        /*0092*/ 	.short	0x0018
        /*0094*/ 	.byte	0x00, 0xf5, 0x21, 0x00


	//----- nvinfo : EIATTR_KPARAM_INFO
	.align		4
.L_196:
        /*0098*/ 	.byte	0x04, 0x17
        /*009a*/ 	.short	(.L_198 - .L_197)
.L_197:
        /*009c*/ 	.word	0x00000000
        /*00a0*/ 	.short	0x0002
        /*00a2*/ 	.short	0x0010
        /*00a4*/ 	.byte	0x00, 0xf5, 0x21, 0x00


	//----- nvinfo : EIATTR_KPARAM_INFO
	.align		4
.L_198:
        /*00a8*/ 	.byte	0x04, 0x17
        /*00aa*/ 	.short	(.L_200 - .L_199)
.L_199:
        /*00ac*/ 	.word	0x00000000
        /*00b0*/ 	.short	0x0001
        /*00b2*/ 	.short	0x0008
        /*00b4*/ 	.byte	0x00, 0xf5, 0x21, 0x00


	//----- nvinfo : EIATTR_KPARAM_INFO
	.align		4
.L_200:
        /*00b8*/ 	.byte	0x04, 0x17
        /*00ba*/ 	.short	(.L_202 - .L_201)
.L_201:
        /*00bc*/ 	.word	0x00000000
        /*00c0*/ 	.short	0x0000
        /*00c2*/ 	.short	0x0000
        /*00c4*/ 	.byte	0x00, 0xf5, 0x21, 0x00


	//----- nvinfo : EIATTR_SPARSE_MMA_MASK
	.align		4
.L_202:
        /*00c8*/ 	.byte	0x03, 0x50
        /*00ca*/ 	.short	0x0000


	//----- nvinfo : EIATTR_MAXREG_COUNT
	.align		4
        /*00cc*/ 	.byte	0x03, 0x1b
        /*00ce*/ 	.short	0x00a8


	//----- nvinfo : EIATTR_NUM_BARRIERS
	.align		4
        /*00d0*/ 	.byte	0x02, 0x4c
        /*00d2*/ 	.byte	0x01
	.zero		1


	//----- nvinfo : EIATTR_MERCURY_ISA_VERSION
	.align		4
        /*00d4*/ 	.byte	0x03, 0x5f
        /*00d6*/ 	.short	0x0101


	//----- nvinfo : EIATTR_COOP_GROUP_MASK_REGIDS
	.align		4
        /*00d8*/ 	.byte	0x04, 0x29
        /*00da*/ 	.short	(.L_204 - .L_203)


	//   ....[0]....
.L_203:
        /*00dc*/ 	.word	0xffffffff


	//   ....[1]....
        /*00e0*/ 	.word	0x05000000


	//   ....[2]....
        /*00e4*/ 	.word	0xffffffff


	//   ....[3]....
        /*00e8*/ 	.word	0xffffffff


	//   ....[4]....
        /*00ec*/ 	.word	0xffffffff


	//   ....[5]....
        /*00f0*/ 	.word	0xffffffff


	//   ....[6]....
        /*00f4*/ 	.word	0xffffffff


	//   ....[7]....
        /*00f8*/ 	.word	0xffffffff


	//   ....[8]....
        /*00fc*/ 	.word	0xffffffff


	//   ....[9]....
        /*0100*/ 	.word	0xffffffff


	//   ....[10]....
        /*0104*/ 	.word	0xffffffff


	//   ....[11]....
        /*0108*/ 	.word	0xffffffff


	//   ....[12]....
        /*010c*/ 	.word	0xffffffff


	//   ....[13]....
        /*0110*/ 	.word	0xffffffff


	//   ....[14]....
        /*0114*/ 	.word	0xffffffff


	//   ....[15]....
        /*0118*/ 	.word	0xffffffff


	//   ....[16]....
        /*011c*/ 	.word	0xffffffff


	//   ....[17]....
        /*0120*/ 	.word	0xffffffff


	//   ....[18]....
        /*0124*/ 	.word	0xffffffff


	//   ....[19]....
        /*0128*/ 	.word	0xffffffff


	//   ....[20]....
        /*012c*/ 	.word	0xffffffff


	//   ....[21]....
        /*0130*/ 	.word	0xffffffff


	//   ....[22]....
        /*0134*/ 	.word	0xffffffff


	//   ....[23]....
        /*0138*/ 	.word	0xffffffff


	//   ....[24]....
        /*013c*/ 	.word	0xffffffff


	//   ....[25]....
        /*0140*/ 	.word	0xffffffff


	//   ....[26]....
        /*0144*/ 	.word	0xffffffff


	//   ....[27]....
        /*0148*/ 	.word	0xffffffff


	//   ....[28]....
        /*014c*/ 	.word	0xffffffff


	//   ....[29]....
        /*0150*/ 	.word	0xffffffff


	//   ....[30]....
        /*0154*/ 	.word	0xffffffff


	//   ....[31]....
        /*0158*/ 	.word	0xffffffff


	//   ....[32]....
        /*015c*/ 	.word	0xffffffff


	//   ....[33]....
        /*0160*/ 	.word	0xffffffff


	//   ....[34]....
        /*0164*/ 	.word	0xffffffff


	//   ....[35]....
        /*0168*/ 	.word	0xffffffff


	//   ....[36]....
        /*016c*/ 	.word	0xffffffff


	//   ....[37]....
        /*0170*/ 	.word	0xffffffff


	//   ....[38]....
        /*0174*/ 	.word	0xffffffff


	//   ....[39]....
        /*0178*/ 	.word	0xffffffff


	//   ....[40]....
        /*017c*/ 	.word	0xffffffff


	//   ....[41]....
        /*0180*/ 	.word	0xffffffff


	//   ....[42]....
        /*0184*/ 	.word	0xffffffff


	//   ....[43]....
        /*0188*/ 	.word	0xffffffff


	//   ....[44]....
        /*018c*/ 	.word	0xffffffff


	//   ....[45]....
        /*0190*/ 	.word	0xffffffff


	//   ....[46]....
        /*0194*/ 	.word	0xffffffff


	//   ....[47]....
        /*0198*/ 	.word	0xffffffff


	//   ....[48]....
        /*019c*/ 	.word	0xffffffff


	//   ....[49]....
        /*01a0*/ 	.word	0xffffffff


	//   ....[50]....
        /*01a4*/ 	.word	0xffffffff


	//   ....[51]....
        /*01a8*/ 	.word	0xffffffff


	//   ....[52]....
        /*01ac*/ 	.word	0xffffffff


	//   ....[53]....
        /*01b0*/ 	.word	0xffffffff


	//   ....[54]....
        /*01b4*/ 	.word	0xffffffff


	//   ....[55]....
        /*01b8*/ 	.word	0xffffffff


	//   ....[56]....
        /*01bc*/ 	.word	0xffffffff


	//   ....[57]....
        /*01c0*/ 	.word	0xffffffff


	//   ....[58]....
        /*01c4*/ 	.word	0xffffffff


	//   ....[59]....
        /*01c8*/ 	.word	0xffffffff


	//   ....[60]....
        /*01cc*/ 	.word	0xffffffff


	//   ....[61]....
        /*01d0*/ 	.word	0xffffffff


	//   ....[62]....
        /*01d4*/ 	.word	0xffffffff


	//   ....[63]....
        /*01d8*/ 	.word	0xffffffff


	//   ....[64]....
        /*01dc*/ 	.word	0xffffffff


	//   ....[65]....
        /*01e0*/ 	.word	0xffffffff


	//   ....[66]....
        /*01e4*/ 	.word	0xffffffff


	//   ....[67]....
        /*01e8*/ 	.word	0xffffffff


	//   ....[68]....
        /*01ec*/ 	.word	0xffffffff


	//   ....[69]....
        /*01f0*/ 	.word	0xffffffff


	//   ....[70]....
        /*01f4*/ 	.word	0xffffffff


	//   ....[71]....
        /*01f8*/ 	.word	0xffffffff


	//   ....[72]....
        /*01fc*/ 	.word	0xffffffff


	//   ....[73]....
        /*0200*/ 	.word	0xffffffff


	//   ....[74]....
        /*0204*/ 	.word	0xffffffff


	//   ....[75]....
        /*0208*/ 	.word	0xffffffff


	//   ....[76]....
        /*020c*/ 	.word	0xffffffff


	//   ....[77]....
        /*0210*/ 	.word	0xffffffff


	//   ....[78]....
        /*0214*/ 	.word	0xffffffff


	//   ....[79]....
        /*0218*/ 	.word	0xffffffff


	//   ....[80]....
        /*021c*/ 	.word	0xffffffff


	//   ....[81]....
        /*0220*/ 	.word	0xffffffff


	//   ....[82]....
        /*0224*/ 	.word	0xffffffff


	//   ....[83]....
        /*0228*/ 	.word	0xffffffff


	//   ....[84]....
        /*022c*/ 	.word	0xffffffff


	//   ....[85]....
        /*0230*/ 	.word	0xffffffff


	//   ....[86]....
        /*0234*/ 	.word	0xffffffff


	//   ....[87]....
        /*0238*/ 	.word	0xffffffff


	//   ....[88]....
        /*023c*/ 	.word	0xffffffff


	//   ....[89]....
        /*0240*/ 	.word	0xffffffff


	//   ....[90]....
        /*0244*/ 	.word	0xffffffff


	//   ....[91]....
        /*0248*/ 	.word	0xffffffff


	//   ....[92]....
        /*024c*/ 	.word	0xffffffff


	//   ....[93]....
        /*0250*/ 	.word	0xffffffff


	//   ....[94]....
        /*0254*/ 	.word	0xffffffff


	//   ....[95]....
        /*0258*/ 	.word	0xffffffff


	//   ....[96]....
        /*025c*/ 	.word	0xffffffff


	//   ....[97]....
        /*0260*/ 	.word	0xffffffff


	//   ....[98]....
        /*0264*/ 	.word	0xffffffff


	//   ....[99]....
        /*0268*/ 	.word	0xffffffff


	//   ....[100]....
        /*026c*/ 	.word	0xffffffff


	//   ....[101]....
        /*0270*/ 	.word	0xffffffff


	//   ....[102]....
        /*0274*/ 	.word	0xffffffff


	//   ....[103]....
        /*0278*/ 	.word	0xffffffff


	//   ....[104]....
        /*027c*/ 	.word	0xffffffff


	//   ....[105]....
        /*0280*/ 	.word	0xffffffff


	//   ....[106]....
        /*0284*/ 	.word	0xffffffff


	//   ....[107]....
        /*0288*/ 	.word	0xffffffff


	//   ....[108]....
        /*028c*/ 	.word	0xffffffff


	//   ....[109]....
        /*0290*/ 	.word	0xffffffff


	//   ....[110]....
        /*0294*/ 	.word	0xffffffff


	//   ....[111]....
        /*0298*/ 	.word	0xffffffff


	//   ....[112]....
        /*029c*/ 	.word	0xffffffff


	//   ....[113]....
        /*02a0*/ 	.word	0xffffffff


	//   ....[114]....
        /*02a4*/ 	.word	0xffffffff


	//   ....[115]....
        /*02a8*/ 	.word	0xffffffff


	//   ....[116]....
        /*02ac*/ 	.word	0xffffffff


	//   ....[117]....
        /*02b0*/ 	.word	0xffffffff


	//   ....[118]....
        /*02b4*/ 	.word	0xffffffff


	//   ....[119]....
        /*02b8*/ 	.word	0xffffffff


	//   ....[120]....
        /*02bc*/ 	.word	0xffffffff


	//   ....[121]....
        /*02c0*/ 	.word	0xffffffff


	//   ....[122]....
        /*02c4*/ 	.word	0xffffffff


	//   ....[123]....
        /*02c8*/ 	.word	0xffffffff


	//   ....[124]....
        /*02cc*/ 	.word	0xffffffff


	//   ....[125]....
        /*02d0*/ 	.word	0xffffffff


	//   ....[126]....
        /*02d4*/ 	.word	0xffffffff


	//   ....[127]....
        /*02d8*/ 	.word	0xffffffff


	//   ....[128]....
        /*02dc*/ 	.word	0xffffffff


	//   ....[129]....
        /*02e0*/ 	.word	0xffffffff


	//   ....[130]....
        /*02e4*/ 	.word	0xffffffff


	//   ....[131]....
        /*02e8*/ 	.word	0xffffffff


	//   ....[132]....
        /*02ec*/ 	.word	0xffffffff


	//   ....[133]....
        /*02f0*/ 	.word	0xffffffff


	//   ....[134]....
        /*02f4*/ 	.word	0xffffffff


	//   ....[135]....
        /*02f8*/ 	.word	0xffffffff


	//   ....[136]....
        /*02fc*/ 	.word	0xffffffff


	//   ....[137]....
        /*0300*/ 	.word	0xffffffff


	//   ....[138]....
        /*0304*/ 	.word	0xffffffff


	//   ....[139]....
        /*0308*/ 	.word	0xffffffff


	//   ....[140]....
        /*030c*/ 	.word	0xffffffff


	//   ....[141]....
        /*0310*/ 	.word	0xffffffff


	//   ....[142]....
        /*0314*/ 	.word	0xffffffff


	//   ....[143]....
        /*0318*/ 	.word	0xffffffff


	//   ....[144]....
        /*031c*/ 	.word	0xffffffff


	//   ....[145]....
        /*0320*/ 	.word	0xffffffff


	//   ....[146]....
        /*0324*/ 	.word	0xffffffff


	//   ....[147]....
        /*0328*/ 	.word	0xffffffff


	//   ....[148]....
        /*032c*/ 	.word	0xffffffff


	//   ....[149]....
        /*0330*/ 	.word	0xffffffff


	//   ....[150]....
        /*0334*/ 	.word	0xffffffff


	//   ....[151]....
        /*0338*/ 	.word	0xffffffff


	//   ....[152]....
        /*033c*/ 	.word	0xffffffff


	//   ....[153]....
        /*0340*/ 	.word	0xffffffff


	//   ....[154]....
        /*0344*/ 	.word	0xffffffff


	//   ....[155]....
        /*0348*/ 	.word	0xffffffff


	//   ....[156]....
        /*034c*/ 	.word	0xffffffff


	//   ....[157]....
        /*0350*/ 	.word	0xffffffff


	//   ....[158]....
        /*0354*/ 	.word	0xffffffff


	//   ....[159]....
        /*0358*/ 	.word	0xffffffff


	//   ....[160]....
        /*035c*/ 	.word	0x0500001c


	//   ....[161]....
        /*0360*/ 	.word	0xffffffff


	//   ....[162]....
        /*0364*/ 	.word	0xffffffff


	//   ....[163]....
        /*0368*/ 	.word	0xffffffff


	//   ....[164]....
        /*036c*/ 	.word	0xffffffff


	//   ....[165]....
        /*0370*/ 	.word	0xffffffff


	//   ....[166]....
        /*0374*/ 	.word	0xffffffff


	//   ....[167]....
        /*0378*/ 	.word	0xffffffff


	//   ....[168]....
        /*037c*/ 	.word	0xffffffff


	//   ....[169]....
        /*0380*/ 	.word	0xffffffff


	//   ....[170]....
        /*0384*/ 	.word	0xffffffff


	//   ....[171]....
        /*0388*/ 	.word	0xffffffff


	//   ....[172]....
        /*038c*/ 	.word	0xffffffff


	//   ....[173]....
        /*0390*/ 	.word	0xffffffff


	//   ....[174]....
        /*0394*/ 	.word	0xffffffff


	//   ....[175]....
        /*0398*/ 	.word	0xffffffff


	//   ....[176]....
        /*039c*/ 	.word	0xffffffff


	//   ....[177]....
        /*03a0*/ 	.word	0xffffffff


	//   ....[178]....
        /*03a4*/ 	.word	0xffffffff


	//   ....[179]....
        /*03a8*/ 	.word	0xffffffff


	//   ....[180]....
        /*03ac*/ 	.word	0xffffffff


	//   ....[181]....
        /*03b0*/ 	.word	0xffffffff


	//   ....[182]....
        /*03b4*/ 	.word	0xffffffff


	//   ....[183]....
        /*03b8*/ 	.word	0xffffffff


	//   ....[184]....
        /*03bc*/ 	.word	0xffffffff


	//   ....[185]....
        /*03c0*/ 	.word	0xffffffff


	//   ....[186]....
        /*03c4*/ 	.word	0xffffffff


	//   ....[187]....
        /*03c8*/ 	.word	0xffffffff


	//   ....[188]....
        /*03cc*/ 	.word	0xffffffff


	//   ....[189]....
        /*03d0*/ 	.word	0xffffffff


	//   ....[190]....
        /*03d4*/ 	.word	0xffffffff


	//   ....[191]....
        /*03d8*/ 	.word	0xffffffff


	//   ....[192]....
        /*03dc*/ 	.word	0xffffffff


	//   ....[193]....
        /*03e0*/ 	.word	0xffffffff


	//   ....[194]....
        /*03e4*/ 	.word	0xffffffff


	//   ....[195]....
        /*03e8*/ 	.word	0xffffffff


	//   ....[196]....
        /*03ec*/ 	.word	0xffffffff


	//   ....[197]....
        /*03f0*/ 	.word	0xffffffff


	//   ....[198]....
        /*03f4*/ 	.word	0xffffffff


	//   ....[199]....
        /*03f8*/ 	.word	0xffffffff


	//   ....[200]....
        /*03fc*/ 	.word	0xffffffff


	//   ....[201]....
        /*0400*/ 	.word	0xffffffff


	//   ....[202]....
        /*0404*/ 	.word	0xffffffff


	//   ....[203]....
        /*0408*/ 	.word	0xffffffff


	//   ....[204]....
        /*040c*/ 	.word	0xffffffff


	//   ....[205]....
        /*0410*/ 	.word	0xffffffff


	//   ....[206]....
        /*0414*/ 	.word	0xffffffff


	//   ....[207]....
        /*0418*/ 	.word	0xffffffff


	//   ....[208]....
        /*041c*/ 	.word	0xffffffff


	//   ....[209]....
        /*0420*/ 	.word	0xffffffff


	//   ....[210]....
        /*0424*/ 	.word	0xffffffff


	//   ....[211]....
        /*0428*/ 	.word	0xffffffff


	//   ....[212]....
        /*042c*/ 	.word	0xffffffff


	//   ....[213]....
        /*0430*/ 	.word	0xffffffff


	//   ....[214]....
        /*0434*/ 	.word	0xffffffff


	//   ....[215]....
        /*0438*/ 	.word	0xffffffff


	//   ....[216]....
        /*043c*/ 	.word	0xffffffff


	//   ....[217]....
        /*0440*/ 	.word	0xffffffff


	//   ....[218]....
        /*0444*/ 	.word	0xffffffff


	//   ....[219]....
        /*0448*/ 	.word	0xffffffff


	//   ....[220]....
        /*044c*/ 	.word	0xffffffff


	//   ....[221]....
        /*0450*/ 	.word	0xffffffff


	//   ....[222]....
        /*0454*/ 	.word	0xffffffff


	//   ....[223]....
        /*0458*/ 	.word	0xffffffff


	//   ....[224]....
        /*045c*/ 	.word	0xffffffff


	//   ....[225]....
        /*0460*/ 	.word	0xffffffff


	//   ....[226]....
        /*0464*/ 	.word	0xffffffff


	//   ....[227]....
        /*0468*/ 	.word	0xffffffff


	//   ....[228]....
        /*046c*/ 	.word	0xffffffff


	//   ....[229]....
        /*0470*/ 	.word	0x0500003f


	//   ....[230]....
        /*0474*/ 	.word	0x0500003f


	//   ....[231]....
        /*0478*/ 	.word	0x0500003f


	//   ....[232]....
        /*047c*/ 	.word	0x0500003f


	//   ....[233]....
        /*0480*/ 	.word	0x0500003f


	//----- nvinfo : EIATTR_COOP_GROUP_INSTR_OFFSETS
	.align		4
.L_204:
        /*0484*/ 	.byte	0x04, 0x28
        /*0486*/ 	.short	(.L_206 - .L_205)


	//   ....[0]....
.L_205:
        /*0488*/ 	.word	0x00001180


	//   ....[1]....
        /*048c*/ 	.word	0x00001ca0


	//   ....[2]....
        /*0490*/ 	.word	0x00003220


	//   ....[3]....
        /*0494*/ 	.word	0x00003240


	//   ....[4]....
        /*0498*/ 	.word	0x00003260


	//   ....[5]....
        /*049c*/ 	.word	0x00003280


	//   ....[6]....
        /*04a0*/ 	.word	0x000032a0


	//   ....[7]....
        /*04a4*/ 	.word	0x00003730


	//   ....[8]....
        /*04a8*/ 	.word	0x00003740


	//   ....[9]....
        /*04ac*/ 	.word	0x00003760


	//   ....[10]....
        /*04b0*/ 	.word	0x00003780


	//   ....[11]....
        /*04b4*/ 	.word	0x000037d0


	//   ....[12]....
        /*04b8*/ 	.word	0x00003800


	//   ....[13]....
        /*04bc*/ 	.word	0x00003850


	//   ....[14]....
        /*04c0*/ 	.word	0x00003890


	//   ....[15]....
        /*04c4*/ 	.word	0x00003980


	//   ....[16]....
        /*04c8*/ 	.word	0x000039a0


	//   ....[17]....
        /*04cc*/ 	.word	0x000039b0


	//   ....[18]....
        /*04d0*/ 	.word	0x000039d0


	//   ....[19]....
        /*04d4*/ 	.word	0x00003a10


	//   ....[20]....
        /*04d8*/ 	.word	0x00003a40


	//   ....[21]....
        /*04dc*/ 	.word	0x00003a80


	//   ....[22]....
        /*04e0*/ 	.word	0x00003aa0


	//   ....[23]....
        /*04e4*/ 	.word	0x00003ac0


	//   ....[24]....
        /*04e8*/ 	.word	0x00003bc0


	//   ....[25]....
        /*04ec*/ 	.word	0x00003bf0


	//   ....[26]....
        /*04f0*/ 	.word	0x00003c00


	//   ....[27]....
        /*04f4*/ 	.word	0x00003c30


	//   ....[28]....
        /*04f8*/ 	.word	0x00003c50


	//   ....[29]....
        /*04fc*/ 	.word	0x00003ca0


	//   ....[30]....
        /*0500*/ 	.word	0x00003cc0


	//   ....[31]....
        /*0504*/ 	.word	0x00003d00


	//   ....[32]....
        /*0508*/ 	.word	0x00003d20


	//   ....[33]....
        /*050c*/ 	.word	0x00003e00


	//   ....[34]....
        /*0510*/ 	.word	0x00003e20


	//   ....[35]....
        /*0514*/ 	.word	0x00003e30


	//   ....[36]....
        /*0518*/ 	.word	0x00003e60


	//   ....[37]....
        /*051c*/ 	.word	0x00003e90


	//   ....[38]....
        /*0520*/ 	.word	0x00003ee0


	//   ....[39]....
        /*0524*/ 	.word	0x00003ef0


	//   ....[40]....
        /*0528*/ 	.word	0x00003f30


	//   ....[41]....
        /*052c*/ 	.word	0x00003f60


	//   ....[42]....
        /*0530*/ 	.word	0x00004040


	//   ....[43]....
        /*0534*/ 	.word	0x00004060


	//   ....[44]....
        /*0538*/ 	.word	0x00004070


	//   ....[45]....
        /*053c*/ 	.word	0x000040c0


	//   ....[46]....
        /*0540*/ 	.word	0x000040f0


	//   ....[47]....
        /*0544*/ 	.word	0x00004120


	//   ....[48]....
        /*0548*/ 	.word	0x00004150


	//   ....[49]....
        /*054c*/ 	.word	0x00004180


	//   ....[50]....
        /*0550*/ 	.word	0x000041b0


	//   ....[51]....
        /*0554*/ 	.word	0x00004280


	//   ....[52]....
        /*0558*/ 	.word	0x000042b0


	//   ....[53]....
        /*055c*/ 	.word	0x000042c0


	//   ....[54]....
        /*0560*/ 	.word	0x00004310


	//   ....[55]....
        /*0564*/ 	.word	0x00004340


	//   ....[56]....
        /*0568*/ 	.word	0x00004370


	//   ....[57]....
        /*056c*/ 	.word	0x000043a0


	//   ....[58]....
        /*0570*/ 	.word	0x000043d0


	//   ....[59]....
        /*0574*/ 	.word	0x00004400


	//   ....[60]....
        /*0578*/ 	.word	0x000044e0


	//   ....[61]....
        /*057c*/ 	.word	0x000044f0


	//   ....[62]....
        /*0580*/ 	.word	0x00004540


	//   ....[63]....
        /*0584*/ 	.word	0x00004570


	//   ....[64]....
        /*0588*/ 	.word	0x000045a0


	//   ....[65]....
        /*058c*/ 	.word	0x000045d0


	//   ....[66]....
        /*0590*/ 	.word	0x00004600


	//   ....[67]....
        /*0594*/ 	.word	0x00004630


	//   ....[68]....
        /*0598*/ 	.word	0x00004660


	//   ....[69]....
        /*059c*/ 	.word	0x00004720


	//   ....[70]....
        /*05a0*/ 	.word	0x00004730


	//   ....[71]....
        /*05a4*/ 	.word	0x00004780


	//   ....[72]....
        /*05a8*/ 	.word	0x000047b0


	//   ....[73]....
        /*05ac*/ 	.word	0x000047e0


	//   ....[74]....
        /*05b0*/ 	.word	0x00004810


	//   ....[75]....
        /*05b4*/ 	.word	0x00004840


	//   ....[76]....
        /*05b8*/ 	.word	0x00004870


	//   ....[77]....
        /*05bc*/ 	.word	0x000048a0


	//   ....[78]....
        /*05c0*/ 	.word	0x00004970


	//   ....[79]....
        /*05c4*/ 	.word	0x00004980


	//   ....[80]....
        /*05c8*/ 	.word	0x000049d0


	//   ....[81]....
        /*05cc*/ 	.word	0x00004a00


	//   ....[82]....
        /*05d0*/ 	.word	0x00004a30


	//   ....[83]....
        /*05d4*/ 	.word	0x00004a60


	//   ....[84]....
        /*05d8*/ 	.word	0x00004a90


	//   ....[85]....
        /*05dc*/ 	.word	0x00004ac0


	//   ....[86]....
        /*05e0*/ 	.word	0x00004af0


	//   ....[87]....
        /*05e4*/ 	.word	0x00004bc0


	//   ....[88]....
        /*05e8*/ 	.word	0x00004bd0


	//   ....[89]....
        /*05ec*/ 	.word	0x00004c20


	//   ....[90]....
        /*05f0*/ 	.word	0x00004c50


	//   ....[91]....
        /*05f4*/ 	.word	0x00004c80


	//   ....[92]....
        /*05f8*/ 	.word	0x00004cb0


	//   ....[93]....
        /*05fc*/ 	.word	0x00004ce0


	//   ....[94]....
        /*0600*/ 	.word	0x00004d10


	//   ....[95]....
        /*0604*/ 	.word	0x00004d40


	//   ....[96]....
        /*0608*/ 	.word	0x00004e00


	//   ....[97]....
        /*060c*/ 	.word	0x00004e10


	//   ....[98]....
        /*0610*/ 	.word	0x00004e40


	//   ....[99]....
        /*0614*/ 	.word	0x00004e70


	//   ....[100]....
        /*0618*/ 	.word	0x00004ea0


	//   ....[101]....
        /*061c*/ 	.word	0x00004ed0


	//   ....[102]....
        /*0620*/ 	.word	0x00004f00


	//   ....[103]....
        /*0624*/ 	.word	0x00004f30


	//   ....[104]....
        /*0628*/ 	.word	0x00004f60


	//   ....[105]....
        /*062c*/ 	.word	0x00005040


	//   ....[106]....
        /*0630*/ 	.word	0x00005070


	//   ....[107]....
        /*0634*/ 	.word	0x00005080


	//   ....[108]....
        /*0638*/ 	.word	0x000050d0


	//   ....[109]....
        /*063c*/ 	.word	0x00005100


	//   ....[110]....
        /*0640*/ 	.word	0x00005130


	//   ....[111]....
        /*0644*/ 	.word	0x00005160


	//   ....[112]....
        /*0648*/ 	.word	0x00005190


	//   ....[113]....
        /*064c*/ 	.word	0x000051c0


	//   ....[114]....
        /*0650*/ 	.word	0x00005290


	//   ....[115]....
        /*0654*/ 	.word	0x000052b0


	//   ....[116]....
        /*0658*/ 	.word	0x000052c0


	//   ....[117]....
        /*065c*/ 	.word	0x00005310


	//   ....[118]....
        /*0660*/ 	.word	0x00005340


	//   ....[119]....
        /*0664*/ 	.word	0x00005370


	//   ....[120]....
        /*0668*/ 	.word	0x000053a0


	//   ....[121]....
        /*066c*/ 	.word	0x000053d0


	//   ....[122]....
        /*0670*/ 	.word	0x00005400


	//   ....[123]....
        /*0674*/ 	.word	0x000054e0


	//   ....[124]....
        /*0678*/ 	.word	0x00005500


	//   ....[125]....
        /*067c*/ 	.word	0x00005510


	//   ....[126]....
        /*0680*/ 	.word	0x00005540


	//   ....[127]....
        /*0684*/ 	.word	0x000055a0


	//   ....[128]....
        /*0688*/ 	.word	0x000055d0


	//   ....[129]....
        /*068c*/ 	.word	0x00005600


	//   ....[130]....
        /*0690*/ 	.word	0x00005630


	//   ....[131]....
        /*0694*/ 	.word	0x00005660


	//   ....[132]....
        /*0698*/ 	.word	0x00005730


	//   ....[133]....
        /*069c*/ 	.word	0x00005760


	//   ....[134]....
        /*06a0*/ 	.word	0x00005770


	//   ....[135]....
        /*06a4*/ 	.word	0x000057c0


	//   ....[136]....
        /*06a8*/ 	.word	0x000057f0


	//   ....[137]....
        /*06ac*/ 	.word	0x00005820


	//   ....[138]....
        /*06b0*/ 	.word	0x00005850


	//   ....[139]....
        /*06b4*/ 	.word	0x00005880


	//   ....[140]....
        /*06b8*/ 	.word	0x000058b0


	//   ....[141]....
        /*06bc*/ 	.word	0x00005980


	//   ....[142]....
        /*06c0*/ 	.word	0x000059a0


	//   ....[143]....
        /*06c4*/ 	.word	0x000059b0


	//   ....[144]....
        /*06c8*/ 	.word	0x00005a00


	//   ....[145]....
        /*06cc*/ 	.word	0x00005a30


	//   ....[146]....
        /*06d0*/ 	.word	0x00005a60


	//   ....[147]....
        /*06d4*/ 	.word	0x00005a90


	//   ....[148]....
        /*06d8*/ 	.word	0x00005ac0


	//   ....[149]....
        /*06dc*/ 	.word	0x00005af0


	//   ....[150]....
        /*06e0*/ 	.word	0x00005bc0


	//   ....[151]....
        /*06e4*/ 	.word	0x00005be0


	//   ....[152]....
        /*06e8*/ 	.word	0x00005bf0


	//   ....[153]....
        /*06ec*/ 	.word	0x00005c40


	//   ....[154]....
        /*06f0*/ 	.word	0x00005c70


	//   ....[155]....
        /*06f4*/ 	.word	0x00005ca0


	//   ....[156]....
        /*06f8*/ 	.word	0x00005cd0


	//   ....[157]....
        /*06fc*/ 	.word	0x00005d00


	//   ....[158]....
        /*0700*/ 	.word	0x00005d30


	//   ....[159]....
        /*0704*/ 	.word	0x00005df0


	//   ....[160]....
        /*0708*/ 	.word	0x000062f0


	//   ....[161]....
        /*070c*/ 	.word	0x00006650


	//   ....[162]....
        /*0710*/ 	.word	0x00006750


	//   ....[163]....
        /*0714*/ 	.word	0x00006850


	//   ....[164]....
        /*0718*/ 	.word	0x00006950


	//   ....[165]....
        /*071c*/ 	.word	0x00006a50


	//   ....[166]....
        /*0720*/ 	.word	0x00006b50


	//   ....[167]....
        /*0724*/ 	.word	0x00006c50


	//   ....[168]....
        /*0728*/ 	.word	0x00006d50


	//   ....[169]....
        /*072c*/ 	.word	0x00006e50


	//   ....[170]....
        /*0730*/ 	.word	0x00006f50


	//   ....[171]....
        /*0734*/ 	.word	0x00007050


	//   ....[172]....
        /*0738*/ 	.word	0x00007150


	//   ....[173]....
        /*073c*/ 	.word	0x00007250


	//   ....[174]....
        /*0740*/ 	.word	0x00007350


	//   ....[175]....
        /*0744*/ 	.word	0x00007450


	//   ....[176]....
        /*0748*/ 	.word	0x00007550


	//   ....[177]....
        /*074c*/ 	.word	0x00007650


	//   ....[178]....
        /*0750*/ 	.word	0x00007870


	//   ....[179]....
        /*0754*/ 	.word	0x000079f0


	//   ....[180]....
        /*0758*/ 	.word	0x00007b70


	//   ....[181]....
        /*075c*/ 	.word	0x00007cf0


	//   ....[182]....
        /*0760*/ 	.word	0x00007e70


	//   ....[183]....
        /*0764*/ 	.word	0x00007ff0


	//   ....[184]....
        /*0768*/ 	.word	0x00008170


	//   ....[185]....
        /*076c*/ 	.word	0x000082f0


	//   ....[186]....
        /*0770*/ 	.word	0x00008470


	//   ....[187]....
        /*0774*/ 	.word	0x000085f0


	//   ....[188]....
        /*0778*/ 	.word	0x00008770


	//   ....[189]....
        /*077c*/ 	.word	0x000088f0


	//   ....[190]....
        /*0780*/ 	.word	0x00008a60


	//   ....[191]....
        /*0784*/ 	.word	0x00008bc0


	//   ....[192]....
        /*0788*/ 	.word	0x00008d20


	//   ....[193]....
        /*078c*/ 	.word	0x00008e80


	//   ....[194]....
        /*0790*/ 	.word	0x00008fe0


	//   ....[195]....
        /*0794*/ 	.word	0x00009f40


	//   ....[196]....
        /*0798*/ 	.word	0x00009fc0


	//   ....[197]....
        /*079c*/ 	.word	0x0000a040


	//   ....[198]....
        /*07a0*/ 	.word	0x0000a0c0


	//   ....[199]....
        /*07a4*/ 	.word	0x0000a140


	//   ....[200]....
        /*07a8*/ 	.word	0x0000a1c0


	//   ....[201]....
        /*07ac*/ 	.word	0x0000a240


	//   ....[202]....
        /*07b0*/ 	.word	0x0000a2c0


	//   ....[203]....
        /*07b4*/ 	.word	0x0000a340


	//   ....[204]....
        /*07b8*/ 	.word	0x0000a3c0


	//   ....[205]....
        /*07bc*/ 	.word	0x0000a440


	//   ....[206]....
        /*07c0*/ 	.word	0x0000a4c0


	//   ....[207]....
        /*07c4*/ 	.word	0x0000a540


	//   ....[208]....
        /*07c8*/ 	.word	0x0000a5c0


	//   ....[209]....
        /*07cc*/ 	.word	0x0000a640


	//   ....[210]....
        /*07d0*/ 	.word	0x0000a6c0


	//   ....[211]....
        /*07d4*/ 	.word	0x0000a740


	//   ....[212]....
        /*07d8*/ 	.word	0x0000a8a0


	//   ....[213]....
        /*07dc*/ 	.word	0x0000a960


	//   ....[214]....
        /*07e0*/ 	.word	0x0000aa10


	//   ....[215]....
        /*07e4*/ 	.word	0x0000aad0


	//   ....[216]....
        /*07e8*/ 	.word	0x0000ab80


	//   ....[217]....
        /*07ec*/ 	.word	0x0000ac40


	//   ....[218]....
        /*07f0*/ 	.word	0x0000acf0


	//   ....[219]....
        /*07f4*/ 	.word	0x0000adb0


	//   ....[220]....
        /*07f8*/ 	.word	0x0000ae60


	//   ....[221]....
        /*07fc*/ 	.word	0x0000af20


	//   ....[222]....
        /*0800*/ 	.word	0x0000afd0


	//   ....[223]....
        /*0804*/ 	.word	0x0000b090


	//   ....[224]....
        /*0808*/ 	.word	0x0000b140


	//   ....[225]....
        /*080c*/ 	.word	0x0000b200


	//   ....[226]....
        /*0810*/ 	.word	0x0000b2b0


	//   ....[227]....
        /*0814*/ 	.word	0x0000b370


	//   ....[228]....
        /*0818*/ 	.word	0x0000b410


	//   ....[229]....
        /*081c*/ 	.word	0x0000b480


	//   ....[230]....
        /*0820*/ 	.word	0x0000b4f0


	//   ....[231]....
        /*0824*/ 	.word	0x0000b560


	//   ....[232]....
        /*0828*/ 	.word	0x0000b5d0


	//   ....[233]....
        /*082c*/ 	.word	0x0000b640


	//----- nvinfo : EIATTR_VRC_CTA_INIT_COUNT
	.align		4
.L_206:
        /*0830*/ 	.byte	0x02, 0x4a
	.zero		1
	.zero		1


	//----- nvinfo : EIATTR_EXIT_INSTR_OFFSETS
	.align		4
        /*0834*/ 	.byte	0x04, 0x1c
        /*0836*/ 	.short	(.L_208 - .L_207)


	//   ....[0]....
.L_207:
        /*0838*/ 	.word	0x00002cc0


	//   ....[1]....
        /*083c*/ 	.word	0x00003020


	//   ....[2]....
        /*0840*/ 	.word	0x00003040


	//   ....[3]....
        /*0844*/ 	.word	0x0000a750


	//   ....[4]....
        /*0848*/ 	.word	0x0000b420


	//----- nvinfo : EIATTR_MAX_THREADS
	.align		4
.L_208:
        /*084c*/ 	.byte	0x04, 0x05
        /*084e*/ 	.short	(.L_210 - .L_209)
.L_209:
        /*0850*/ 	.word	0x00000180
        /*0854*/ 	.word	0x00000001
        /*0858*/ 	.word	0x00000001


	//----- nvinfo : EIATTR_CRS_STACK_SIZE
	.align		4
.L_210:
        /*085c*/ 	.byte	0x04, 0x1e
        /*085e*/ 	.short	(.L_212 - .L_211)
.L_211:
        /*0860*/ 	.word	0x00000000


	//----- nvinfo : EIATTR_CBANK_PARAM_SIZE
	.align		4
.L_212:
        /*0864*/ 	.byte	0x03, 0x19
        /*0866*/ 	.short	0x004d


	//----- nvinfo : EIATTR_PARAM_CBANK
	.align		4
        /*0868*/ 	.byte	0x04, 0x0a
        /*086a*/ 	.short	(.L_214 - .L_213)
	.align		4
.L_213:
        /*086c*/ 	.word	index@(.nv.constant0._ZN3cub18CUB_300001_SM_10006detail10radix_sort29DeviceRadixSortOnesweepKernelINS1_5radix10policy_hubIffyE10Policy1000ELNS0_9SortOrderE0EffyiiNS1_21identity_decomposer_tEEEvPT5_SB_PT3_PKSC_PT1_PKSG_PT2_PKSK_T4_iiT6_)
        /*0870*/ 	.short	0x0380
        /*0872*/ 	.short	0x004d


	//----- nvinfo : EIATTR_SW_WAR
	.align		4
.L_214:
        /*0874*/ 	.byte	0x04, 0x36
        /*0876*/ 	.short	(.L_216 - .L_215)
.L_215:
        /*0878*/ 	.word	0x00000008
.L_216:


//--------------------- .nv.info._ZN3cub18CUB_300001_SM_10006detail10radix_sort33DeviceRadixSortExclusiveSumKernelINS1_5radix10policy_hubIffyE10Policy1000EyEEvPT0_ --------------------------
	.section	.nv.info._ZN3cub18CUB_300001_SM_10006detail10radix_sort33DeviceRadixSortExclusiveSumKernelINS1_5radix10policy_hubIffyE10Policy1000EyEEvPT0_,"",@"SHT_CUDA_INFO"
	.sectionflags	@""
	.align	4


	//----- nvinfo : EIATTR_CUDA_API_VERSION
	.align		4
        /*0000*/ 	.byte	0x04, 0x37
        /*0002*/ 	.short	(.L_218 - .L_217)
.L_217:
        /*0004*/ 	.word	0x00000082


	//----- nvinfo : EIATTR_KPARAM_INFO
	.align		4
.L_218:
        /*0008*/ 	.byte	0x04, 0x17
        /*000a*/ 	.short	(.L_220 - .L_219)
.L_219:
        /*000c*/ 	.word	0x00000000
        /*0010*/ 	.short	0x0000
        /*0012*/ 	.short	0x0000
        /*0014*/ 	.byte	0x00, 0xf5, 0x21, 0x00


	//----- nvinfo : EIATTR_SPARSE_MMA_MASK
	.align		4
.L_220:
        /*0018*/ 	.byte	0x03, 0x50
        /*001a*/ 	.short	0x0000


	//----- nvinfo : EIATTR_MAXREG_COUNT
	.align		4
        /*001c*/ 	.byte	0x03, 0x1b
        /*001e*/ 	.short	0x00ff


	//----- nvinfo : EIATTR_NUM_BARRIERS
	.align		4
        /*0020*/ 	.byte	0x02, 0x4c
        /*0022*/ 	.byte	0x01
	.zero		1


	//----- nvinfo : EIATTR_MERCURY_ISA_VERSION
	.align		4
        /*0024*/ 	.byte	0x03, 0x5f
        /*0026*/ 	.short	0x0101


	//----- nvinfo : EIATTR_COOP_GROUP_MASK_REGIDS
	.align		4
        /*0028*/ 	.byte	0x04, 0x29
        /*002a*/ 	.short	(.L_222 - .L_221)


	//   ....[0]....
.L_221:
        /*002c*/ 	.word	0xffffffff


	//   ....[1]....
        /*0030*/ 	.word	0xffffffff


	//   ....[2]....
        /*0034*/ 	.word	0xffffffff


	//   ....[3]....
        /*0038*/ 	.word	0xffffffff


	//   ....[4]....
        /*003c*/ 	.word	0xffffffff


	//   ....[5]....
        /*0040*/ 	.word	0xffffffff


	//   ....[6]....
        /*0044*/ 	.word	0xffffffff


	//   ....[7]....
        /*0048*/ 	.word	0xffffffff


	//   ....[8]....
        /*004c*/ 	.word	0xffffffff


	//   ....[9]....
        /*0050*/ 	.word	0xffffffff


	//   ....[10]....
        /*0054*/ 	.word	0x05000015


	//   ....[11]....
        /*0058*/ 	.word	0x05000015


	//   ....[12]....
        /*005c*/ 	.word	0x05000015


	//   ....[13]....
        /*0060*/ 	.word	0x05000015


	//   ....[14]....
        /*0064*/ 	.word	0x05000015


	//   ....[15]....
        /*0068*/ 	.word	0x05000015


	//   ....[16]....
        /*006c*/ 	.word	0x05000015


	//   ....[17]....
        /*0070*/ 	.word	0x05000015


	//   ....[18]....
        /*0074*/ 	.word	0x05000015


	//   ....[19]....
        /*0078*/ 	.word	0x05000015


	//----- nvinfo : EIATTR_COOP_GROUP_INSTR_OFFSETS
	.align		4
.L_222:
        /*007c*/ 	.byte	0x04, 0x28
        /*007e*/ 	.short	(.L_224 - .L_223)


	//   ....[0]....
.L_223:
        /*0080*/ 	.word	0x00000250


	//   ....[1]....
        /*0084*/ 	.word	0x00000260


	//   ....[2]....
        /*0088*/ 	.word	0x000002a0


	//   ....[3]....
        /*008c*/ 	.word	0x000002c0


	//   ....[4]....
        /*0090*/ 	.word	0x00000310


	//   ....[5]....
        /*0094*/ 	.word	0x00000320


	//   ....[6]....
        /*0098*/ 	.word	0x00000360


	//   ....[7]....
        /*009c*/ 	.word	0x00000380


	//   ....[8]....
        /*00a0*/ 	.word	0x000003d0


	//   ....[9]....
        /*00a4*/ 	.word	0x000003e0


	//   ....[10]....
        /*00a8*/ 	.word	0x00000660


	//   ....[11]....
        /*00ac*/ 	.word	0x000006b0


	//   ....[12]....
        /*00b0*/ 	.word	0x00000740


	//   ....[13]....
        /*00b4*/ 	.word	0x00000790


	//   ....[14]....
        /*00b8*/ 	.word	0x00000820


	//   ....[15]....
        /*00bc*/ 	.word	0x00000870


	//   ....[16]....
        /*00c0*/ 	.word	0x00000900


	//   ....[17]....
        /*00c4*/ 	.word	0x00000950


	//   ....[18]....
        /*00c8*/ 	.word	0x000009e0


	//   ....[19]....
        /*00cc*/ 	.word	0x00000a30


	//----- nvinfo : EIATTR_VRC_CTA_INIT_COUNT
	.align		4
.L_224:
        /*00d0*/ 	.byte	0x02, 0x4a
	.zero		1
	.zero		1


	//----- nvinfo : EIATTR_EXIT_INSTR_OFFSETS
	.align		4
        /*00d4*/ 	.byte	0x04, 0x1c
        /*00d6*/ 	.short	(.L_226 - .L_225)


	//   ....[0]....
.L_225:
        /*00d8*/ 	.word	0x000005d0


	//   ....[1]....
        /*00dc*/ 	.word	0x00000600


	//----- nvinfo : EIATTR_CRS_STACK_SIZE
	.align		4
.L_226:
        /*00e0*/ 	.byte	0x04, 0x1e
        /*00e2*/ 	.short	(.L_228 - .L_227)
.L_227:
        /*00e4*/ 	.word	0x00000000


	//----- nvinfo : EIATTR_CBANK_PARAM_SIZE
	.align		4
.L_228:
        /*00e8*/ 	.byte	0x03, 0x19
        /*00ea*/ 	.short	0x0008


	//----- nvinfo : EIATTR_PARAM_CBANK
	.align		4
        /*00ec*/ 	.byte	0x04, 0x0a
        /*00ee*/ 	.short	(.L_230 - .L_229)
	.align		4
.L_229:
        /*00f0*/ 	.word	index@(.nv.constant0._ZN3cub18CUB_300001_SM_10006detail10radix_sort33DeviceRadixSortExclusiveSumKernelINS1_5radix10policy_hubIffyE10Policy1000EyEEvPT0_)
        /*00f4*/ 	.short	0x0380
        /*00f6*/ 	.short	0x0008


	//----- nvinfo : EIATTR_SW_WAR
	.align		4
.L_230:
        /*00f8*/ 	.byte	0x04, 0x36
        /*00fa*/ 	.short	(.L_232 - .L_231)
.L_231:
        /*00fc*/ 	.word	0x00000008
.L_232:


//--------------------- .nv.info._ZN3cub18CUB_300001_SM_10006detail10radix_sort30DeviceRadixSortHistogramKernelINS1_5radix10policy_hubIffyE10Policy1000ELNS0_9SortOrderE0EfyNS1_21identity_decomposer_tEEEvPT2_PKT1_SA_iiT3_ --------------------------
	.section	.nv.info._ZN3cub18CUB_300001_SM_10006detail10radix_sort30DeviceRadixSortHistogramKernelINS1_5radix10policy_hubIffyE10Policy1000ELNS0_9SortOrderE0EfyNS1_21identity_decomposer_tEEEvPT2_PKT1_SA_iiT3_,"",@"SHT_CUDA_INFO"
	.sectionflags	@""
	.align	4


	//----- nvinfo : EIATTR_CUDA_API_VERSION
	.align		4
        /*0000*/ 	.byte	0x04, 0x37
        /*0002*/ 	.short	(.L_234 - .L_233)
.L_233:
        /*0004*/ 	.word	0x00000082


	//----- nvinfo : EIATTR_KPARAM_INFO
	.align		4
.L_234:
        /*0008*/ 	.byte	0x04, 0x17
        /*000a*/ 	.short	(.L_236 - .L_235)
.L_235:
        /*000c*/ 	.word	0x00000000
        /*0010*/ 	.short	0x0005
        /*0012*/ 	.short	0x0020
        /*0014*/ 	.byte	0x00, 0xf0, 0x05, 0x00


	//----- nvinfo : EIATTR_KPARAM_INFO
	.align		4
.L_236:
        /*0018*/ 	.byte	0x04, 0x17
        /*001a*/ 	.short	(.L_238 - .L_237)
.L_237:
        /*001c*/ 	.word	0x00000000
        /*0020*/ 	.short	0x0004
        /*0022*/ 	.short	0x001c
        /*0024*/ 	.byte	0x00, 0xf0, 0x11, 0x00


	//----- nvinfo : EIATTR_KPARAM_INFO
	.align		4
.L_238:
        /*0028*/ 	.byte	0x04, 0x17
        /*002a*/ 	.short	(.L_240 - .L_239)
.L_239:
        /*002c*/ 	.word	0x00000000
        /*0030*/ 	.short	0x0003
        /*0032*/ 	.short	0x0018
        /*0034*/ 	.byte	0x00, 0xf0, 0x11, 0x00


	//----- nvinfo : EIATTR_KPARAM_INFO
	.align		4
.L_240:
        /*0038*/ 	.byte	0x04, 0x17
        /*003a*/ 	.short	(.L_242 - .L_241)
.L_241:
        /*003c*/ 	.word	0x00000000
        /*0040*/ 	.short	0x0002
        /*0042*/ 	.short	0x0010
        /*0044*/ 	.byte	0x00, 0xf0, 0x21, 0x00


	//----- nvinfo : EIATTR_KPARAM_INFO
	.align		4
.L_242:
        /*0048*/ 	.byte	0x04, 0x17
        /*004a*/ 	.short	(.L_244 - .L_243)
.L_243:
        /*004c*/ 	.word	0x00000000
        /*0050*/ 	.short	0x0001
        /*0052*/ 	.short	0x0008
        /*0054*/ 	.byte	0x00, 0xf5, 0x21, 0x00


	//----- nvinfo : EIATTR_KPARAM_INFO
	.align		4
.L_244:
        /*0058*/ 	.byte	0x04, 0x17
        /*005a*/ 	.short	(.L_246 - .L_245)
.L_245:
        /*005c*/ 	.word	0x00000000
        /*0060*/ 	.short	0x0000
        /*0062*/ 	.short	0x0000
        /*0064*/ 	.byte	0x00, 0xf5, 0x21, 0x00


	//----- nvinfo : EIATTR_SPARSE_MMA_MASK
	.align		4
.L_246:
        /*0068*/ 	.byte	0x03, 0x50
        /*006a*/ 	.short	0x0000


	//----- nvinfo : EIATTR_MAXREG_COUNT
	.align		4
        /*006c*/ 	.byte	0x03, 0x1b
        /*006e*/ 	.short	0x00ff


	//----- nvinfo : EIATTR_NUM_BARRIERS
	.align		4
        /*0070*/ 	.byte	0x02, 0x4c
        /*0072*/ 	.byte	0x01
	.zero		1


	//----- nvinfo : EIATTR_MERCURY_ISA_VERSION
	.align		4
        /*0074*/ 	.byte	0x03, 0x5f
        /*0076*/ 	.short	0x0101


	//----- nvinfo : EIATTR_VRC_CTA_INIT_COUNT
	.align		4
        /*0078*/ 	.byte	0x02, 0x4a
	.zero		1
	.zero		1


	//----- nvinfo : EIATTR_EXIT_INSTR_OFFSETS
	.align		4
        /*007c*/ 	.byte	0x04, 0x1c
        /*007e*/ 	.short	(.L_248 - .L_247)


	//   ....[0]....
.L_247:
        /*0080*/ 	.word	0x00000040


	//   ....[1]....
        /*0084*/ 	.word	0x00003310


	//----- nvinfo : EIATTR_MAX_THREADS
	.align		4
.L_248:
        /*0088*/ 	.byte	0x04, 0x05
        /*008a*/ 	.short	(.L_250 - .L_249)
.L_249:
        /*008c*/ 	.word	0x00000080
        /*0090*/ 	.word	0x00000001
        /*0094*/ 	.word	0x00000001


	//----- nvinfo : EIATTR_CRS_STACK_SIZE
	.align		4
.L_250:
        /*0098*/ 	.byte	0x04, 0x1e
        /*009a*/ 	.short	(.L_252 - .L_251)
.L_251:
        /*009c*/ 	.word	0x00000000


	//----- nvinfo : EIATTR_CBANK_PARAM_SIZE
	.align		4
.L_252:
        /*00a0*/ 	.byte	0x03, 0x19
        /*00a2*/ 	.short	0x0021


	//----- nvinfo : EIATTR_PARAM_CBANK
	.align		4
        /*00a4*/ 	.byte	0x04, 0x0a
        /*00a6*/ 	.short	(.L_254 - .L_253)
	.align		4
.L_253:
        /*00a8*/ 	.word	index@(.nv.constant0._ZN3cub18CUB_300001_SM_10006detail10radix_sort30DeviceRadixSortHistogramKernelINS1_5radix10policy_hubIffyE10Policy1000ELNS0_9SortOrderE0EfyNS1_21identity_decomposer_tEEEvPT2_PKT1_SA_iiT3_)
        /*00ac*/ 	.short	0x0380
        /*00ae*/ 	.short	0x0021


	//----- nvinfo : EIATTR_SW_WAR
	.align		4
.L_254:
        /*00b0*/ 	.byte	0x04, 0x36
        /*00b2*/ 	.short	(.L_256 - .L_255)
.L_255:
        /*00b4*/ 	.word	0x00000008
.L_256:


//--------------------- .nv.info._ZN3cub18CUB_300001_SM_10006detail10radix_sort31DeviceRadixSortSingleTileKernelINS1_5radix10policy_hubIffyE10Policy1000ELNS0_9SortOrderE0EffyNS1_21identity_decomposer_tEEEvPKT1_PSA_PKT2_PSE_T3_iiT4_ --------------------------
	.section	.nv.info._ZN3cub18CUB_300001_SM_10006detail10radix_sort31DeviceRadixSortSingleTileKernelINS1_5radix10policy_hubIffyE10Policy1000ELNS0_9SortOrderE0EffyNS1_21identity_decomposer_tEEEvPKT1_PSA_PKT2_PSE_T3_iiT4_,"",@"SHT_CUDA_INFO"
	.sectionflags	@""
	.align	4


	//----- nvinfo : EIATTR_CUDA_API_VERSION
	.align		4
        /*0000*/ 	.byte	0x04, 0x37
        /*0002*/ 	.short	(.L_258 - .L_257)
.L_257:
        /*0004*/ 	.word	0x00000082


	//----- nvinfo : EIATTR_KPARAM_INFO
	.align		4
.L_258:
        /*0008*/ 	.byte	0x04, 0x17
        /*000a*/ 	.short	(.L_260 - .L_259)
.L_259:
        /*000c*/ 	.word	0x00000000
        /*0010*/ 	.short	0x0007
        /*0012*/ 	.short	0x0030
        /*0014*/ 	.byte	0x00, 0xf0, 0x05, 0x00


	//----- nvinfo : EIATTR_KPARAM_INFO
	.align		4
.L_260:
        /*0018*/ 	.byte	0x04, 0x17
        /*001a*/ 	.short	(.L_262 - .L_261)
.L_261:
        /*001c*/ 	.word	0x00000000
        /*0020*/ 	.short	0x0006
        /*0022*/ 	.short	0x002c
        /*0024*/ 	.byte	0x00, 0xf0, 0x11, 0x00


	//----- nvinfo : EIATTR_KPARAM_INFO
	.align		4
.L_262:
        /*0028*/ 	.byte	0x04, 0x17
        /*002a*/ 	.short	(.L_264 - .L_263)
.L_263:
        /*002c*/ 	.word	0x00000000
        /*0030*/ 	.short	0x0005
        /*0032*/ 	.short	0x0028
        /*0034*/ 	.byte	0x00, 0xf0, 0x11, 0x00


	//----- nvinfo : EIATTR_KPARAM_INFO
	.align		4
.L_264:
        /*0038*/ 	.byte	0x04, 0x17
        /*003a*/ 	.short	(.L_266 - .L_265)
.L_265:
        /*003c*/ 	.word	0x00000000
        /*0040*/ 	.short	0x0004
        /*0042*/ 	.short	0x0020
        /*0044*/ 	.byte	0x00, 0xf0, 0x21, 0x00


	//----- nvinfo : EIATTR_KPARAM_INFO
	.align		4
.L_266:
        /*0048*/ 	.byte	0x04, 0x17
        /*004a*/ 	.short	(.L_268 - .L_267)
.L_267:
        /*004c*/ 	.word	0x00000000
        /*0050*/ 	.short	0x0003
        /*0052*/ 	.short	0x0018
        /*0054*/ 	.byte	0x00, 0xf5, 0x21, 0x00


	//----- nvinfo : EIATTR_KPARAM_INFO
	.align		4
.L_268:
        /*0058*/ 	.byte	0x04, 0x17
        /*005a*/ 	.short	(.L_270 - .L_269)
.L_269:
        /*005c*/ 	.word	0x00000000
        /*0060*/ 	.short	0x0002
        /*0062*/ 	.short	0x0010
        /*0064*/ 	.byte	0x00, 0xf5, 0x21, 0x00


	//----- nvinfo : EIATTR_KPARAM_INFO
	.align		4
.L_270:
        /*0068*/ 	.byte	0x04, 0x17
        /*006a*/ 	.short	(.L_272 - .L_271)
.L_271:
        /*006c*/ 	.word	0x00000000
        /*0070*/ 	.short	0x0001
        /*0072*/ 	.short	0x0008
        /*0074*/ 	.byte	0x00, 0xf5, 0x21, 0x00


	//----- nvinfo : EIATTR_KPARAM_INFO
	.align		4
.L_272:
        /*0078*/ 	.byte	0x04, 0x17
        /*007a*/ 	.short	(.L_274 - .L_273)
.L_273:
        /*007c*/ 	.word	0x00000000
        /*0080*/ 	.short	0x0000
        /*0082*/ 	.short	0x0000
        /*0084*/ 	.byte	0x00, 0xf5, 0x21, 0x00


	//----- nvinfo : EIATTR_SPARSE_MMA_MASK
	.align		4
.L_274:
        /*0088*/ 	.byte	0x03, 0x50
        /*008a*/ 	.short	0x0000


	//----- nvinfo : EIATTR_MAXREG_COUNT
	.align		4
        /*008c*/ 	.byte	0x03, 0x1b
        /*008e*/ 	.short	0x00ff


	//----- nvinfo : EIATTR_NUM_BARRIERS
	.align		4
        /*0090*/ 	.byte	0x02, 0x4c
        /*0092*/ 	.byte	0x01
	.zero		1


	//----- nvinfo : EIATTR_MERCURY_ISA_VERSION
	.align		4
        /*0094*/ 	.byte	0x03, 0x5f
        /*0096*/ 	.short	0x0101


	//----- nvinfo : EIATTR_COOP_GROUP_MASK_REGIDS
	.align		4
        /*0098*/ 	.byte	0x04, 0x29
        /*009a*/ 	.short	(.L_276 - .L_275)


	//   ....[0]....
.L_275:
        /*009c*/ 	.word	0xffffffff


	//   ....[1]....
        /*00a0*/ 	.word	0xffffffff


	//   ....[2]....
        /*00a4*/ 	.word	0xffffffff


	//   ....[3]....
        /*00a8*/ 	.word	0xffffffff


	//   ....[4]....
        /*00ac*/ 	.word	0xffffffff


	//----- nvinfo : EIATTR_COOP_GROUP_INSTR_OFFSETS
	.align		4
.L_276:
        /*00b0*/ 	.byte	0x04, 0x28
        /*00b2*/ 	.short	(.L_278 - .L_277)


	//   ....[0]....
.L_277:
        /*00b4*/ 	.word	0x00002310


	//   ....[1]....
        /*00b8*/ 	.word	0x00002330


	//   ....[2]....
        /*00bc*/ 	.word	0x00002350


	//   ....[3]....
        /*00c0*/ 	.word	0x00002370


	//   ....[4]....
        /*00c4*/ 	.word	0x00002390


	//----- nvinfo : EIATTR_VRC_CTA_INIT_COUNT
	.align		4
.L_278:
        /*00c8*/ 	.byte	0x02, 0x4a
	.zero		1
	.zero		1


	//----- nvinfo : EIATTR_EXIT_INSTR_OFFSETS
	.align		4
        /*00cc*/ 	.byte	0x04, 0x1c
        /*00ce*/ 	.short	(.L_280 - .L_279)


	//   ....[0]....
.L_279:
        /*00d0*/ 	.word	0x00004460


	//   ....[1]....
        /*00d4*/ 	.word	0x000044e0


	//----- nvinfo : EIATTR_MAX_THREADS
	.align		4
.L_280:
        /*00d8*/ 	.byte	0x04, 0x05
        /*00da*/ 	.short	(.L_282 - .L_281)
.L_281:
        /*00dc*/ 	.word	0x00000100
        /*00e0*/ 	.word	0x00000001
        /*00e4*/ 	.word	0x00000001


	//----- nvinfo : EIATTR_CBANK_PARAM_SIZE
	.align		4
.L_282:
        /*00e8*/ 	.byte	0x03, 0x19
        /*00ea*/ 	.short	0x0031


	//----- nvinfo : EIATTR_PARAM_CBANK
	.align		4
        /*00ec*/ 	.byte	0x04, 0x0a
        /*00ee*/ 	.short	(.L_284 - .L_283)
	.align		4
.L_283:
        /*00f0*/ 	.word	index@(.nv.constant0._ZN3cub18CUB_300001_SM_10006detail10radix_sort31DeviceRadixSortSingleTileKernelINS1_5radix10policy_hubIffyE10Policy1000ELNS0_9SortOrderE0EffyNS1_21identity_decomposer_tEEEvPKT1_PSA_PKT2_PSE_T3_iiT4_)
        /*00f4*/ 	.short	0x0380
        /*00f6*/ 	.short	0x0031


	//----- nvinfo : EIATTR_SW_WAR
	.align		4
.L_284:
        /*00f8*/ 	.byte	0x04, 0x36
        /*00fa*/ 	.short	(.L_286 - .L_285)
.L_285:
        /*00fc*/ 	.word	0x00000008
.L_286:


//--------------------- .nv.info._ZN3cub18CUB_300001_SM_10006detail10radix_sort29DeviceRadixSortOnesweepKernelINS1_5radix10policy_hubIfiyE10Policy1000ELNS0_9SortOrderE0EfiyiiNS1_21identity_decomposer_tEEEvPT5_SB_PT3_PKSC_PT1_PKSG_PT2_PKSK_T4_iiT6_ --------------------------
	.section	.nv.info._ZN3cub18CUB_300001_SM_10006detail10radix_sort29DeviceRadixSortOnesweepKernelINS1_5radix10policy_hubIfiyE10Policy1000ELNS0_9SortOrderE0EfiyiiNS1_21identity_decomposer_tEEEvPT5_SB_PT3_PKSC_PT1_PKSG_PT2_PKSK_T4_iiT6_,"",@"SHT_CUDA_INFO"
	.sectionflags	@""
	.align	4


	//----- nvinfo : EIATTR_CUDA_API_VERSION
	.align		4
        /*0000*/ 	.byte	0x04, 0x37
        /*0002*/ 	.short	(.L_288 - .L_287)
.L_287:
        /*0004*/ 	.word	0x00000082


	//----- nvinfo : EIATTR_KPARAM_INFO
	.align		4
.L_288:
        /*0008*/ 	.byte	0x04, 0x17
        /*000a*/ 	.short	(.L_290 - .L_289)
.L_289:
        /*000c*/ 	.word	0x00000000
        /*0010*/ 	.short	0x000b
        /*0012*/ 	.short	0x004c
        /*0014*/ 	.byte	0x00, 0xf0, 0x05, 0x00


	//----- nvinfo : EIATTR_KPARAM_INFO
	.align		4
.L_290:
        /*0018*/ 	.byte	0x04, 0x17
        /*001a*/ 	.short	(.L_292 - .L_291)
.L_291:
        /*001c*/ 	.word	0x00000000
        /*0020*/ 	.short	0x000a
        /*0022*/ 	.short	0x0048
        /*0024*/ 	.byte	0x00, 0xf0, 0x11, 0x00


	//----- nvinfo : EIATTR_KPARAM_INFO
	.align		4
.L_292:
        /*0028*/ 	.byte	0x04, 0x17
        /*002a*/ 	.short	(.L_294 - .L_293)
.L_293:
        /*002c*/ 	.word	0x00000000
        /*0030*/ 	.short	0x0009
        /*0032*/ 	.short	0x0044
        /*0034*/ 	.byte	0x00, 0xf0, 0x11, 0x00


	//----- nvinfo : EIATTR_KPARAM_INFO
	.align		4
.L_294:
        /*0038*/ 	.byte	0x04, 0x17
        /*003a*/ 	.short	(.L_296 - .L_295)
.L_295:
        /*003c*/ 	.word	0x00000000
        /*0040*/ 	.short	0x0008
        /*0042*/ 	.short	0x0040
        /*0044*/ 	.byte	0x00, 0xf0, 0x11, 0x00


	//----- nvinfo : EIATTR_KPARAM_INFO
	.align		4
.L_296:
        /*0048*/ 	.byte	0x04, 0x17
        /*004a*/ 	.short	(.L_298 - .L_297)
.L_297:
        /*004c*/ 	.word	0x00000000
        /*0050*/ 	.short	0x0007
        /*0052*/ 	.short	0x0038
        /*0054*/ 	.byte	0x00, 0xf5, 0x21, 0x00


	//----- nvinfo : EIATTR_KPARAM_INFO
	.align		4
.L_298:
        /*0058*/ 	.byte	0x04, 0x17
        /*005a*/ 	.short	(.L_300 - .L_299)
.L_299:
        /*005c*/ 	.word	0x00000000
        /*0060*/ 	.short	0x0006
        /*0062*/ 	.short	0x0030
        /*0064*/ 	.byte	0x00, 0xf5, 0x21, 0x00


	//----- nvinfo : EIATTR_KPARAM_INFO
	.align		4
.L_300:
        /*0068*/ 	.byte	0x04, 0x17
        /*006a*/ 	.short	(.L_302 - .L_301)
.L_301:
        /*006c*/ 	.word	0x00000000
        /*0070*/ 	.short	0x0005
        /*0072*/ 	.short	0x0028
        /*0074*/ 	.byte	0x00, 0xf5, 0x21, 0x00


	//----- nvinfo : EIATTR_KPARAM_INFO
	.align		4
.L_302:
        /*0078*/ 	.byte	0x04, 0x17
        /*007a*/ 	.short	(.L_304 - .L_303)
.L_303:
        /*007c*/ 	.word	0x00000000
        /*0080*/ 	.short	0x0004
        /*0082*/ 	.short	0x0020
        /*0084*/ 	.byte	0x00, 0xf5, 0x21, 0x00


	//----- nvinfo : EIATTR_KPARAM_INFO
	.align		4
.L_304:
        /*0088*/ 	.byte	0x04, 0x17
        /*008a*/ 	.short	(.L_306 - .L_305)
.L_305:
        /*008c*/ 	.word	0x00000000
        /*0090*/ 	.short	0x0003
        /*0092*/ 	.short	0x0018
        /*0094*/ 	.byte	0x00, 0xf5, 0x21, 0x00


	//----- nvinfo : EIATTR_KPARAM_INFO
	.align		4
.L_306:
        /*0098*/ 	.byte	0x04, 0x17
        /*009a*/ 	.short	(.L_308 - .L_307)
.L_307:
        /*009c*/ 	.word	0x00000000
        /*00a0*/ 	.short	0x0002
        /*00a2*/ 	.short	0x0010
        /*00a4*/ 	.byte	0x00, 0xf5, 0x21, 0x00


	//----- nvinfo : EIATTR_KPARAM_INFO
	.align		4
.L_308:
        /*00a8*/ 	.byte	0x04, 0x17
        /*00aa*/ 	.short	(.L_310 - .L_309)
.L_309:
        /*00ac*/ 	.word	0x00000000
        /*00b0*/ 	.short	0x0001
        /*00b2*/ 	.short	0x0008
        /*00b4*/ 	.byte	0x00, 0xf5, 0x21, 0x00


	//----- nvinfo : EIATTR_KPARAM_INFO
	.align		4
.L_310:
        /*00b8*/ 	.byte	0x04, 0x17
        /*00ba*/ 	.short	(.L_312 - .L_311)
.L_311:
        /*00bc*/ 	.word	0x00000000
        /*00c0*/ 	.short	0x0000
        /*00c2*/ 	.short	0x0000
        /*00c4*/ 	.byte	0x00, 0xf5, 0x21, 0x00


	//----- nvinfo : EIATTR_SPARSE_MMA_MASK
	.align		4
.L_312:
        /*00c8*/ 	.byte	0x03, 0x50
        /*00ca*/ 	.short	0x0000


	//----- nvinfo : EIATTR_MAXREG_COUNT
	.align		4
        /*00cc*/ 	.byte	0x03, 0x1b
        /*00ce*/ 	.short	0x00a8


	//----- nvinfo : EIATTR_NUM_BARRIERS
	.align		4
        /*00d0*/ 	.byte	0x02, 0x4c
        /*00d2*/ 	.byte	0x01
	.zero		1


	//----- nvinfo : EIATTR_MERCURY_ISA_VERSION
	.align		4
        /*00d4*/ 	.byte	0x03, 0x5f
        /*00d6*/ 	.short	0x0101


	//----- nvinfo : EIATTR_COOP_GROUP_MASK_REGIDS
	.align		4
        /*00d8*/ 	.byte	0x04, 0x29
        /*00da*/ 	.short	(.L_314 - .L_313)


	//   ....[0]....
.L_313:
        /*00dc*/ 	.word	0xffffffff


	//   ....[1]....
        /*00e0*/ 	.word	0x05000000


	//   ....[2]....
        /*00e4*/ 	.word	0xffffffff


	//   ....[3]....
        /*00e8*/ 	.word	0xffffffff


	//   ....[4]....
        /*00ec*/ 	.word	0xffffffff


	//   ....[5]....
        /*00f0*/ 	.word	0xffffffff


	//   ....[6]....
        /*00f4*/ 	.word	0xffffffff


	//   ....[7]....
        /*00f8*/ 	.word	0xffffffff


	//   ....[8]....
        /*00fc*/ 	.word	0xffffffff


	//   ....[9]....
        /*0100*/ 	.word	0xffffffff


	//   ....[10]....
        /*0104*/ 	.word	0xffffffff


	//   ....[11]....
        /*0108*/ 	.word	0xffffffff


	//   ....[12]....
        /*010c*/ 	.word	0xffffffff


	//   ....[13]....
        /*0110*/ 	.word	0xffffffff


	//   ....[14]....
        /*0114*/ 	.word	0xffffffff


	//   ....[15]....
        /*0118*/ 	.word	0xffffffff


	//   ....[16]....
        /*011c*/ 	.word	0xffffffff


	//   ....[17]....
        /*0120*/ 	.word	0xffffffff


	//   ....[18]....
        /*0124*/ 	.word	0xffffffff


	//   ....[19]....
        /*0128*/ 	.word	0xffffffff


	//   ....[20]....
        /*012c*/ 	.word	0xffffffff


	//   ....[21]....
        /*0130*/ 	.word	0xffffffff


	//   ....[22]....
        /*0134*/ 	.word	0xffffffff


	//   ....[23]....
        /*0138*/ 	.word	0xffffffff


	//   ....[24]....
        /*013c*/ 	.word	0xffffffff


	//   ....[25]....
        /*0140*/ 	.word	0xffffffff


	//   ....[26]....
        /*0144*/ 	.word	0xffffffff


	//   ....[27]....
        /*0148*/ 	.word	0xffffffff


	//   ....[28]....
        /*014c*/ 	.word	0xffffffff


	//   ....[29]....
        /*0150*/ 	.word	0xffffffff


	//   ....[30]....
        /*0154*/ 	.word	0xffffffff


	//   ....[31]....
        /*0158*/ 	.word	0xffffffff


	//   ....[32]....
        /*015c*/ 	.word	0xffffffff


	//   ....[33]....
        /*0160*/ 	.word	0xffffffff


	//   ....[34]....
        /*0164*/ 	.word	0xffffffff


	//   ....[35]....
        /*0168*/ 	.word	0xffffffff


	//   ....[36]....
        /*016c*/ 	.word	0xffffffff


	//   ....[37]....
        /*0170*/ 	.word	0xffffffff


	//   ....[38]....
        /*0174*/ 	.word	0xffffffff


	//   ....[39]....
        /*0178*/ 	.word	0xffffffff


	//   ....[40]....
        /*017c*/ 	.word	0xffffffff


	//   ....[41]....
        /*0180*/ 	.word	0xffffffff


	//   ....[42]....
        /*0184*/ 	.word	0xffffffff


	//   ....[43]....
        /*0188*/ 	.word	0xffffffff


	//   ....[44]....
        /*018c*/ 	.word	0xffffffff


	//   ....[45]....
        /*0190*/ 	.word	0xffffffff


	//   ....[46]....
        /*0194*/ 	.word	0xffffffff


	//   ....[47]....
        /*0198*/ 	.word	0xffffffff


	//   ....[48]....
        /*019c*/ 	.word	0xffffffff


	//   ....[49]....
        /*01a0*/ 	.word	0xffffffff


	//   ....[50]....
        /*01a4*/ 	.word	0xffffffff


	//   ....[51]....
        /*01a8*/ 	.word	0xffffffff


	//   ....[52]....
        /*01ac*/ 	.word	0xffffffff


	//   ....[53]....
        /*01b0*/ 	.word	0xffffffff


	//   ....[54]....
        /*01b4*/ 	.word	0xffffffff


	//   ....[55]....
        /*01b8*/ 	.word	0xffffffff


	//   ....[56]....
        /*01bc*/ 	.word	0xffffffff


	//   ....[57]....
        /*01c0*/ 	.word	0xffffffff


	//   ....[58]....
        /*01c4*/ 	.word	0xffffffff


	//   ....[59]....
        /*01c8*/ 	.word	0xffffffff


	//   ....[60]....
        /*01cc*/ 	.word	0xffffffff


	//   ....[61]....
        /*01d0*/ 	.word	0xffffffff


	//   ....[62]....
        /*01d4*/ 	.word	0xffffffff


	//   ....[63]....
        /*01d8*/ 	.word	0xffffffff


	//   ....[64]....
        /*01dc*/ 	.word	0xffffffff


	//   ....[65]....
        /*01e0*/ 	.word	0xffffffff


	//   ....[66]....
        /*01e4*/ 	.word	0xffffffff


	//   ....[67]....
        /*01e8*/ 	.word	0xffffffff


	//   ....[68]....
        /*01ec*/ 	.word	0xffffffff


	//   ....[69]....
        /*01f0*/ 	.word	0xffffffff


	//   ....[70]....
        /*01f4*/ 	.word	0xffffffff


	//   ....[71]....
        /*01f8*/ 	.word	0xffffffff


	//   ....[72]....
        /*01fc*/ 	.word	0xffffffff


	//   ....[73]....
        /*0200*/ 	.word	0xffffffff


	//   ....[74]....
        /*0204*/ 	.word	0xffffffff


	//   ....[75]....
        /*0208*/ 	.word	0xffffffff


	//   ....[76]....
        /*020c*/ 	.word	0xffffffff


	//   ....[77]....
        /*0210*/ 	.word	0xffffffff


	//   ....[78]....
        /*0214*/ 	.word	0xffffffff


	//   ....[79]....
        /*0218*/ 	.word	0xffffffff


	//   ....[80]....
        /*021c*/ 	.word	0xffffffff


	//   ....[81]....
        /*0220*/ 	.word	0xffffffff


	//   ....[82]....
        /*0224*/ 	.word	0xffffffff


	//   ....[83]....
        /*0228*/ 	.word	0xffffffff


	//   ....[84]....
        /*022c*/ 	.word	0xffffffff


	//   ....[85]....
        /*0230*/ 	.word	0xffffffff


	//   ....[86]....
        /*0234*/ 	.word	0xffffffff


	//   ....[87]....
        /*0238*/ 	.word	0xffffffff


	//   ....[88]....
        /*023c*/ 	.word	0xffffffff


	//   ....[89]....
        /*0240*/ 	.word	0xffffffff


	//   ....[90]....
        /*0244*/ 	.word	0xffffffff


	//   ....[91]....
        /*0248*/ 	.word	0xffffffff


	//   ....[92]....
        /*024c*/ 	.word	0xffffffff


	//   ....[93]....
        /*0250*/ 	.word	0xffffffff


	//   ....[94]....
        /*0254*/ 	.word	0xffffffff


	//   ....[95]....
        /*0258*/ 	.word	0xffffffff


	//   ....[96]....
        /*025c*/ 	.word	0xffffffff


	//   ....[97]....
        /*0260*/ 	.word	0xffffffff


	//   ....[98]....
        /*0264*/ 	.word	0xffffffff


	//   ....[99]....
        /*0268*/ 	.word	0xffffffff


	//   ....[100]....
        /*026c*/ 	.word	0xffffffff


	//   ....[101]....
        /*0270*/ 	.word	0xffffffff


	//   ....[102]....
        /*0274*/ 	.word	0xffffffff


	//   ....[103]....
        /*0278*/ 	.word	0xffffffff


	//   ....[104]....
        /*027c*/ 	.word	0xffffffff


	//   ....[105]....
        /*0280*/ 	.word	0xffffffff


	//   ....[106]....
        /*0284*/ 	.word	0xffffffff


	//   ....[107]....
        /*0288*/ 	.word	0xffffffff


	//   ....[108]....
        /*028c*/ 	.word	0xffffffff


	//   ....[109]....
        /*0290*/ 	.word	0xffffffff


	//   ....[110]....
        /*0294*/ 	.word	0xffffffff


	//   ....[111]....
        /*0298*/ 	.word	0xffffffff


	//   ....[112]....
        /*029c*/ 	.word	0xffffffff


	//   ....[113]....
        /*02a0*/ 	.word	0xffffffff


	//   ....[114]....
        /*02a4*/ 	.word	0xffffffff


	//   ....[115]....
        /*02a8*/ 	.word	0xffffffff


	//   ....[116]....
        /*02ac*/ 	.word	0xffffffff


	//   ....[117]....
        /*02b0*/ 	.word	0xffffffff


	//   ....[118]....
        /*02b4*/ 	.word	0xffffffff


	//   ....[119]....
        /*02b8*/ 	.word	0xffffffff


	//   ....[120]....
        /*02bc*/ 	.word	0xffffffff


	//   ....[121]....
        /*02c0*/ 	.word	0xffffffff


	//   ....[122]....
        /*02c4*/ 	.word	0xffffffff


	//   ....[123]....
        /*02c8*/ 	.word	0xffffffff


	//   ....[124]....
        /*02cc*/ 	.word	0xffffffff


	//   ....[125]....
        /*02d0*/ 	.word	0xffffffff


	//   ....[126]....
        /*02d4*/ 	.word	0xffffffff


	//   ....[127]....
        /*02d8*/ 	.word	0xffffffff


	//   ....[128]....
        /*02dc*/ 	.word	0xffffffff


	//   ....[129]....
        /*02e0*/ 	.word	0xffffffff


	//   ....[130]....
        /*02e4*/ 	.word	0xffffffff


	//   ....[131]....
        /*02e8*/ 	.word	0xffffffff


	//   ....[132]....
        /*02ec*/ 	.word	0xffffffff


	//   ....[133]....
        /*02f0*/ 	.word	0xffffffff


	//   ....[134]....
        /*02f4*/ 	.word	0xffffffff


	//   ....[135]....
        /*02f8*/ 	.word	0xffffffff


	//   ....[136]....
        /*02fc*/ 	.word	0xffffffff


	//   ....[137]....
        /*0300*/ 	.word	0xffffffff


	//   ....[138]....
        /*0304*/ 	.word	0xffffffff


	//   ....[139]....
        /*0308*/ 	.word	0xffffffff


	//   ....[140]....
        /*030c*/ 	.word	0xffffffff


	//   ....[141]....
        /*0310*/ 	.word	0xffffffff


	//   ....[142]....
        /*0314*/ 	.word	0xffffffff


	//   ....[143]....
        /*0318*/ 	.word	0xffffffff


	//   ....[144]....
        /*031c*/ 	.word	0xffffffff


	//   ....[145]....
        /*0320*/ 	.word	0xffffffff


	//   ....[146]....
        /*0324*/ 	.word	0xffffffff


	//   ....[147]....
        /*0328*/ 	.word	0xffffffff


	//   ....[148]....
        /*032c*/ 	.word	0xffffffff


	//   ....[149]....
        /*0330*/ 	.word	0xffffffff


	//   ....[150]....
        /*0334*/ 	.word	0xffffffff


	//   ....[151]....
        /*0338*/ 	.word	0xffffffff


	//   ....[152]....
        /*033c*/ 	.word	0xffffffff


	//   ....[153]....
        /*0340*/ 	.word	0xffffffff


	//   ....[154]....
        /*0344*/ 	.word	0xffffffff


	//   ....[155]....
        /*0348*/ 	.word	0xffffffff


	//   ....[156]....
        /*034c*/ 	.word	0xffffffff


	//   ....[157]....
        /*0350*/ 	.word	0xffffffff


	//   ....[158]....
        /*0354*/ 	.word	0xffffffff


	//   ....[159]....
        /*0358*/ 	.word	0xffffffff


	//   ....[160]....
        /*035c*/ 	.word	0x0500001c


	//   ....[161]....
        /*0360*/ 	.word	0xffffffff


	//   ....[162]....
        /*0364*/ 	.word	0xffffffff


	//   ....[163]....
        /*0368*/ 	.word	0xffffffff


	//   ....[164]....
        /*036c*/ 	.word	0xffffffff


	//   ....[165]....
        /*0370*/ 	.word	0xffffffff


	//   ....[166]....
        /*0374*/ 	.word	0xffffffff


	//   ....[167]....
        /*0378*/ 	.word	0xffffffff


	//   ....[168]....
        /*037c*/ 	.word	0xffffffff


	//   ....[169]....
        /*0380*/ 	.word	0xffffffff


	//   ....[170]....
        /*0384*/ 	.word	0xffffffff


	//   ....[171]....
        /*0388*/ 	.word	0xffffffff


	//   ....[172]....
        /*038c*/ 	.word	0xffffffff


	//   ....[173]....
        /*0390*/ 	.word	0xffffffff


	//   ....[174]....
        /*0394*/ 	.word	0xffffffff


	//   ....[175]....
        /*0398*/ 	.word	0xffffffff


	//   ....[176]....
        /*039c*/ 	.word	0xffffffff


	//   ....[177]....
        /*03a0*/ 	.word	0xffffffff


	//   ....[178]....
        /*03a4*/ 	.word	0xffffffff


	//   ....[179]....
        /*03a8*/ 	.word	0xffffffff


	//   ....[180]....
        /*03ac*/ 	.word	0xffffffff


	//   ....[181]....
        /*03b0*/ 	.word	0xffffffff


	//   ....[182]....
        /*03b4*/ 	.word	0xffffffff


	//   ....[183]....
        /*03b8*/ 	.word	0xffffffff


	//   ....[184]....
        /*03bc*/ 	.word	0xffffffff


	//   ....[185]....
        /*03c0*/ 	.word	0xffffffff


	//   ....[186]....
        /*03c4*/ 	.word	0xffffffff


	//   ....[187]....
        /*03c8*/ 	.word	0xffffffff


	//   ....[188]....
        /*03cc*/ 	.word	0xffffffff


	//   ....[189]....
        /*03d0*/ 	.word	0xffffffff


	//   ....[190]....
        /*03d4*/ 	.word	0xffffffff


	//   ....[191]....
        /*03d8*/ 	.word	0xffffffff


	//   ....[192]....
        /*03dc*/ 	.word	0xffffffff


	//   ....[193]....
        /*03e0*/ 	.word	0xffffffff


	//   ....[194]....
        /*03e4*/ 	.word	0xffffffff


	//   ....[195]....
        /*03e8*/ 	.word	0xffffffff


	//   ....[196]....
        /*03ec*/ 	.word	0xffffffff


	//   ....[197]....
        /*03f0*/ 	.word	0xffffffff


	//   ....[198]....
        /*03f4*/ 	.word	0xffffffff


	//   ....[199]....
        /*03f8*/ 	.word	0xffffffff


	//   ....[200]....
        /*03fc*/ 	.word	0xffffffff


	//   ....[201]....
        /*0400*/ 	.word	0xffffffff


	//   ....[202]....
        /*0404*/ 	.word	0xffffffff


	//   ....[203]....
        /*0408*/ 	.word	0xffffffff


	//   ....[204]....
        /*040c*/ 	.word	0xffffffff


	//   ....[205]....
        /*0410*/ 	.word	0xffffffff


	//   ....[206]....
        /*0414*/ 	.word	0xffffffff


	//   ....[207]....
        /*0418*/ 	.word	0xffffffff


	//   ....[208]....
        /*041c*/ 	.word	0xffffffff


	//   ....[209]....
        /*0420*/ 	.word	0xffffffff


	//   ....[210]....
        /*0424*/ 	.word	0xffffffff


	//   ....[211]....
        /*0428*/ 	.word	0xffffffff


	//   ....[212]....
        /*042c*/ 	.word	0xffffffff


	//   ....[213]....
        /*0430*/ 	.word	0xffffffff


	//   ....[214]....
        /*0434*/ 	.word	0xffffffff


	//   ....[215]....
        /*0438*/ 	.word	0xffffffff


	//   ....[216]....
        /*043c*/ 	.word	0xffffffff


	//   ....[217]....
        /*0440*/ 	.word	0xffffffff


	//   ....[218]....
        /*0444*/ 	.word	0xffffffff


	//   ....[219]....
        /*0448*/ 	.word	0xffffffff


	//   ....[220]....
        /*044c*/ 	.word	0xffffffff


	//   ....[221]....
        /*0450*/ 	.word	0xffffffff


	//   ....[222]....
        /*0454*/ 	.word	0xffffffff


	//   ....[223]....
        /*0458*/ 	.word	0xffffffff


	//   ....[224]....
        /*045c*/ 	.word	0xffffffff


	//   ....[225]....
        /*0460*/ 	.word	0xffffffff


	//   ....[226]....
        /*0464*/ 	.word	0xffffffff


	//   ....[227]....
        /*0468*/ 	.word	0xffffffff


	//   ....[228]....
        /*046c*/ 	.word	0xffffffff


	//   ....[229]....
        /*0470*/ 	.word	0x0500003f


	//   ....[230]....
        /*0474*/ 	.word	0x0500003f


	//   ....[231]....
        /*0478*/ 	.word	0x0500003f


	//   ....[232]....
        /*047c*/ 	.word	0x0500003f


	//   ....[233]....
        /*0480*/ 	.word	0x0500003f


	//----- nvinfo : EIATTR_COOP_GROUP_INSTR_OFFSETS
	.align		4
.L_314:
        /*0484*/ 	.byte	0x04, 0x28
        /*0486*/ 	.short	(.L_316 - .L_315)


	//   ....[0]....
.L_315:
        /*0488*/ 	.word	0x00001180


	//   ....[1]....
        /*048c*/ 	.word	0x00001ca0


	//   ....[2]....
        /*0490*/ 	.word	0x00003220


	//   ....[3]....
        /*0494*/ 	.word	0x00003240


	//   ....[4]....
        /*0498*/ 	.word	0x00003260


	//   ....[5]....
        /*049c*/ 	.word	0x00003280


	//   ....[6]....
        /*04a0*/ 	.word	0x000032a0


	//   ....[7]....
        /*04a4*/ 	.word	0x00003730


	//   ....[8]....
        /*04a8*/ 	.word	0x00003740


	//   ....[9]....
        /*04ac*/ 	.word	0x00003760


	//   ....[10]....
        /*04b0*/ 	.word	0x00003780


	//   ....[11]....
        /*04b4*/ 	.word	0x000037d0


	//   ....[12]....
        /*04b8*/ 	.word	0x00003800


	//   ....[13]....
        /*04bc*/ 	.word	0x00003850


	//   ....[14]....
        /*04c0*/ 	.word	0x00003890


	//   ....[15]....
        /*04c4*/ 	.word	0x00003980


	//   ....[16]....
        /*04c8*/ 	.word	0x000039a0


	//   ....[17]....
        /*04cc*/ 	.word	0x000039b0


	//   ....[18]....
        /*04d0*/ 	.word	0x000039d0


	//   ....[19]....
        /*04d4*/ 	.word	0x00003a10


	//   ....[20]....
        /*04d8*/ 	.word	0x00003a40


	//   ....[21]....
        /*04dc*/ 	.word	0x00003a80


	//   ....[22]....
        /*04e0*/ 	.word	0x00003aa0


	//   ....[23]....
        /*04e4*/ 	.word	0x00003ac0


	//   ....[24]....
        /*04e8*/ 	.word	0x00003bc0


	//   ....[25]....
        /*04ec*/ 	.word	0x00003bf0


	//   ....[26]....
        /*04f0*/ 	.word	0x00003c00


	//   ....[27]....
        /*04f4*/ 	.word	0x00003c30


	//   ....[28]....
        /*04f8*/ 	.word	0x00003c50


	//   ....[29]....
        /*04fc*/ 	.word	0x00003ca0


	//   ....[30]....
        /*0500*/ 	.word	0x00003cc0


	//   ....[31]....
        /*0504*/ 	.word	0x00003d00


	//   ....[32]....
        /*0508*/ 	.word	0x00003d20


	//   ....[33]....
        /*050c*/ 	.word	0x00003e00


	//   ....[34]....
        /*0510*/ 	.word	0x00003e20


	//   ....[35]....
        /*0514*/ 	.word	0x00003e30


	//   ....[36]....
        /*0518*/ 	.word	0x00003e60


	//   ....[37]....
        /*051c*/ 	.word	0x00003e90


	//   ....[38]....
        /*0520*/ 	.word	0x00003ee0


	//   ....[39]....
        /*0524*/ 	.word	0x00003ef0


	//   ....[40]....
        /*0528*/ 	.word	0x00003f30


	//   ....[41]....
        /*052c*/ 	.word	0x00003f60


	//   ....[42]....
        /*0530*/ 	.word	0x00004040


	//   ....[43]....
        /*0534*/ 	.word	0x00004060


	//   ....[44]....
        /*0538*/ 	.word	0x00004070


	//   ....[45]....
        /*053c*/ 	.word	0x000040c0


	//   ....[46]....
        /*0540*/ 	.word	0x000040f0


	//   ....[47]....
        /*0544*/ 	.word	0x00004120


	//   ....[48]....
        /*0548*/ 	.word	0x00004150


	//   ....[49]....
        /*054c*/ 	.word	0x00004180


	//   ....[50]....
        /*0550*/ 	.word	0x000041b0


	//   ....[51]....
        /*0554*/ 	.word	0x00004280


	//   ....[52]....
        /*0558*/ 	.word	0x000042b0


	//   ....[53]....
        /*055c*/ 	.word	0x000042c0


	//   ....[54]....
        /*0560*/ 	.word	0x00004310


	//   ....[55]....
        /*0564*/ 	.word	0x00004340


	//   ....[56]....
        /*0568*/ 	.word	0x00004370


	//   ....[57]....
        /*056c*/ 	.word	0x000043a0


	//   ....[58]....
        /*0570*/ 	.word	0x000043d0


	//   ....[59]....
        /*0574*/ 	.word	0x00004400


	//   ....[60]....
        /*0578*/ 	.word	0x000044e0


	//   ....[61]....
        /*057c*/ 	.word	0x000044f0


	//   ....[62]....
        /*0580*/ 	.word	0x00004540


	//   ....[63]....
        /*0584*/ 	.word	0x00004570


	//   ....[64]....
        /*0588*/ 	.word	0x000045a0


	//   ....[65]....
        /*058c*/ 	.word	0x000045d0


	//   ....[66]....
        /*0590*/ 	.word	0x00004600


	//   ....[67]....
        /*0594*/ 	.word	0x00004630


	//   ....[68]....
        /*0598*/ 	.word	0x00004660


	//   ....[69]....
        /*059c*/ 	.word	0x00004720


	//   ....[70]....
        /*05a0*/ 	.word	0x00004730


	//   ....[71]....
        /*05a4*/ 	.word	0x00004780


	//   ....[72]....
        /*05a8*/ 	.word	0x000047b0


	//   ....[73]....
        /*05ac*/ 	.word	0x000047e0


	//   ....[74]....
        /*05b0*/ 	.word	0x00004810


	//   ....[75]....
        /*05b4*/ 	.word	0x00004840


	//   ....[76]....
        /*05b8*/ 	.word	0x00004870


	//   ....[77]....
        /*05bc*/ 	.word	0x000048a0


	//   ....[78]....
        /*05c0*/ 	.word	0x00004970


	//   ....[79]....
        /*05c4*/ 	.word	0x00004980


	//   ....[80]....
        /*05c8*/ 	.word	0x000049d0


	//   ....[81]....
        /*05cc*/ 	.word	0x00004a00


	//   ....[82]....
        /*05d0*/ 	.word	0x00004a30


	//   ....[83]....
        /*05d4*/ 	.word	0x00004a60


	//   ....[84]....
        /*05d8*/ 	.word	0x00004a90


	//   ....[85]....
        /*05dc*/ 	.word	0x00004ac0


	//   ....[86]....
        /*05e0*/ 	.word	0x00004af0


	//   ....[87]....
        /*05e4*/ 	.word	0x00004bc0


	//   ....[88]....
        /*05e8*/ 	.word	0x00004bd0


	//   ....[89]....
        /*05ec*/ 	.word	0x00004c20


	//   ....[90]....
        /*05f0*/ 	.word	0x00004c50


	//   ....[91]....
        /*05f4*/ 	.word	0x00004c80


	//   ....[92]....
        /*05f8*/ 	.word	0x00004cb0


	//   ....[93]....
        /*05fc*/ 	.word	0x00004ce0


	//   ....[94]....
        /*0600*/ 	.word	0x00004d10


	//   ....[95]....
        /*0604*/ 	.word	0x00004d40


	//   ....[96]....
        /*0608*/ 	.word	0x00004e00


	//   ....[97]....
        /*060c*/ 	.word	0x00004e10


	//   ....[98]....
        /*0610*/ 	.word	0x00004e40


	//   ....[99]....
        /*0614*/ 	.word	0x00004e70


	//   ....[100]....
        /*0618*/ 	.word	0x00004ea0


	//   ....[101]....
        /*061c*/ 	.word	0x00004ed0


	//   ....[102]....
        /*0620*/ 	.word	0x00004f00


	//   ....[103]....
        /*0624*/ 	.word	0x00004f30


	//   ....[104]....
        /*0628*/ 	.word	0x00004f60


	//   ....[105]....
        /*062c*/ 	.word	0x00005040


	//   ....[106]....
        /*0630*/ 	.word	0x00005070


	//   ....[107]....
        /*0634*/ 	.word	0x00005080


	//   ....[108]....
        /*0638*/ 	.word	0x000050d0


	//   ....[109]....
        /*063c*/ 	.word	0x00005100


	//   ....[110]....
        /*0640*/ 	.word	0x00005130


	//   ....[111]....
        /*0644*/ 	.word	0x00005160


	//   ....[112]....
        /*0648*/ 	.word	0x00005190


	//   ....[113]....
        /*064c*/ 	.word	0x000051c0


	//   ....[114]....
        /*0650*/ 	.word	0x00005290


	//   ....[115]....
        /*0654*/ 	.word	0x000052b0


	//   ....[116]....
        /*0658*/ 	.word	0x000052c0


	//   ....[117]....
        /*065c*/ 	.word	0x00005310


	//   ....[118]....
        /*0660*/ 	.word	0x00005340


	//   ....[119]....
        /*0664*/ 	.word	0x00005370


	//   ....[120]....
        /*0668*/ 	.word	0x000053a0


	//   ....[121]....
        /*066c*/ 	.word	0x000053d0


	//   ....[122]....
        /*0670*/ 	.word	0x00005400


	//   ....[123]....
        /*0674*/ 	.word	0x000054e0


	//   ....[124]....
        /*0678*/ 	.word	0x00005500


	//   ....[125]....
        /*067c*/ 	.word	0x00005510


	//   ....[126]....
        /*0680*/ 	.word	0x00005540


	//   ....[127]....
        /*0684*/ 	.word	0x000055a0


	//   ....[128]....
        /*0688*/ 	.word	0x000055d0


	//   ....[129]....
        /*068c*/ 	.word	0x00005600


	//   ....[130]....
        /*0690*/ 	.word	0x00005630


	//   ....[131]....
        /*0694*/ 	.word	0x00005660


	//   ....[132]....
        /*0698*/ 	.word	0x00005730


	//   ....[133]....
        /*069c*/ 	.word	0x00005760


	//   ....[134]....
        /*06a0*/ 	.word	0x00005770


	//   ....[135]....
        /*06a4*/ 	.word	0x000057c0


	//   ....[136]....
        /*06a8*/ 	.word	0x000057f0


	//   ....[137]....
        /*06ac*/ 	.word	0x00005820


	//   ....[138]....
        /*06b0*/ 	.word	0x00005850


	//   ....[139]....
        /*06b4*/ 	.word	0x00005880


	//   ....[140]....
        /*06b8*/ 	.word	0x000058b0


	//   ....[141]....
        /*06bc*/ 	.word	0x00005980


	//   ....[142]....
        /*06c0*/ 	.word	0x000059a0


	//   ....[143]....
        /*06c4*/ 	.word	0x000059b0


	//   ....[144]....
        /*06c8*/ 	.word	0x00005a00


	//   ....[145]....
        /*06cc*/ 	.word	0x00005a30


	//   ....[146]....
        /*06d0*/ 	.word	0x00005a60


	//   ....[147]....
        /*06d4*/ 	.word	0x00005a90


	//   ....[148]....
        /*06d8*/ 	.word	0x00005ac0


	//   ....[149]....
        /*06dc*/ 	.word	0x00005af0


	//   ....[150]....
        /*06e0*/ 	.word	0x00005bc0


	//   ....[151]....
        /*06e4*/ 	.word	0x00005be0


	//   ....[152]....
        /*06e8*/ 	.word	0x00005bf0


	//   ....[153]....
        /*06ec*/ 	.word	0x00005c40


	//   ....[154]....
        /*06f0*/ 	.word	0x00005c70


	//   ....[155]....
        /*06f4*/ 	.word	0x00005ca0


	//   ....[156]....
        /*06f8*/ 	.word	0x00005cd0


	//   ....[157]....
        /*06fc*/ 	.word	0x00005d00


	//   ....[158]....
        /*0700*/ 	.word	0x00005d30


	//   ....[159]....
        /*0704*/ 	.word	0x00005df0


	//   ....[160]....
        /*0708*/ 	.word	0x000062f0


	//   ....[161]....
        /*070c*/ 	.word	0x00006650


	//   ....[162]....
        /*0710*/ 	.word	0x00006750


	//   ....[163]....
        /*0714*/ 	.word	0x00006850


	//   ....[164]....
        /*0718*/ 	.word	0x00006950


	//   ....[165]....
        /*071c*/ 	.word	0x00006a50


	//   ....[166]....
        /*0720*/ 	.word	0x00006b50


	//   ....[167]....
        /*0724*/ 	.word	0x00006c50


	//   ....[168]....
        /*0728*/ 	.word	0x00006d50


	//   ....[169]....
        /*072c*/ 	.word	0x00006e50


	//   ....[170]....
        /*0730*/ 	.word	0x00006f50


	//   ....[171]....
        /*0734*/ 	.word	0x00007050


	//   ....[172]....
        /*0738*/ 	.word	0x00007150


	//   ....[173]....
        /*073c*/ 	.word	0x00007250


	//   ....[174]....
        /*0740*/ 	.word	0x00007350


	//   ....[175]....
        /*0744*/ 	.word	0x00007450


	//   ....[176]....
        /*0748*/ 	.word	0x00007550


	//   ....[177]....
        /*074c*/ 	.word	0x00007650


	//   ....[178]....
        /*0750*/ 	.word	0x00007870


	//   ....[179]....
        /*0754*/ 	.word	0x000079f0


	//   ....[180]....
        /*0758*/ 	.word	0x00007b70


	//   ....[181]....
        /*075c*/ 	.word	0x00007cf0


	//   ....[182]....
        /*0760*/ 	.word	0x00007e70


	//   ....[183]....
        /*0764*/ 	.word	0x00007ff0


	//   ....[184]....
        /*0768*/ 	.word	0x00008170


	//   ....[185]....
        /*076c*/ 	.word	0x000082f0


	//   ....[186]....
        /*0770*/ 	.word	0x00008470


	//   ....[187]....
        /*0774*/ 	.word	0x000085f0


	//   ....[188]....
        /*0778*/ 	.word	0x00008770


	//   ....[189]....
        /*077c*/ 	.word	0x000088f0


	//   ....[190]....
        /*0780*/ 	.word	0x00008a60


	//   ....[191]....
        /*0784*/ 	.word	0x00008bc0


	//   ....[192]....
        /*0788*/ 	.word	0x00008d20


	//   ....[193]....
        /*078c*/ 	.word	0x00008e80


	//   ....[194]....
        /*0790*/ 	.word	0x00008fe0


	//   ....[195]....
        /*0794*/ 	.word	0x00009f40


	//   ....[196]....
        /*0798*/ 	.word	0x00009fc0


	//   ....[197]....
        /*079c*/ 	.word	0x0000a040


	//   ....[198]....
        /*07a0*/ 	.word	0x0000a0c0


	//   ....[199]....
        /*07a4*/ 	.word	0x0000a140


	//   ....[200]....
        /*07a8*/ 	.word	0x0000a1c0


	//   ....[201]....
        /*07ac*/ 	.word	0x0000a240


	//   ....[202]....
        /*07b0*/ 	.word	0x0000a2c0


	//   ....[203]....
        /*07b4*/ 	.word	0x0000a340


	//   ....[204]....
        /*07b8*/ 	.word	0x0000a3c0


	//   ....[205]....
        /*07bc*/ 	.word	0x0000a440


	//   ....[206]....
        /*07c0*/ 	.word	0x0000a4c0


	//   ....[207]....
        /*07c4*/ 	.word	0x0000a540


	//   ....[208]....
        /*07c8*/ 	.word	0x0000a5c0


	//   ....[209]....
        /*07cc*/ 	.word	0x0000a640


	//   ....[210]....
        /*07d0*/ 	.word	0x0000a6c0


	//   ....[211]....
        /*07d4*/ 	.word	0x0000a740


	//   ....[212]....
        /*07d8*/ 	.word	0x0000a8a0


	//   ....[213]....
        /*07dc*/ 	.word	0x0000a960


	//   ....[214]....
        /*07e0*/ 	.word	0x0000aa10


	//   ....[215]....
        /*07e4*/ 	.word	0x0000aad0


	//   ....[216]....
        /*07e8*/ 	.word	0x0000ab80


	//   ....[217]....
        /*07ec*/ 	.word	0x0000ac40


	//   ....[218]....
        /*07f0*/ 	.word	0x0000acf0


	//   ....[219]....
        /*07f4*/ 	.word	0x0000adb0


	//   ....[220]....
        /*07f8*/ 	.word	0x0000ae60


	//   ....[221]....
        /*07fc*/ 	.word	0x0000af20


	//   ....[222]....
        /*0800*/ 	.word	0x0000afd0


	//   ....[223]....
        /*0804*/ 	.word	0x0000b090


	//   ....[224]....
        /*0808*/ 	.word	0x0000b140


	//   ....[225]....
        /*080c*/ 	.word	0x0000b200


	//   ....[226]....
        /*0810*/ 	.word	0x0000b2b0


	//   ....[227]....
        /*0814*/ 	.word	0x0000b370


	//   ....[228]....
        /*0818*/ 	.word	0x0000b410


	//   ....[229]....
        /*081c*/ 	.word	0x0000b480


	//   ....[230]....
        /*0820*/ 	.word	0x0000b4f0


	//   ....[231]....
        /*0824*/ 	.word	0x0000b560


	//   ....[232]....
        /*0828*/ 	.word	0x0000b5d0


	//   ....[233]....
        /*082c*/ 	.word	0x0000b640


	//----- nvinfo : EIATTR_VRC_CTA_INIT_COUNT
	.align		4
.L_316:
        /*0830*/ 	.byte	0x02, 0x4a
	.zero		1
	.zero		1


	//----- nvinfo : EIATTR_EXIT_INSTR_OFFSETS
	.align		4
        /*0834*/ 	.byte	0x04, 0x1c
        /*0836*/ 	.short	(.L_318 - .L_317)


	//   ....[0]....
.L_317:
        /*0838*/ 	.word	0x00002cc0


	//   ....[1]....
        /*083c*/ 	.word	0x00003020


	//   ....[2]....
        /*0840*/ 	.word	0x00003040


	//   ....[3]....
        /*0844*/ 	.word	0x0000a750


	//   ....[4]....
        /*0848*/ 	.word	0x0000b420


	//----- nvinfo : EIATTR_MAX_THREADS
	.align		4
.L_318:
        /*084c*/ 	.byte	0x04, 0x05
        /*084e*/ 	.short	(.L_320 - .L_319)
.L_319:
        /*0850*/ 	.word	0x00000180
        /*0854*/ 	.word	0x00000001
        /*0858*/ 	.word	0x00000001


	//----- nvinfo : EIATTR_CRS_STACK_SIZE
	.align		4
.L_320:
        /*085c*/ 	.byte	0x04, 0x1e
        /*085e*/ 	.short	(.L_322 - .L_321)
.L_321:
        /*0860*/ 	.word	0x00000000


	//----- nvinfo : EIATTR_CBANK_PARAM_SIZE
	.align		4
.L_322:
        /*0864*/ 	.byte	0x03, 0x19
        /*0866*/ 	.short	0x004d


	//----- nvinfo : EIATTR_PARAM_CBANK
	.align		4
        /*0868*/ 	.byte	0x04, 0x0a
        /*086a*/ 	.short	(.L_324 - .L_323)
	.align		4
.L_323:
        /*086c*/ 	.word	index@(.nv.constant0._ZN3cub18CUB_300001_SM_10006detail10radix_sort29DeviceRadixSortOnesweepKernelINS1_5radix10policy_hubIfiyE10Policy1000ELNS0_9SortOrderE0EfiyiiNS1_21identity_decomposer_tEEEvPT5_SB_PT3_PKSC_PT1_PKSG_PT2_PKSK_T4_iiT6_)
        /*0870*/ 	.short	0x0380
        /*0872*/ 	.short	0x004d


	//----- nvinfo : EIATTR_SW_WAR
	.align		4
.L_324:
        /*0874*/ 	.byte	0x04, 0x36
        /*0876*/ 	.short	(.L_326 - .L_325)
.L_325:
        /*0878*/ 	.word	0x00000008
.L_326:


//--------------------- .nv.info._ZN3cub18CUB_300001_SM_10006detail10radix_sort33DeviceRadixSortExclusiveSumKernelINS1_5radix10policy_hubIfiyE10Policy1000EyEEvPT0_ --------------------------
	.section	.nv.info._ZN3cub18CUB_300001_SM_10006detail10radix_sort33DeviceRadixSortExclusiveSumKernelINS1_5radix10policy_hubIfiyE10Policy1000EyEEvPT0_,"",@"SHT_CUDA_INFO"
	.sectionflags	@""
	.align	4


	//----- nvinfo : EIATTR_CUDA_API_VERSION
	.align		4
        /*0000*/ 	.byte	0x04, 0x37
        /*0002*/ 	.short	(.L_328 - .L_327)
.L_327:
        /*0004*/ 	.word	0x00000082


	//----- nvinfo : EIATTR_KPARAM_INFO
	.align		4
.L_328:
        /*0008*/ 	.byte	0x04, 0x17
        /*000a*/ 	.short	(.L_330 - .L_329)
.L_329:
        /*000c*/ 	.word	0x00000000
        /*0010*/ 	.short	0x0000
        /*0012*/ 	.short	0x0000
        /*0014*/ 	.byte	0x00, 0xf5, 0x21, 0x00


	//----- nvinfo : EIATTR_SPARSE_MMA_MASK
	.align		4
.L_330:
        /*0018*/ 	.byte	0x03, 0x50
        /*001a*/ 	.short	0x0000


	//----- nvinfo : EIATTR_MAXREG_COUNT
	.align		4
        /*001c*/ 	.byte	0x03, 0x1b
        /*001e*/ 	.short	0x00ff


	//----- nvinfo : EIATTR_NUM_BARRIERS
	.align		4
        /*0020*/ 	.byte	0x02, 0x4c
        /*0022*/ 	.byte	0x01
	.zero		1


	//----- nvinfo : EIATTR_MERCURY_ISA_VERSION
	.align		4
        /*0024*/ 	.byte	0x03, 0x5f
        /*0026*/ 	.short	0x0101


	//----- nvinfo : EIATTR_COOP_GROUP_MASK_REGIDS
	.align		4
        /*0028*/ 	.byte	0x04, 0x29
        /*002a*/ 	.short	(.L_332 - .L_331)


	//   ....[0]....
.L_331:
        /*002c*/ 	.word	0xffffffff


	//   ....[1]....
        /*0030*/ 	.word	0xffffffff


	//   ....[2]....
        /*0034*/ 	.word	0xffffffff


	//   ....[3]....
        /*0038*/ 	.word	0xffffffff


	//   ....[4]....
        /*003c*/ 	.word	0xffffffff


	//   ....[5]....
        /*0040*/ 	.word	0xffffffff


	//   ....[6]....
        /*0044*/ 	.word	0xffffffff


	//   ....[7]....
        /*0048*/ 	.word	0xffffffff


	//   ....[8]....
        /*004c*/ 	.word	0xffffffff


	//   ....[9]....
        /*0050*/ 	.word	0xffffffff


	//   ....[10]....
        /*0054*/ 	.word	0x05000015


	//   ....[11]....
        /*0058*/ 	.word	0x05000015


	//   ....[12]....
        /*005c*/ 	.word	0x05000015


	//   ....[13]....
        /*0060*/ 	.word	0x05000015


	//   ....[14]....
        /*0064*/ 	.word	0x05000015


	//   ....[15]....
        /*0068*/ 	.word	0x05000015


	//   ....[16]....
        /*006c*/ 	.word	0x05000015


	//   ....[17]....
        /*0070*/ 	.word	0x05000015


	//   ....[18]....
        /*0074*/ 	.word	0x05000015


	//   ....[19]....
        /*0078*/ 	.word	0x05000015


	//----- nvinfo : EIATTR_COOP_GROUP_INSTR_OFFSETS
	.align		4
.L_332:
        /*007c*/ 	.byte	0x04, 0x28
        /*007e*/ 	.short	(.L_334 - .L_333)


	//   ....[0]....
.L_333:
        /*0080*/ 	.word	0x00000250


	//   ....[1]....
        /*0084*/ 	.word	0x00000260


	//   ....[2]....
        /*0088*/ 	.word	0x000002a0


	//   ....[3]....
        /*008c*/ 	.word	0x000002c0


	//   ....[4]....
        /*0090*/ 	.word	0x00000310


	//   ....[5]....
        /*0094*/ 	.word	0x00000320


	//   ....[6]....
        /*0098*/ 	.word	0x00000360


	//   ....[7]....
        /*009c*/ 	.word	0x00000380


	//   ....[8]....
        /*00a0*/ 	.word	0x000003d0


	//   ....[9]....
        /*00a4*/ 	.word	0x000003e0


	//   ....[10]....
        /*00a8*/ 	.word	0x00000660


	//   ....[11]....
        /*00ac*/ 	.word	0x000006b0


	//   ....[12]....
        /*00b0*/ 	.word	0x00000740


	//   ....[13]....
        /*00b4*/ 	.word	0x00000790


	//   ....[14]....
        /*00b8*/ 	.word	0x00000820


	//   ....[15]....
        /*00bc*/ 	.word	0x00000870


	//   ....[16]....
        /*00c0*/ 	.word	0x00000900


	//   ....[17]....
        /*00c4*/ 	.word	0x00000950


	//   ....[18]....
        /*00c8*/ 	.word	0x000009e0


	//   ....[19]....
        /*00cc*/ 	.word	0x00000a30


	//----- nvinfo : EIATTR_VRC_CTA_INIT_COUNT
	.align		4
.L_334:
        /*00d0*/ 	.byte	0x02, 0x4a
	.zero		1
	.zero		1


	//----- nvinfo : EIATTR_EXIT_INSTR_OFFSETS
	.align		4
        /*00d4*/ 	.byte	0x04, 0x1c
        /*00d6*/ 	.short	(.L_336 - .L_335)


	//   ....[0]....
.L_335:
        /*00d8*/ 	.word	0x000005d0


	//   ....[1]....
        /*00dc*/ 	.word	0x00000600


	//----- nvinfo : EIATTR_CRS_STACK_SIZE
	.align		4
.L_336:
        /*00e0*/ 	.byte	0x04, 0x1e
        /*00e2*/ 	.short	(.L_338 - .L_337)
.L_337:
        /*00e4*/ 	.word	0x00000000


	//----- nvinfo : EIATTR_CBANK_PARAM_SIZE
	.align		4
.L_338:
        /*00e8*/ 	.byte	0x03, 0x19
        /*00ea*/ 	.short	0x0008


	//----- nvinfo : EIATTR_PARAM_CBANK
	.align		4
        /*00ec*/ 	.byte	0x04, 0x0a
        /*00ee*/ 	.short	(.L_340 - .L_339)
	.align		4
.L_339:
        /*00f0*/ 	.word	index@(.nv.constant0._ZN3cub18CUB_300001_SM_10006detail10radix_sort33DeviceRadixSortExclusiveSumKernelINS1_5radix10policy_hubIfiyE10Policy1000EyEEvPT0_)
        /*00f4*/ 	.short	0x0380
        /*00f6*/ 	.short	0x0008


	//----- nvinfo : EIATTR_SW_WAR
	.align		4
.L_340:
        /*00f8*/ 	.byte	0x04, 0x36
        /*00fa*/ 	.short	(.L_342 - .L_341)
.L_341:
        /*00fc*/ 	.word	0x00000008
.L_342:


//--------------------- .nv.info._ZN3cub18CUB_300001_SM_10006detail10radix_sort30DeviceRadixSortHistogramKernelINS1_5radix10policy_hubIfiyE10Policy1000ELNS0_9SortOrderE0EfyNS1_21identity_decomposer_tEEEvPT2_PKT1_SA_iiT3_ --------------------------
	.section	.nv.info._ZN3cub18CUB_300001_SM_10006detail10radix_sort30DeviceRadixSortHistogramKernelINS1_5radix10policy_hubIfiyE10Policy1000ELNS0_9SortOrderE0EfyNS1_21identity_decomposer_tEEEvPT2_PKT1_SA_iiT3_,"",@"SHT_CUDA_INFO"
	.sectionflags	@""
	.align	4


	//----- nvinfo : EIATTR_CUDA_API_VERSION
	.align		4
        /*0000*/ 	.byte	0x04, 0x37
        /*0002*/ 	.short	(.L_344 - .L_343)
.L_343:
        /*0004*/ 	.word	0x00000082


	//----- nvinfo : EIATTR_KPARAM_INFO
	.align		4
.L_344:
        /*0008*/ 	.byte	0x04, 0x17
        /*000a*/ 	.short	(.L_346 - .L_345)
.L_345:
        /*000c*/ 	.word	0x00000000
        /*0010*/ 	.short	0x0005
        /*0012*/ 	.short	0x0020
        /*0014*/ 	.byte	0x00, 0xf0, 0x05, 0x00


	//----- nvinfo : EIATTR_KPARAM_INFO
	.align		4
.L_346:
        /*0018*/ 	.byte	0x04, 0x17
        /*001a*/ 	.short	(.L_348 - .L_347)
.L_347:
        /*001c*/ 	.word	0x00000000
        /*0020*/ 	.short	0x0004
        /*0022*/ 	.short	0x001c
        /*0024*/ 	.byte	0x00, 0xf0, 0x11, 0x00


	//----- nvinfo : EIATTR_KPARAM_INFO
	.align		4
.L_348:
        /*0028*/ 	.byte	0x04, 0x17
        /*002a*/ 	.short	(.L_350 - .L_349)
.L_349:
        /*002c*/ 	.word	0x00000000
        /*0030*/ 	.short	0x0003
        /*0032*/ 	.short	0x0018
        /*0034*/ 	.byte	0x00, 0xf0, 0x11, 0x00


	//----- nvinfo : EIATTR_KPARAM_INFO
	.align		4
.L_350:
        /*0038*/ 	.byte	0x04, 0x17
        /*003a*/ 	.short	(.L_352 - .L_351)
.L_351:
        /*003c*/ 	.word	0x00000000
        /*0040*/ 	.short	0x0002
        /*0042*/ 	.short	0x0010
        /*0044*/ 	.byte	0x00, 0xf0, 0x21, 0x00


	//----- nvinfo : EIATTR_KPARAM_INFO
	.align		4
.L_352:
        /*0048*/ 	.byte	0x04, 0x17
        /*004a*/ 	.short	(.L_354 - .L_353)
.L_353:
        /*004c*/ 	.word	0x00000000
        /*0050*/ 	.short	0x0001
        /*0052*/ 	.short	0x0008
        /*0054*/ 	.byte	0x00, 0xf5, 0x21, 0x00


	//----- nvinfo : EIATTR_KPARAM_INFO
	.align		4
.L_354:
        /*0058*/ 	.byte	0x04, 0x17
        /*005a*/ 	.short	(.L_356 - .L_355)
.L_355:
        /*005c*/ 	.word	0x00000000
        /*0060*/ 	.short	0x0000
        /*0062*/ 	.short	0x0000
        /*0064*/ 	.byte	0x00, 0xf5, 0x21, 0x00


	//----- nvinfo : EIATTR_SPARSE_MMA_MASK
	.align		4
.L_356:
        /*0068*/ 	.byte	0x03, 0x50
        /*006a*/ 	.short	0x0000


	//----- nvinfo : EIATTR_MAXREG_COUNT
	.align		4
        /*006c*/ 	.byte	0x03, 0x1b
        /*006e*/ 	.short	0x00ff


	//----- nvinfo : EIATTR_NUM_BARRIERS
	.align		4
        /*0070*/ 	.byte	0x02, 0x4c
        /*0072*/ 	.byte	0x01
	.zero		1


	//----- nvinfo : EIATTR_MERCURY_ISA_VERSION
	.align		4
        /*0074*/ 	.byte	0x03, 0x5f
        /*0076*/ 	.short	0x0101


	//----- nvinfo : EIATTR_VRC_CTA_INIT_COUNT
	.align		4
        /*0078*/ 	.byte	0x02, 0x4a
	.zero		1
	.zero		1


	//----- nvinfo : EIATTR_EXIT_INSTR_OFFSETS
	.align		4
        /*007c*/ 	.byte	0x04, 0x1c
        /*007e*/ 	.short	(.L_358 - .L_357)


	//   ....[0]....
.L_357:
        /*0080*/ 	.word	0x00000040


	//   ....[1]....
        /*0084*/ 	.word	0x00003310


	//----- nvinfo : EIATTR_MAX_THREADS
	.align		4
.L_358:
        /*0088*/ 	.byte	0x04, 0x05
        /*008a*/ 	.short	(.L_360 - .L_359)
.L_359:
        /*008c*/ 	.word	0x00000080
        /*0090*/ 	.word	0x00000001
        /*0094*/ 	.word	0x00000001


	//----- nvinfo : EIATTR_CRS_STACK_SIZE
	.align		4
.L_360:
        /*0098*/ 	.byte	0x04, 0x1e
        /*009a*/ 	.short	(.L_362 - .L_361)
.L_361:
        /*009c*/ 	.word	0x00000000


	//----- nvinfo : EIATTR_CBANK_PARAM_SIZE
	.align		4
.L_362:
        /*00a0*/ 	.byte	0x03, 0x19
        /*00a2*/ 	.short	0x0021


	//----- nvinfo : EIATTR_PARAM_CBANK
	.align		4
        /*00a4*/ 	.byte	0x04, 0x0a
        /*00a6*/ 	.short	(.L_364 - .L_363)
	.align		4
.L_363:
        /*00a8*/ 	.word	index@(.nv.constant0._ZN3cub18CUB_300001_SM_10006detail10radix_sort30DeviceRadixSortHistogramKernelINS1_5radix10policy_hubIfiyE10Policy1000ELNS0_9SortOrderE0EfyNS1_21identity_decomposer_tEEEvPT2_PKT1_SA_iiT3_)
        /*00ac*/ 	.short	0x0380
        /*00ae*/ 	.short	0x0021


	//----- nvinfo : EIATTR_SW_WAR
	.align		4
.L_364:
        /*00b0*/ 	.byte	0x04, 0x36
        /*00b2*/ 	.short	(.L_366 - .L_365)
.L_365:
        /*00b4*/ 	.word	0x00000008
.L_366:


//--------------------- .nv.info._ZN3cub18CUB_300001_SM_10006detail10radix_sort31DeviceRadixSortSingleTileKernelINS1_5radix10policy_hubIfiyE10Policy1000ELNS0_9SortOrderE0EfiyNS1_21identity_decomposer_tEEEvPKT1_PSA_PKT2_PSE_T3_iiT4_ --------------------------
	.section	.nv.info._ZN3cub18CUB_300001_SM_10006detail10radix_sort31DeviceRadixSortSingleTileKernelINS1_5radix10policy_hubIfiyE10Policy1000ELNS0_9SortOrderE0EfiyNS1_21identity_decomposer_tEEEvPKT1_PSA_PKT2_PSE_T3_iiT4_,"",@"SHT_CUDA_INFO"
	.sectionflags	@""
	.align	4


	//----- nvinfo : EIATTR_CUDA_API_VERSION
	.align		4
        /*0000*/ 	.byte	0x04, 0x37
        /*0002*/ 	.short	(.L_368 - .L_367)
.L_367:
        /*0004*/ 	.word	0x00000082


	//----- nvinfo : EIATTR_KPARAM_INFO
	.align		4
.L_368:
        /*0008*/ 	.byte	0x04, 0x17
        /*000a*/ 	.short	(.L_370 - .L_369)
.L_369:
        /*000c*/ 	.word	0x00000000
        /*0010*/ 	.short	0x0007
        /*0012*/ 	.short	0x0030
        /*0014*/ 	.byte	0x00, 0xf0, 0x05, 0x00


	//----- nvinfo : EIATTR_KPARAM_INFO
	.align		4
.L_370:
        /*0018*/ 	.byte	0x04, 0x17
        /*001a*/ 	.short	(.L_372 - .L_371)
.L_371:
        /*001c*/ 	.word	0x00000000
        /*0020*/ 	.short	0x0006
        /*0022*/ 	.short	0x002c
        /*0024*/ 	.byte	0x00, 0xf0, 0x11, 0x00


	//----- nvinfo : EIATTR_KPARAM_INFO
	.align		4
.L_372:
        /*0028*/ 	.byte	0x04, 0x17
        /*002a*/ 	.short	(.L_374 - .L_373)
.L_373:
        /*002c*/ 	.word	0x00000000
        /*0030*/ 	.short	0x0005
        /*0032*/ 	.short	0x0028
        /*0034*/ 	.byte	0x00, 0xf0, 0x11, 0x00


	//----- nvinfo : EIATTR_KPARAM_INFO
	.align		4
.L_374:
        /*0038*/ 	.byte	0x04, 0x17
        /*003a*/ 	.short	(.L_376 - .L_375)
.L_375:
        /*003c*/ 	.word	0x00000000
        /*0040*/ 	.short	0x0004
        /*0042*/ 	.short	0x0020
        /*0044*/ 	.byte	0x00, 0xf0, 0x21, 0x00


	//----- nvinfo : EIATTR_KPARAM_INFO
	.align		4
.L_376:
        /*0048*/ 	.byte	0x04, 0x17
        /*004a*/ 	.short	(.L_378 - .L_377)
.L_377:
        /*004c*/ 	.word	0x00000000
        /*0050*/ 	.short	0x0003
        /*0052*/ 	.short	0x0018
        /*0054*/ 	.byte	0x00, 0xf5, 0x21, 0x00


	//----- nvinfo : EIATTR_KPARAM_INFO
	.align		4
.L_378:
        /*0058*/ 	.byte	0x04, 0x17
        /*005a*/ 	.short	(.L_380 - .L_379)
.L_379:
        /*005c*/ 	.word	0x00000000
        /*0060*/ 	.short	0x0002
        /*0062*/ 	.short	0x0010
        /*0064*/ 	.byte	0x00, 0xf5, 0x21, 0x00


	//----- nvinfo : EIATTR_KPARAM_INFO
	.align		4
.L_380:
        /*0068*/ 	.byte	0x04, 0x17
        /*006a*/ 	.short	(.L_382 - .L_381)
.L_381:
        /*006c*/ 	.word	0x00000000
        /*0070*/ 	.short	0x0001
        /*0072*/ 	.short	0x0008
        /*0074*/ 	.byte	0x00, 0xf5, 0x21, 0x00


	//----- nvinfo : EIATTR_KPARAM_INFO
	.align		4
.L_382:
        /*0078*/ 	.byte	0x04, 0x17
        /*007a*/ 	.short	(.L_384 - .L_383)
.L_383:
        /*007c*/ 	.word	0x00000000
        /*0080*/ 	.short	0x0000
        /*0082*/ 	.short	0x0000
        /*0084*/ 	.byte	0x00, 0xf5, 0x21, 0x00


	//----- nvinfo : EIATTR_SPARSE_MMA_MASK
	.align		4
.L_384:
        /*0088*/ 	.byte	0x03, 0x50
        /*008a*/ 	.short	0x0000


	//----- nvinfo : EIATTR_MAXREG_COUNT
	.align		4
        /*008c*/ 	.byte	0x03, 0x1b
        /*008e*/ 	.short	0x00ff


	//----- nvinfo : EIATTR_NUM_BARRIERS
	.align		4
        /*0090*/ 	.byte	0x02, 0x4c
        /*0092*/ 	.byte	0x01
	.zero		1


	//----- nvinfo : EIATTR_MERCURY_ISA_VERSION
	.align		4
        /*0094*/ 	.byte	0x03, 0x5f
        /*0096*/ 	.short	0x0101


	//----- nvinfo : EIATTR_COOP_GROUP_MASK_REGIDS
	.align		4
        /*0098*/ 	.byte	0x04, 0x29
        /*009a*/ 	.short	(.L_386 - .L_385)


	//   ....[0]....
.L_385:
        /*009c*/ 	.word	0xffffffff


	//   ....[1]....
        /*00a0*/ 	.word	0xffffffff


	//   ....[2]....
        /*00a4*/ 	.word	0xffffffff


	//   ....[3]....
        /*00a8*/ 	.word	0xffffffff


	//   ....[4]....
        /*00ac*/ 	.word	0xffffffff


	//----- nvinfo : EIATTR_COOP_GROUP_INSTR_OFFSETS
	.align		4
.L_386:
        /*00b0*/ 	.byte	0x04, 0x28
        /*00b2*/ 	.short	(.L_388 - .L_387)


	//   ....[0]....
.L_387:
        /*00b4*/ 	.word	0x00002310


	//   ....[1]....
        /*00b8*/ 	.word	0x00002330


	//   ....[2]....
        /*00bc*/ 	.word	0x00002350


	//   ....[3]....
        /*00c0*/ 	.word	0x00002370


	//   ....[4]....
        /*00c4*/ 	.word	0x00002390


	//----- nvinfo : EIATTR_VRC_CTA_INIT_COUNT
	.align		4
.L_388:
        /*00c8*/ 	.byte	0x02, 0x4a
	.zero		1
	.zero		1


	//----- nvinfo : EIATTR_EXIT_INSTR_OFFSETS
	.align		4
        /*00cc*/ 	.byte	0x04, 0x1c
        /*00ce*/ 	.short	(.L_390 - .L_389)


	//   ....[0]....
.L_389:
        /*00d0*/ 	.word	0x00004460


	//   ....[1]....
        /*00d4*/ 	.word	0x000044e0


	//----- nvinfo : EIATTR_MAX_THREADS
	.align		4
.L_390:
        /*00d8*/ 	.byte	0x04, 0x05
        /*00da*/ 	.short	(.L_392 - .L_391)
.L_391:
        /*00dc*/ 	.word	0x00000100
        /*00e0*/ 	.word	0x00000001
        /*00e4*/ 	.word	0x00000001


	//----- nvinfo : EIATTR_CBANK_PARAM_SIZE
	.align		4
.L_392:
        /*00e8*/ 	.byte	0x03, 0x19
        /*00ea*/ 	.short	0x0031


	//----- nvinfo : EIATTR_PARAM_CBANK
	.align		4
        /*00ec*/ 	.byte	0x04, 0x0a
        /*00ee*/ 	.short	(.L_394 - .L_393)
	.align		4
.L_393:
        /*00f0*/ 	.word	index@(.nv.constant0._ZN3cub18CUB_300001_SM_10006detail10radix_sort31DeviceRadixSortSingleTileKernelINS1_5radix10policy_hubIfiyE10Policy1000ELNS0_9SortOrderE0EfiyNS1_21identity_decomposer_tEEEvPKT1_PSA_PKT2_PSE_T3_iiT4_)
        /*00f4*/ 	.short	0x0380
        /*00f6*/ 	.short	0x0031


	//----- nvinfo : EIATTR_SW_WAR
	.align		4
.L_394:
        /*00f8*/ 	.byte	0x04, 0x36
        /*00fa*/ 	.short	(.L_396 - .L_395)
.L_395:
        /*00fc*/ 	.word	0x00000008
.L_396:


//--------------------- .nv.info._ZN3cub18CUB_300001_SM_10006detail6reduce28DeviceReduceSingleTileKernelINS2_10policy_hubIfyN4cuda3std3__44plusIfEEE10Policy1000EPfSC_iS9_ffNS7_10__identityEEEvT0_T1_T2_T3_T4_T6_ --------------------------
	.section	.nv.info._ZN3cub18CUB_300001_SM_10006detail6reduce28DeviceReduceSingleTileKernelINS2_10policy_hubIfyN4cuda3std3__44plusIfEEE10Policy1000EPfSC_iS9_ffNS7_10__identityEEEvT0_T1_T2_T3_T4_T6_,"",@"SHT_CUDA_INFO"
	.sectionflags	@""
	.align	4


	//----- nvinfo : EIATTR_CUDA_API_VERSION
	.align		4
        /*0000*/ 	.byte	0x04, 0x37
        /*0002*/ 	.short	(.L_398 - .L_397)
.L_397:
        /*0004*/ 	.word	0x00000082


	//----- nvinfo : EIATTR_KPARAM_INFO
	.align		4
.L_398:
        /*0008*/ 	.byte	0x04, 0x17
        /*000a*/ 	.short	(.L_400 - .L_399)
.L_399:
        /*000c*/ 	.word	0x00000000
        /*0010*/ 	.short	0x0005
        /*0012*/ 	.short	0x001c
        /*0014*/ 	.byte	0x00, 0xf0, 0x05, 0x00


	//----- nvinfo : EIATTR_KPARAM_INFO
	.align		4
.L_400:
        /*0018*/ 	.byte	0x04, 0x17
        /*001a*/ 	.short	(.L_402 - .L_401)
.L_401:
        /*001c*/ 	.word	0x00000000
        /*0020*/ 	.short	0x0004
        /*0022*/ 	.short	0x0018
        /*0024*/ 	.byte	0x00, 0xf0, 0x11, 0x00


	//----- nvinfo : EIATTR_KPARAM_INFO
	.align		4
.L_402:
        /*0028*/ 	.byte	0x04, 0x17
        /*002a*/ 	.short	(.L_404 - .L_403)
.L_403:
        /*002c*/ 	.word	0x00000000
        /*0030*/ 	.short	0x0003
        /*0032*/ 	.short	0x0014
        /*0034*/ 	.byte	0x00, 0xf0, 0x05, 0x00


	//----- nvinfo : EIATTR_KPARAM_INFO
	.align		4
.L_404:
        /*0038*/ 	.byte	0x04, 0x17
        /*003a*/ 	.short	(.L_406 - .L_405)
.L_405:
        /*003c*/ 	.word	0x00000000
        /*0040*/ 	.short	0x0002
        /*0042*/ 	.short	0x0010
        /*0044*/ 	.byte	0x00, 0xf0, 0x11, 0x00


	//----- nvinfo : EIATTR_KPARAM_INFO
	.align		4
.L_406:
        /*0048*/ 	.byte	0x04, 0x17
        /*004a*/ 	.short	(.L_408 - .L_407)
.L_407:
        /*004c*/ 	.word	0x00000000
        /*0050*/ 	.short	0x0001
        /*0052*/ 	.short	0x0008
        /*0054*/ 	.byte	0x00, 0xf5, 0x21, 0x00


	//----- nvinfo : EIATTR_KPARAM_INFO
	.align		4
.L_408:
        /*0058*/ 	.byte	0x04, 0x17
        /*005a*/ 	.short	(.L_410 - .L_409)
.L_409:
        /*005c*/ 	.word	0x00000000
        /*0060*/ 	.short	0x0000
        /*0062*/ 	.short	0x0000
        /*0064*/ 	.byte	0x00, 0xf5, 0x21, 0x00


	//----- nvinfo : EIATTR_SPARSE_MMA_MASK
	.align		4
.L_410:
        /*0068*/ 	.byte	0x03, 0x50
        /*006a*/ 	.short	0x0000


	//----- nvinfo : EIATTR_MAXREG_COUNT
	.align		4
        /*006c*/ 	.byte	0x03, 0x1b
        /*006e*/ 	.short	0x00ff


	//----- nvinfo : EIATTR_NUM_BARRIERS
	.align		4
        /*0070*/ 	.byte	0x02, 0x4c
        /*0072*/ 	.byte	0x01
	.zero		1


	//----- nvinfo : EIATTR_MERCURY_ISA_VERSION
	.align		4
        /*0074*/ 	.byte	0x03, 0x5f
        /*0076*/ 	.short	0x0101


	//----- nvinfo : EIATTR_COOP_GROUP_MASK_REGIDS
	.align		4
        /*0078*/ 	.byte	0x04, 0x29
        /*007a*/ 	.short	(.L_412 - .L_411)


	//   ....[0]....
.L_411:
        /*007c*/ 	.word	0xffffffff


	//   ....[1]....
        /*0080*/ 	.word	0xffffffff


	//   ....[2]....
        /*0084*/ 	.word	0xffffffff


	//   ....[3]....
        /*0088*/ 	.word	0xffffffff


	//   ....[4]....
        /*008c*/ 	.word	0xffffffff


	//   ....[5]....
        /*0090*/ 	.word	0xffffffff


	//   ....[6]....
        /*0094*/ 	.word	0xffffffff


	//   ....[7]....
        /*0098*/ 	.word	0xffffffff


	//   ....[8]....
        /*009c*/ 	.word	0xffffffff


	//   ....[9]....
        /*00a0*/ 	.word	0xffffffff


	//   ....[10]....
        /*00a4*/ 	.word	0xffffffff


	//   ....[11]....
        /*00a8*/ 	.word	0xffffffff


	//   ....[12]....
        /*00ac*/ 	.word	0xffffffff


	//   ....[13]....
        /*00b0*/ 	.word	0xffffffff


	//   ....[14]....
        /*00b4*/ 	.word	0xffffffff


	//   ....[15]....
        /*00b8*/ 	.word	0xffffffff


	//   ....[16]....
        /*00bc*/ 	.word	0xffffffff


	//   ....[17]....
        /*00c0*/ 	.word	0xffffffff


	//   ....[18]....
        /*00c4*/ 	.word	0xffffffff


	//   ....[19]....
        /*00c8*/ 	.word	0xffffffff


	//   ....[20]....
        /*00cc*/ 	.word	0xffffffff


	//   ....[21]....
        /*00d0*/ 	.word	0xffffffff


	//   ....[22]....
        /*00d4*/ 	.word	0xffffffff


	//   ....[23]....
        /*00d8*/ 	.word	0xffffffff


	//   ....[24]....
        /*00dc*/ 	.word	0xffffffff


	//   ....[25]....
        /*00e0*/ 	.word	0xffffffff


	//   ....[26]....
        /*00e4*/ 	.word	0xffffffff


	//   ....[27]....
        /*00e8*/ 	.word	0xffffffff


	//   ....[28]....
        /*00ec*/ 	.word	0xffffffff


	//   ....[29]....
        /*00f0*/ 	.word	0xffffffff


	//----- nvinfo : EIATTR_COOP_GROUP_INSTR_OFFSETS
	.align		4
.L_412:
        /*00f4*/ 	.byte	0x04, 0x28
        /*00f6*/ 	.short	(.L_414 - .L_413)


	//   ....[0]....
.L_413:
        /*00f8*/ 	.word	0x00000980


	//   ....[1]....
        /*00fc*/ 	.word	0x000009e0


	//   ....[2]....
        /*0100*/ 	.word	0x00000a50


	//   ....[3]....
        /*0104*/ 	.word	0x00000aa0


	//   ....[4]....
        /*0108*/ 	.word	0x00000ad0


	//   ....[5]....
        /*010c*/ 	.word	0x00000c90


	//   ....[6]....
        /*0110*/ 	.word	0x00000d20


	//   ....[7]....
        /*0114*/ 	.word	0x00000d60


	//   ....[8]....
        /*0118*/ 	.word	0x00000db0


	//   ....[9]....
        /*011c*/ 	.word	0x00000df0


	//   ....[10]....
        /*0120*/ 	.word	0x00001c00


	//   ....[11]....
        /*0124*/ 	.word	0x00001c80


	//   ....[12]....
        /*0128*/ 	.word	0x00001cd0


	//   ....[13]....
        /*012c*/ 	.word	0x00001d10


	//   ....[14]....
        /*0130*/ 	.word	0x00001d40


	//   ....[15]....
        /*0134*/ 	.word	0x00002700


	//   ....[16]....
        /*0138*/ 	.word	0x00002760


	//   ....[17]....
        /*013c*/ 	.word	0x000027d0


	//   ....[18]....
        /*0140*/ 	.word	0x00002820


	//   ....[19]....
        /*0144*/ 	.word	0x00002850


	//   ....[20]....
        /*0148*/ 	.word	0x00002a10


	//   ....[21]....
        /*014c*/ 	.word	0x00002a90


	//   ....[22]....
        /*0150*/ 	.word	0x00002ad0


	//   ....[23]....
        /*0154*/ 	.word	0x00002b10


	//   ....[24]....
        /*0158*/ 	.word	0x00002b70


	//   ....[25]....
        /*015c*/ 	.word	0x00003b00


	//   ....[26]....
        /*0160*/ 	.word	0x00003b80


	//   ....[27]....
        /*0164*/ 	.word	0x00003bd0


	//   ....[28]....
        /*0168*/ 	.word	0x00003c10


	//   ....[29]....
        /*016c*/ 	.word	0x00003c40


	//----- nvinfo : EIATTR_VRC_CTA_INIT_COUNT
	.align		4
.L_414:
        /*0170*/ 	.byte	0x02, 0x4a
	.zero		1
	.zero		1


	//----- nvinfo : EIATTR_EXIT_INSTR_OFFSETS
	.align		4
        /*0174*/ 	.byte	0x04, 0x1c
        /*0176*/ 	.short	(.L_416 - .L_415)


	//   ....[0]....
.L_415:
        /*0178*/ 	.word	0x00000080


	//   ....[1]....
        /*017c*/ 	.word	0x000000c0


	//   ....[2]....
        /*0180*/ 	.word	0x00003d90


	//   ....[3]....
        /*0184*/ 	.word	0x00003de0


	//----- nvinfo : EIATTR_MAX_THREADS
	.align		4
.L_416:
        /*0188*/ 	.byte	0x04, 0x05
        /*018a*/ 	.short	(.L_418 - .L_417)
.L_417:
        /*018c*/ 	.word	0x00000100
        /*0190*/ 	.word	0x00000001
        /*0194*/ 	.word	0x00000001


	//----- nvinfo : EIATTR_CRS_STACK_SIZE
	.align		4
.L_418:
        /*0198*/ 	.byte	0x04, 0x1e
        /*019a*/ 	.short	(.L_420 - .L_419)
.L_419:
        /*019c*/ 	.word	0x00000000


	//----- nvinfo : EIATTR_CBANK_PARAM_SIZE
	.align		4
.L_420:
        /*01a0*/ 	.byte	0x03, 0x19
        /*01a2*/ 	.short	0x001d


	//----- nvinfo : EIATTR_PARAM_CBANK
	.align		4
        /*01a4*/ 	.byte	0x04, 0x0a
        /*01a6*/ 	.short	(.L_422 - .L_421)
	.align		4
.L_421:
        /*01a8*/ 	.word	index@(.nv.constant0._ZN3cub18CUB_300001_SM_10006detail6reduce28DeviceReduceSingleTileKernelINS2_10policy_hubIfyN4cuda3std3__44plusIfEEE10Policy1000EPfSC_iS9_ffNS7_10__identityEEEvT0_T1_T2_T3_T4_T6_)
        /*01ac*/ 	.short	0x0380
        /*01ae*/ 	.short	0x001d


	//----- nvinfo : EIATTR_SW_WAR
	.align		4
.L_422:
        /*01b0*/ 	.byte	0x04, 0x36
        /*01b2*/ 	.short	(.L_424 - .L_423)
.L_423:
        /*01b4*/ 	.word	0x00000008
.L_424:


//--------------------- .nv.info._ZN3cub18CUB_300001_SM_10006detail6reduce18DeviceReduceKernelINS2_10policy_hubIfyN4cuda3std3__44plusIfEEE10Policy1000EPfyS9_fNS7_10__identityEEEvT0_PT3_T1_NS0_13GridEvenShareISH_EET2_T4_ --------------------------
	.section	.nv.info._ZN3cub18CUB_300001_SM_10006detail6reduce18DeviceReduceKernelINS2_10policy_hubIfyN4cuda3std3__44plusIfEEE10Policy1000EPfyS9_fNS7_10__identityEEEvT0_PT3_T1_NS0_13GridEvenShareISH_EET2_T4_,"",@"SHT_CUDA_INFO"
	.sectionflags	@""
	.align	4


	//----- nvinfo : EIATTR_CUDA_API_VERSION
	.align		4
        /*0000*/ 	.byte	0x04, 0x37
        /*0002*/ 	.short	(.L_426 - .L_425)
.L_425:
        /*0004*/ 	.word	0x00000082


	//----- nvinfo : EIATTR_KPARAM_INFO
	.align		4
.L_426:
        /*0008*/ 	.byte	0x04, 0x17
        /*000a*/ 	.short	(.L_428 - .L_427)
.L_427:
        /*000c*/ 	.word	0x00000000
        /*0010*/ 	.short	0x0005
        /*0012*/ 	.short	0x0061
        /*0014*/ 	.byte	0x00, 0xf0, 0x05, 0x00


	//----- nvinfo : EIATTR_KPARAM_INFO
	.align		4
.L_428:
        /*0018*/ 	.byte	0x04, 0x17
        /*001a*/ 	.short	(.L_430 - .L_429)
.L_429:
        /*001c*/ 	.word	0x00000000
        /*0020*/ 	.short	0x0004
        /*0022*/ 	.short	0x0060
        /*0024*/ 	.byte	0x00, 0xf0, 0x05, 0x00


	//----- nvinfo : EIATTR_KPARAM_INFO
	.align		4
.L_430:
        /*0028*/ 	.byte	0x04, 0x17
        /*002a*/ 	.short	(.L_432 - .L_431)
.L_431:
        /*002c*/ 	.word	0x00000000
        /*0030*/ 	.short	0x0003
        /*0032*/ 	.short	0x0018
        /*0034*/ 	.byte	0x00, 0xf0, 0x21, 0x01


	//----- nvinfo : EIATTR_KPARAM_INFO
	.align		4
.L_432:
        /*0038*/ 	.byte	0x04, 0x17
        /*003a*/ 	.short	(.L_434 - .L_433)
.L_433:
        /*003c*/ 	.word	0x00000000
        /*0040*/ 	.short	0x0002
        /*0042*/ 	.short	0x0010
        /*0044*/ 	.byte	0x00, 0xf0, 0x21, 0x00


	//----- nvinfo : EIATTR_KPARAM_INFO
	.align		4
.L_434:
        /*0048*/ 	.byte	0x04, 0x17
        /*004a*/ 	.short	(.L_436 - .L_435)
.L_435:
        /*004c*/ 	.word	0x00000000
        /*0050*/ 	.short	0x0001
        /*0052*/ 	.short	0x0008
        /*0054*/ 	.byte	0x00, 0xf5, 0x21, 0x00


	//----- nvinfo : EIATTR_KPARAM_INFO
	.align		4
.L_436:
        /*0058*/ 	.byte	0x04, 0x17
        /*005a*/ 	.short	(.L_438 - .L_437)
.L_437:
        /*005c*/ 	.word	0x00000000
        /*0060*/ 	.short	0x0000
        /*0062*/ 	.short	0x0000
        /*0064*/ 	.byte	0x00, 0xf5, 0x21, 0x00


	//----- nvinfo : EIATTR_SPARSE_MMA_MASK
	.align		4
.L_438:
        /*0068*/ 	.byte	0x03, 0x50
        /*006a*/ 	.short	0x0000


	//----- nvinfo : EIATTR_MAXREG_COUNT
	.align		4
        /*006c*/ 	.byte	0x03, 0x1b
        /*006e*/ 	.short	0x00ff


	//----- nvinfo : EIATTR_NUM_BARRIERS
	.align		4
        /*0070*/ 	.byte	0x02, 0x4c
        /*0072*/ 	.byte	0x01
	.zero		1


	//----- nvinfo : EIATTR_MERCURY_ISA_VERSION
	.align		4
        /*0074*/ 	.byte	0x03, 0x5f
        /*0076*/ 	.short	0x0101


	//----- nvinfo : EIATTR_COOP_GROUP_MASK_REGIDS
	.align		4
        /*0078*/ 	.byte	0x04, 0x29
        /*007a*/ 	.short	(.L_440 - .L_439)


	//   ....[0]....
.L_439:
        /*007c*/ 	.word	0xffffffff


	//   ....[1]....
        /*0080*/ 	.word	0xffffffff


	//   ....[2]....
        /*0084*/ 	.word	0xffffffff


	//   ....[3]....
        /*0088*/ 	.word	0xffffffff


	//   ....[4]....
        /*008c*/ 	.word	0xffffffff


	//   ....[5]....
        /*0090*/ 	.word	0xffffffff


	//   ....[6]....
        /*0094*/ 	.word	0xffffffff


	//   ....[7]....
        /*0098*/ 	.word	0xffffffff


	//   ....[8]....
        /*009c*/ 	.word	0xffffffff


	//   ....[9]....
        /*00a0*/ 	.word	0xffffffff


	//   ....[10]....
        /*00a4*/ 	.word	0xffffffff


	//   ....[11]....
        /*00a8*/ 	.word	0xffffffff


	//   ....[12]....
        /*00ac*/ 	.word	0xffffffff


	//   ....[13]....
        /*00b0*/ 	.word	0xffffffff


	//   ....[14]....
        /*00b4*/ 	.word	0xffffffff


	//   ....[15]....
        /*00b8*/ 	.word	0xffffffff


	//   ....[16]....
        /*00bc*/ 	.word	0xffffffff


	//   ....[17]....
        /*00c0*/ 	.word	0xffffffff


	//   ....[18]....
        /*00c4*/ 	.word	0xffffffff


	//   ....[19]....
        /*00c8*/ 	.word	0xffffffff


	//   ....[20]....
        /*00cc*/ 	.word	0xffffffff


	//   ....[21]....
        /*00d0*/ 	.word	0xffffffff


	//   ....[22]....
        /*00d4*/ 	.word	0xffffffff


	//   ....[23]....
        /*00d8*/ 	.word	0xffffffff


	//   ....[24]....
        /*00dc*/ 	.word	0xffffffff


	//   ....[25]....
        /*00e0*/ 	.word	0xffffffff


	//   ....[26]....
        /*00e4*/ 	.word	0xffffffff


	//   ....[27]....
        /*00e8*/ 	.word	0xffffffff


	//   ....[28]....
        /*00ec*/ 	.word	0xffffffff


	//   ....[29]....
        /*00f0*/ 	.word	0xffffffff


	//----- nvinfo : EIATTR_COOP_GROUP_INSTR_OFFSETS
	.align		4
.L_440:
        /*00f4*/ 	.byte	0x04, 0x28
        /*00f6*/ 	.short	(.L_442 - .L_441)


	//   ....[0]....
.L_441:
        /*00f8*/ 	.word	0x00000b10


	//   ....[1]....
        /*00fc*/ 	.word	0x00000b70


	//   ....[2]....
        /*0100*/ 	.word	0x00000be0


	//   ....[3]....
        /*0104*/ 	.word	0x00000c30


	//   ....[4]....
        /*0108*/ 	.word	0x00000c60


	//   ....[5]....
        /*010c*/ 	.word	0x00000e20


	//   ....[6]....
        /*0110*/ 	.word	0x00000eb0


	//   ....[7]....
        /*0114*/ 	.word	0x00000f00


	//   ....[8]....
        /*0118*/ 	.word	0x00000f40


	//   ....[9]....
        /*011c*/ 	.word	0x00000f80


	//   ....[10]....
        /*0120*/ 	.word	0x00001f60


	//   ....[11]....
        /*0124*/ 	.word	0x00001fe0


	//   ....[12]....
        /*0128*/ 	.word	0x00002030


	//   ....[13]....
        /*012c*/ 	.word	0x00002070


	//   ....[14]....
        /*0130*/ 	.word	0x000020a0


	//   ....[15]....
        /*0134*/ 	.word	0x00002c70


	//   ....[16]....
        /*0138*/ 	.word	0x00002cd0


	//   ....[17]....
        /*013c*/ 	.word	0x00002d40


	//   ....[18]....
        /*0140*/ 	.word	0x00002d90


	//   ....[19]....
        /*0144*/ 	.word	0x00002dc0


	//   ....[20]....
        /*0148*/ 	.word	0x00002f80


	//   ....[21]....
        /*014c*/ 	.word	0x00003000


	//   ....[22]....
        /*0150*/ 	.word	0x00003050


	//   ....[23]....
        /*0154*/ 	.word	0x00003090


	//   ....[24]....
        /*0158*/ 	.word	0x000030d0


	//   ....[25]....
        /*015c*/ 	.word	0x00004250


	//   ....[26]....
        /*0160*/ 	.word	0x000042d0


	//   ....[27]....
        /*0164*/ 	.word	0x00004320


	//   ....[28]....
        /*0168*/ 	.word	0x00004360


	//   ....[29]....
        /*016c*/ 	.word	0x00004390


	//----- nvinfo : EIATTR_VRC_CTA_INIT_COUNT
	.align		4
.L_442:
        /*0170*/ 	.byte	0x02, 0x4a
	.zero		1
	.zero		1


	//----- nvinfo : EIATTR_EXIT_INSTR_OFFSETS
	.align		4
        /*0174*/ 	.byte	0x04, 0x1c
        /*0176*/ 	.short	(.L_444 - .L_443)


	//   ....[0]....
.L_443:
        /*0178*/ 	.word	0x000044e0


	//   ....[1]....
        /*017c*/ 	.word	0x00004540


	//----- nvinfo : EIATTR_MAX_THREADS
	.align		4
.L_444:
        /*0180*/ 	.byte	0x04, 0x05
        /*0182*/ 	.short	(.L_446 - .L_445)
.L_445:
        /*0184*/ 	.word	0x00000100
        /*0188*/ 	.word	0x00000001
        /*018c*/ 	.word	0x00000001


	//----- nvinfo : EIATTR_CRS_STACK_SIZE
	.align		4
.L_446:
        /*0190*/ 	.byte	0x04, 0x1e
        /*0192*/ 	.short	(.L_448 - .L_447)
.L_447:
        /*0194*/ 	.word	0x00000000


	//----- nvinfo : EIATTR_CBANK_PARAM_SIZE
	.align		4
.L_448:
        /*0198*/ 	.byte	0x03, 0x19
        /*019a*/ 	.short	0x0062


	//----- nvinfo : EIATTR_PARAM_CBANK
	.align		4
        /*019c*/ 	.byte	0x04, 0x0a
        /*019e*/ 	.short	(.L_450 - .L_449)
	.align		4
.L_449:
        /*01a0*/ 	.word	index@(.nv.constant0._ZN3cub18CUB_300001_SM_10006detail6reduce18DeviceReduceKernelINS2_10policy_hubIfyN4cuda3std3__44plusIfEEE10Policy1000EPfyS9_fNS7_10__identityEEEvT0_PT3_T1_NS0_13GridEvenShareISH_EET2_T4_)
        /*01a4*/ 	.short	0x0380
        /*01a6*/ 	.short	0x0062


	//----- nvinfo : EIATTR_SW_WAR
	.align		4
.L_450:
        /*01a8*/ 	.byte	0x04, 0x36
        /*01aa*/ 	.short	(.L_452 - .L_451)
.L_451:
        /*01ac*/ 	.word	0x00000008
.L_452:


//--------------------- .nv.info._ZN3cub18CUB_300001_SM_10006detail6reduce28DeviceReduceSingleTileKernelINS2_10policy_hubIfyN4cuda3std3__44plusIfEEE10Policy1000EPfSC_yS9_ffNS7_10__identityEEEvT0_T1_T2_T3_T4_T6_ --------------------------
	.section	.nv.info._ZN3cub18CUB_300001_SM_10006detail6reduce28DeviceReduceSingleTileKernelINS2_10policy_hubIfyN4cuda3std3__44plusIfEEE10Policy1000EPfSC_yS9_ffNS7_10__identityEEEvT0_T1_T2_T3_T4_T6_,"",@"SHT_CUDA_INFO"
	.sectionflags	@""
	.align	4


	//----- nvinfo : EIATTR_CUDA_API_VERSION
	.align		4
        /*0000*/ 	.byte	0x04, 0x37
        /*0002*/ 	.short	(.L_454 - .L_453)
.L_453:
        /*0004*/ 	.word	0x00000082


	//----- nvinfo : EIATTR_KPARAM_INFO
	.align		4
.L_454:
        /*0008*/ 	.byte	0x04, 0x17
        /*000a*/ 	.short	(.L_456 - .L_455)
.L_455:
        /*000c*/ 	.word	0x00000000
        /*0010*/ 	.short	0x0005
        /*0012*/ 	.short	0x0020
        /*0014*/ 	.byte	0x00, 0xf0, 0x05, 0x00


	//----- nvinfo : EIATTR_KPARAM_INFO
	.align		4
.L_456:
        /*0018*/ 	.byte	0x04, 0x17
        /*001a*/ 	.short	(.L_458 - .L_457)
.L_457:
        /*001c*/ 	.word	0x00000000
        /*0020*/ 	.short	0x0004
        /*0022*/ 	.short	0x001c
        /*0024*/ 	.byte	0x00, 0xf0, 0x11, 0x00


	//----- nvinfo : EIATTR_KPARAM_INFO
	.align		4
.L_458:
        /*0028*/ 	.byte	0x04, 0x17
        /*002a*/ 	.short	(.L_460 - .L_459)
.L_459:
        /*002c*/ 	.word	0x00000000
        /*0030*/ 	.short	0x0003
        /*0032*/ 	.short	0x0018
        /*0034*/ 	.byte	0x00, 0xf0, 0x05, 0x00


	//----- nvinfo : EIATTR_KPARAM_INFO
	.align		4
.L_460:
        /*0038*/ 	.byte	0x04, 0x17
        /*003a*/ 	.short	(.L_462 - .L_461)
.L_461:
        /*003c*/ 	.word	0x00000000
        /*0040*/ 	.short	0x0002
        /*0042*/ 	.short	0x0010
        /*0044*/ 	.byte	0x00, 0xf0, 0x21, 0x00


	//----- nvinfo : EIATTR_KPARAM_INFO
	.align		4
.L_462:
        /*0048*/ 	.byte	0x04, 0x17
        /*004a*/ 	.short	(.L_464 - .L_463)
.L_463:
        /*004c*/ 	.word	0x00000000
        /*0050*/ 	.short	0x0001
        /*0052*/ 	.short	0x0008
        /*0054*/ 	.byte	0x00, 0xf5, 0x21, 0x00


	//----- nvinfo : EIATTR_KPARAM_INFO
	.align		4
.L_464:
        /*0058*/ 	.byte	0x04, 0x17
        /*005a*/ 	.short	(.L_466 - .L_465)
.L_465:
        /*005c*/ 	.word	0x00000000
        /*0060*/ 	.short	0x0000
        /*0062*/ 	.short	0x0000
        /*0064*/ 	.byte	0x00, 0xf5, 0x21, 0x00


	//----- nvinfo : EIATTR_SPARSE_MMA_MASK
	.align		4
.L_466:
        /*0068*/ 	.byte	0x03, 0x50
        /*006a*/ 	.short	0x0000


	//----- nvinfo : EIATTR_MAXREG_COUNT
	.align		4
        /*006c*/ 	.byte	0x03, 0x1b
        /*006e*/ 	.short	0x00ff


	//----- nvinfo : EIATTR_NUM_BARRIERS
	.align		4
        /*0070*/ 	.byte	0x02, 0x4c
        /*0072*/ 	.byte	0x01
	.zero		1


	//----- nvinfo : EIATTR_MERCURY_ISA_VERSION
	.align		4
        /*0074*/ 	.byte	0x03, 0x5f
        /*0076*/ 	.short	0x0101


	//----- nvinfo : EIATTR_COOP_GROUP_MASK_REGIDS
	.align		4
        /*0078*/ 	.byte	0x04, 0x29
        /*007a*/ 	.short	(.L_468 - .L_467)


	//   ....[0]....
.L_467:
        /*007c*/ 	.word	0xffffffff


	//   ....[1]....
        /*0080*/ 	.word	0xffffffff


	//   ....[2]....
        /*0084*/ 	.word	0xffffffff


	//   ....[3]....
        /*0088*/ 	.word	0xffffffff


	//   ....[4]....
        /*008c*/ 	.word	0xffffffff


	//   ....[5]....
        /*0090*/ 	.word	0xffffffff


	//   ....[6]....
        /*0094*/ 	.word	0xffffffff


	//   ....[7]....
        /*0098*/ 	.word	0xffffffff


	//   ....[8]....
        /*009c*/ 	.word	0xffffffff


	//   ....[9]....
        /*00a0*/ 	.word	0xffffffff


	//   ....[10]....
        /*00a4*/ 	.word	0xffffffff


	//   ....[11]....
        /*00a8*/ 	.word	0xffffffff


	//   ....[12]....
        /*00ac*/ 	.word	0xffffffff


	//   ....[13]....
        /*00b0*/ 	.word	0xffffffff


	//   ....[14]....
        /*00b4*/ 	.word	0xffffffff


	//   ....[15]....
        /*00b8*/ 	.word	0xffffffff


	//   ....[16]....
        /*00bc*/ 	.word	0xffffffff


	//   ....[17]....
        /*00c0*/ 	.word	0xffffffff


	//   ....[18]....
        /*00c4*/ 	.word	0xffffffff


	//   ....[19]....
        /*00c8*/ 	.word	0xffffffff


	//   ....[20]....
        /*00cc*/ 	.word	0xffffffff


	//   ....[21]....
        /*00d0*/ 	.word	0xffffffff


	//   ....[22]....
        /*00d4*/ 	.word	0xffffffff


	//   ....[23]....
        /*00d8*/ 	.word	0xffffffff


	//   ....[24]....
        /*00dc*/ 	.word	0xffffffff


	//   ....[25]....
        /*00e0*/ 	.word	0xffffffff


	//   ....[26]....
        /*00e4*/ 	.word	0xffffffff


	//   ....[27]....
        /*00e8*/ 	.word	0xffffffff


	//   ....[28]....
        /*00ec*/ 	.word	0xffffffff


	//   ....[29]....
        /*00f0*/ 	.word	0xffffffff


	//----- nvinfo : EIATTR_COOP_GROUP_INSTR_OFFSETS
	.align		4
.L_468:
        /*00f4*/ 	.byte	0x04, 0x28
        /*00f6*/ 	.short	(.L_470 - .L_469)


	//   ....[0]....
.L_469:
        /*00f8*/ 	.word	0x000009c0


	//   ....[1]....
        /*00fc*/ 	.word	0x00000a20


	//   ....[2]....
        /*0100*/ 	.word	0x00000a90


	//   ....[3]....
        /*0104*/ 	.word	0x00000ae0


	//   ....[4]....
        /*0108*/ 	.word	0x00000b10


	//   ....[5]....
        /*010c*/ 	.word	0x00000cd0


	//   ....[6]....
        /*0110*/ 	.word	0x00000d60


	//   ....[7]....
        /*0114*/ 	.word	0x00000db0


	//   ....[8]....
        /*0118*/ 	.word	0x00000df0


	//   ....[9]....
        /*011c*/ 	.word	0x00000e30


	//   ....[10]....
        /*0120*/ 	.word	0x00001c70


	//   ....[11]....
        /*0124*/ 	.word	0x00001cf0


	//   ....[12]....
        /*0128*/ 	.word	0x00001d40


	//   ....[13]....
        /*012c*/ 	.word	0x00001d80


	//   ....[14]....
        /*0130*/ 	.word	0x00001db0


	//   ....[15]....
        /*0134*/ 	.word	0x00002780


	//   ....[16]....
        /*0138*/ 	.word	0x000027e0


	//   ....[17]....
        /*013c*/ 	.word	0x00002850


	//   ....[18]....
        /*0140*/ 	.word	0x000028a0


	//   ....[19]....
        /*0144*/ 	.word	0x000028d0


	//   ....[20]....
        /*0148*/ 	.word	0x00002a90


	//   ....[21]....
        /*014c*/ 	.word	0x00002b10


	//   ....[22]....
        /*0150*/ 	.word	0x00002b50


	//   ....[23]....
        /*0154*/ 	.word	0x00002b90


	//   ....[24]....
        /*0158*/ 	.word	0x00002bf0


	//   ....[25]....
        /*015c*/ 	.word	0x00003ba0


	//   ....[26]....
        /*0160*/ 	.word	0x00003c20


	//   ....[27]....
        /*0164*/ 	.word	0x00003c70


	//   ....[28]....
        /*0168*/ 	.word	0x00003cb0


	//   ....[29]....
        /*016c*/ 	.word	0x00003ce0


	//----- nvinfo : EIATTR_VRC_CTA_INIT_COUNT
	.align		4
.L_470:
        /*0170*/ 	.byte	0x02, 0x4a
	.zero		1
	.zero		1


	//----- nvinfo : EIATTR_EXIT_INSTR_OFFSETS
	.align		4
        /*0174*/ 	.byte	0x04, 0x1c
        /*0176*/ 	.short	(.L_472 - .L_471)


	//   ....[0]....
.L_471:
        /*0178*/ 	.word	0x000000a0


	//   ....[1]....
        /*017c*/ 	.word	0x000000e0


	//   ....[2]....
        /*0180*/ 	.word	0x00003e20


	//   ....[3]....
        /*0184*/ 	.word	0x00003e70


	//----- nvinfo : EIATTR_MAX_THREADS
	.align		4
.L_472:
        /*0188*/ 	.byte	0x04, 0x05
        /*018a*/ 	.short	(.L_474 - .L_473)
.L_473:
        /*018c*/ 	.word	0x00000100
        /*0190*/ 	.word	0x00000001
        /*0194*/ 	.word	0x00000001


	//----- nvinfo : EIATTR_CRS_STACK_SIZE
	.align		4
.L_474:
        /*0198*/ 	.byte	0x04, 0x1e
        /*019a*/ 	.short	(.L_476 - .L_475)
.L_475:
        /*019c*/ 	.word	0x00000000


	//----- nvinfo : EIATTR_CBANK_PARAM_SIZE
	.align		4
.L_476:
        /*01a0*/ 	.byte	0x03, 0x19
        /*01a2*/ 	.short	0x0021


	//----- nvinfo : EIATTR_PARAM_CBANK
	.align		4
        /*01a4*/ 	.byte	0x04, 0x0a
        /*01a6*/ 	.short	(.L_478 - .L_477)
	.align		4
.L_477:
        /*01a8*/ 	.word	index@(.nv.constant0._ZN3cub18CUB_300001_SM_10006detail6reduce28DeviceReduceSingleTileKernelINS2_10policy_hubIfyN4cuda3std3__44plusIfEEE10Policy1000EPfSC_yS9_ffNS7_10__identityEEEvT0_T1_T2_T3_T4_T6_)
        /*01ac*/ 	.short	0x0380
        /*01ae*/ 	.short	0x0021


	//----- nvinfo : EIATTR_SW_WAR
	.align		4
.L_478:
        /*01b0*/ 	.byte	0x04, 0x36
        /*01b2*/ 	.short	(.L_480 - .L_479)
.L_479:
        /*01b4*/ 	.word	0x00000008
.L_480:


//--------------------- .nv.info._ZN3cub18CUB_300001_SM_10006detail6reduce28DeviceReduceSingleTileKernelINS2_10policy_hubIfjN4cuda3std3__44plusIfEEE10Policy1000EPfSC_iS9_ffNS7_10__identityEEEvT0_T1_T2_T3_T4_T6_ --------------------------
	.section	.nv.info._ZN3cub18CUB_300001_SM_10006detail6reduce28DeviceReduceSingleTileKernelINS2_10policy_hubIfjN4cuda3std3__44plusIfEEE10Policy1000EPfSC_iS9_ffNS7_10__identityEEEvT0_T1_T2_T3_T4_T6_,"",@"SHT_CUDA_INFO"
	.sectionflags	@""
	.align	4


	//----- nvinfo : EIATTR_CUDA_API_VERSION
	.align		4
        /*0000*/ 	.byte	0x04, 0x37
        /*0002*/ 	.short	(.L_482 - .L_481)
.L_481:
        /*0004*/ 	.word	0x00000082


	//----- nvinfo : EIATTR_KPARAM_INFO
	.align		4
.L_482:
        /*0008*/ 	.byte	0x04, 0x17
        /*000a*/ 	.short	(.L_484 - .L_483)
.L_483:
        /*000c*/ 	.word	0x00000000
        /*0010*/ 	.short	0x0005
        /*0012*/ 	.short	0x001c
        /*0014*/ 	.byte	0x00, 0xf0, 0x05, 0x00


	//----- nvinfo : EIATTR_KPARAM_INFO
	.align		4
.L_484:
        /*0018*/ 	.byte	0x04, 0x17
        /*001a*/ 	.short	(.L_486 - .L_485)
.L_485:
        /*001c*/ 	.word	0x00000000
        /*0020*/ 	.short	0x0004
        /*0022*/ 	.short	0x0018
        /*0024*/ 	.byte	0x00, 0xf0, 0x11, 0x00


	//----- nvinfo : EIATTR_KPARAM_INFO
	.align		4
.L_486:
        /*0028*/ 	.byte	0x04, 0x17
        /*002a*/ 	.short	(.L_488 - .L_487)
.L_487:
        /*002c*/ 	.word	0x00000000
        /*0030*/ 	.short	0x0003
        /*0032*/ 	.short	0x0014
        /*0034*/ 	.byte	0x00, 0xf0, 0x05, 0x00


	//----- nvinfo : EIATTR_KPARAM_INFO
	.align		4
.L_488:
        /*0038*/ 	.byte	0x04, 0x17
        /*003a*/ 	.short	(.L_490 - .L_489)
.L_489:
        /*003c*/ 	.word	0x00000000
        /*0040*/ 	.short	0x0002
        /*0042*/ 	.short	0x0010
        /*0044*/ 	.byte	0x00, 0xf0, 0x11, 0x00


	//----- nvinfo : EIATTR_KPARAM_INFO
	.align		4
.L_490:
        /*0048*/ 	.byte	0x04, 0x17
        /*004a*/ 	.short	(.L_492 - .L_491)
.L_491:
        /*004c*/ 	.word	0x00000000
        /*0050*/ 	.short	0x0001
        /*0052*/ 	.short	0x0008
        /*0054*/ 	.byte	0x00, 0xf5, 0x21, 0x00


	//----- nvinfo : EIATTR_KPARAM_INFO
	.align		4
.L_492:
        /*0058*/ 	.byte	0x04, 0x17
        /*005a*/ 	.short	(.L_494 - .L_493)
.L_493:
        /*005c*/ 	.word	0x00000000
        /*0060*/ 	.short	0x0000
        /*0062*/ 	.short	0x0000
        /*0064*/ 	.byte	0x00, 0xf5, 0x21, 0x00


	//----- nvinfo : EIATTR_SPARSE_MMA_MASK
	.align		4
.L_494:
        /*0068*/ 	.byte	0x03, 0x50
        /*006a*/ 	.short	0x0000


	//----- nvinfo : EIATTR_MAXREG_COUNT
	.align		4
        /*006c*/ 	.byte	0x03, 0x1b
        /*006e*/ 	.short	0x0080


	//----- nvinfo : EIATTR_NUM_BARRIERS
	.align		4
        /*0070*/ 	.byte	0x02, 0x4c
        /*0072*/ 	.byte	0x01
	.zero		1


	//----- nvinfo : EIATTR_MERCURY_ISA_VERSION
	.align		4
        /*0074*/ 	.byte	0x03, 0x5f
        /*0076*/ 	.short	0x0101


	//----- nvinfo : EIATTR_UNUSED_LOAD_BYTE_OFFSET
	.align		4
        /*0078*/ 	.byte	0x04, 0x44
        /*007a*/ 	.short	(.L_496 - .L_495)


	//   ....[0]....
.L_495:
        /*007c*/ 	.word	0x00000b70
        /*0080*/ 	.word	0x0000fff0


	//   ....[1]....
        /*0084*/ 	.word	0x00000f80
        /*0088*/ 	.word	0x0000fff0


	//   ....[2]....
        /*008c*/ 	.word	0x00002010
        /*0090*/ 	.word	0x0000fff0


	//   ....[3]....
        /*0094*/ 	.word	0x00002bb0
        /*0098*/ 	.word	0x0000fff0


	//   ....[4]....
        /*009c*/ 	.word	0x00002fc0
        /*00a0*/ 	.word	0x0000fff0


	//   ....[5]....
        /*00a4*/ 	.word	0x00004140
        /*00a8*/ 	.word	0x0000fff0


	//----- nvinfo : EIATTR_COOP_GROUP_MASK_REGIDS
	.align		4
.L_496:
        /*00ac*/ 	.byte	0x04, 0x29
        /*00ae*/ 	.short	(.L_498 - .L_497)


	//   ....[0]....
.L_497:
        /*00b0*/ 	.word	0xffffffff


	//   ....[1]....
        /*00b4*/ 	.word	0xffffffff


	//   ....[2]....
        /*00b8*/ 	.word	0xffffffff


	//   ....[3]....
        /*00bc*/ 	.word	0xffffffff


	//   ....[4]....
        /*00c0*/ 	.word	0xffffffff


	//   ....[5]....
        /*00c4*/ 	.word	0xffffffff


	//   ....[6]....
        /*00c8*/ 	.word	0xffffffff


	//   ....[7]....
        /*00cc*/ 	.word	0xffffffff


	//   ....[8]....
        /*00d0*/ 	.word	0xffffffff


	//   ....[9]....
        /*00d4*/ 	.word	0xffffffff


	//   ....[10]....
        /*00d8*/ 	.word	0xffffffff


	//   ....[11]....
        /*00dc*/ 	.word	0xffffffff


	//   ....[12]....
        /*00e0*/ 	.word	0xffffffff


	//   ....[13]....
        /*00e4*/ 	.word	0xffffffff


	//   ....[14]....
        /*00e8*/ 	.word	0xffffffff


	//   ....[15]....
        /*00ec*/ 	.word	0xffffffff


	//   ....[16]....
        /*00f0*/ 	.word	0xffffffff


	//   ....[17]....
        /*00f4*/ 	.word	0xffffffff


	//   ....[18]....
        /*00f8*/ 	.word	0xffffffff


	//   ....[19]....
        /*00fc*/ 	.word	0xffffffff


	//   ....[20]....
        /*0100*/ 	.word	0xffffffff


	//   ....[21]....
        /*0104*/ 	.word	0xffffffff


	//   ....[22]....
        /*0108*/ 	.word	0xffffffff


	//   ....[23]....
        /*010c*/ 	.word	0xffffffff


	//   ....[24]....
        /*0110*/ 	.word	0xffffffff


	//   ....[25]....
        /*0114*/ 	.word	0xffffffff


	//   ....[26]....
        /*0118*/ 	.word	0xffffffff


	//   ....[27]....
        /*011c*/ 	.word	0xffffffff


	//   ....[28]....
        /*0120*/ 	.word	0xffffffff


	//   ....[29]....
        /*0124*/ 	.word	0xffffffff


	//----- nvinfo : EIATTR_COOP_GROUP_INSTR_OFFSETS
	.align		4
.L_498:
        /*0128*/ 	.byte	0x04, 0x28
        /*012a*/ 	.short	(.L_500 - .L_499)


	//   ....[0]....
.L_499:
        /*012c*/ 	.word	0x00000980


	//   ....[1]....
        /*0130*/ 	.word	0x000009e0


	//   ....[2]....
        /*0134*/ 	.word	0x00000a50


	//   ....[3]....
        /*0138*/ 	.word	0x00000aa0


	//   ....[4]....
        /*013c*/ 	.word	0x00000ad0


	//   ....[5]....
        /*0140*/ 	.word	0x00000d20


	//   ....[6]....
        /*0144*/ 	.word	0x00000db0


	//   ....[7]....
        /*0148*/ 	.word	0x00000df0


	//   ....[8]....
        /*014c*/ 	.word	0x00000e40


	//   ....[9]....
        /*0150*/ 	.word	0x00000e80


	//   ....[10]....
        /*0154*/ 	.word	0x00001e30


	//   ....[11]....
        /*0158*/ 	.word	0x00001eb0


	//   ....[12]....
        /*015c*/ 	.word	0x00001f00


	//   ....[13]....
        /*0160*/ 	.word	0x00001f40


	//   ....[14]....
        /*0164*/ 	.word	0x00001f70


	//   ....[15]....
        /*0168*/ 	.word	0x000029c0


	//   ....[16]....
        /*016c*/ 	.word	0x00002a20


	//   ....[17]....
        /*0170*/ 	.word	0x00002a90


	//   ....[18]....
        /*0174*/ 	.word	0x00002ae0


	//   ....[19]....
        /*0178*/ 	.word	0x00002b10


	//   ....[20]....
        /*017c*/ 	.word	0x00002d60


	//   ....[21]....
        /*0180*/ 	.word	0x00002de0


	//   ....[22]....
        /*0184*/ 	.word	0x00002e20


	//   ....[23]....
        /*0188*/ 	.word	0x00002e60


	//   ....[24]....
        /*018c*/ 	.word	0x00002ec0


	//   ....[25]....
        /*0190*/ 	.word	0x00003f60


	//   ....[26]....
        /*0194*/ 	.word	0x00003fe0


	//   ....[27]....
        /*0198*/ 	.word	0x00004030


	//   ....[28]....
        /*019c*/ 	.word	0x00004070


	//   ....[29]....
        /*01a0*/ 	.word	0x000040a0


	//----- nvinfo : EIATTR_VRC_CTA_INIT_COUNT
	.align		4
.L_500:
        /*01a4*/ 	.byte	0x02, 0x4a
	.zero		1
	.zero		1


	//----- nvinfo : EIATTR_EXIT_INSTR_OFFSETS
	.align		4
        /*01a8*/ 	.byte	0x04, 0x1c
        /*01aa*/ 	.short	(.L_502 - .L_501)


	//   ....[0]....
.L_501:
        /*01ac*/ 	.word	0x00000080


	//   ....[1]....
        /*01b0*/ 	.word	0x000000c0


	//   ....[2]....
        /*01b4*/ 	.word	0x00004280


	//   ....[3]....
        /*01b8*/ 	.word	0x000042d0


	//----- nvinfo : EIATTR_MAX_THREADS
	.align		4
.L_502:
        /*01bc*/ 	.byte	0x04, 0x05
        /*01be*/ 	.short	(.L_504 - .L_503)
.L_503:
        /*01c0*/ 	.word	0x00000200
        /*01c4*/ 	.word	0x00000001
        /*01c8*/ 	.word	0x00000001


	//----- nvinfo : EIATTR_CRS_STACK_SIZE
	.align		4
.L_504:
        /*01cc*/ 	.byte	0x04, 0x1e
        /*01ce*/ 	.short	(.L_506 - .L_505)
.L_505:
        /*01d0*/ 	.word	0x00000000


	//----- nvinfo : EIATTR_CBANK_PARAM_SIZE
	.align		4
.L_506:
        /*01d4*/ 	.byte	0x03, 0x19
        /*01d6*/ 	.short	0x001d


	//----- nvinfo : EIATTR_PARAM_CBANK
	.align		4
        /*01d8*/ 	.byte	0x04, 0x0a
        /*01da*/ 	.short	(.L_508 - .L_507)
	.align		4
.L_507:
        /*01dc*/ 	.word	index@(.nv.constant0._ZN3cub18CUB_300001_SM_10006detail6reduce28DeviceReduceSingleTileKernelINS2_10policy_hubIfjN4cuda3std3__44plusIfEEE10Policy1000EPfSC_iS9_ffNS7_10__identityEEEvT0_T1_T2_T3_T4_T6_)
        /*01e0*/ 	.short	0x0380
        /*01e2*/ 	.short	0x001d


	//----- nvinfo : EIATTR_SW_WAR
	.align		4
.L_508:
        /*01e4*/ 	.byte	0x04, 0x36
        /*01e6*/ 	.short	(.L_510 - .L_509)
.L_509:
        /*01e8*/ 	.word	0x00000008
.L_510:


//--------------------- .nv.info._ZN3cub18CUB_300001_SM_10006detail6reduce18DeviceReduceKernelINS2_10policy_hubIfjN4cuda3std3__44plusIfEEE10Policy1000EPfjS9_fNS7_10__identityEEEvT0_PT3_T1_NS0_13GridEvenShareISH_EET2_T4_ --------------------------
	.section	.nv.info._ZN3cub18CUB_300001_SM_10006detail6reduce18DeviceReduceKernelINS2_10policy_hubIfjN4cuda3std3__44plusIfEEE10Policy1000EPfjS9_fNS7_10__identityEEEvT0_PT3_T1_NS0_13GridEvenShareISH_EET2_T4_,"",@"SHT_CUDA_INFO"
	.sectionflags	@""
	.align	4


	//----- nvinfo : EIATTR_CUDA_API_VERSION
	.align		4
        /*0000*/ 	.byte	0x04, 0x37
        /*0002*/ 	.short	(.L_512 - .L_511)
.L_511:
        /*0004*/ 	.word	0x00000082


	//----- nvinfo : EIATTR_KPARAM_INFO
	.align		4
.L_512:
        /*0008*/ 	.byte	0x04, 0x17
        /*000a*/ 	.short	(.L_514 - .L_513)
.L_513:
        /*000c*/ 	.word	0x00000000
        /*0010*/ 	.short	0x0005
        /*0012*/ 	.short	0x003d
        /*0014*/ 	.byte	0x00, 0xf0, 0x05, 0x00


	//----- nvinfo : EIATTR_KPARAM_INFO
	.align		4
.L_514:
        /*0018*/ 	.byte	0x04, 0x17
        /*001a*/ 	.short	(.L_516 - .L_515)
.L_515:
        /*001c*/ 	.word	0x00000000
        /*0020*/ 	.short	0x0004
        /*0022*/ 	.short	0x003c
        /*0024*/ 	.byte	0x00, 0xf0, 0x05, 0x00


	//----- nvinfo : EIATTR_KPARAM_INFO
	.align		4
.L_516:
        /*0028*/ 	.byte	0x04, 0x17
        /*002a*/ 	.short	(.L_518 - .L_517)
.L_517:
        /*002c*/ 	.word	0x00000000
        /*0030*/ 	.short	0x0003
        /*0032*/ 	.short	0x0014
        /*0034*/ 	.byte	0x00, 0xf0, 0xa1, 0x00


	//----- nvinfo : EIATTR_KPARAM_INFO
	.align		4
.L_518:
        /*0038*/ 	.byte	0x04, 0x17
        /*003a*/ 	.short	(.L_520 - .L_519)
.L_519:
        /*003c*/ 	.word	0x00000000
        /*0040*/ 	.short	0x0002
        /*0042*/ 	.short	0x0010
        /*0044*/ 	.byte	0x00, 0xf0, 0x11, 0x00


	//----- nvinfo : EIATTR_KPARAM_INFO
	.align		4
.L_520:
        /*0048*/ 	.byte	0x04, 0x17
        /*004a*/ 	.short	(.L_522 - .L_521)
.L_521:
        /*004c*/ 	.word	0x00000000
        /*0050*/ 	.short	0x0001
        /*0052*/ 	.short	0x0008
        /*0054*/ 	.byte	0x00, 0xf5, 0x21, 0x00


	//----- nvinfo : EIATTR_KPARAM_INFO
	.align		4
.L_522:
        /*0058*/ 	.byte	0x04, 0x17
        /*005a*/ 	.short	(.L_524 - .L_523)
.L_523:
        /*005c*/ 	.word	0x00000000
        /*0060*/ 	.short	0x0000
        /*0062*/ 	.short	0x0000
        /*0064*/ 	.byte	0x00, 0xf5, 0x21, 0x00


	//----- nvinfo : EIATTR_SPARSE_MMA_MASK
	.align		4
.L_524:
        /*0068*/ 	.byte	0x03, 0x50
        /*006a*/ 	.short	0x0000


	//----- nvinfo : EIATTR_MAXREG_COUNT
	.align		4
        /*006c*/ 	.byte	0x03, 0x1b
        /*006e*/ 	.short	0x0080


	//----- nvinfo : EIATTR_NUM_BARRIERS
	.align		4
        /*0070*/ 	.byte	0x02, 0x4c
        /*0072*/ 	.byte	0x01
	.zero		1


	//----- nvinfo : EIATTR_MERCURY_ISA_VERSION
	.align		4
        /*0074*/ 	.byte	0x03, 0x5f
        /*0076*/ 	.short	0x0101


	//----- nvinfo : EIATTR_UNUSED_LOAD_BYTE_OFFSET
	.align		4
        /*0078*/ 	.byte	0x04, 0x44
        /*007a*/ 	.short	(.L_526 - .L_525)


	//   ....[0]....
.L_525:
        /*007c*/ 	.word	0x000006f0
        /*0080*/ 	.word	0x0000fff0


	//   ....[1]....
        /*0084*/ 	.word	0x00000b00
        /*0088*/ 	.word	0x0000fff0


	//   ....[2]....
        /*008c*/ 	.word	0x00001710
        /*0090*/ 	.word	0x0000fff0


	//   ....[3]....
        /*0094*/ 	.word	0x00001ea0
        /*0098*/ 	.word	0x0000fff0


	//   ....[4]....
        /*009c*/ 	.word	0x000022b0
        /*00a0*/ 	.word	0x0000fff0


	//   ....[5]....
        /*00a4*/ 	.word	0x00003000
        /*00a8*/ 	.word	0x0000fff0


	//----- nvinfo : EIATTR_COOP_GROUP_MASK_REGIDS
	.align		4
.L_526:
        /*00ac*/ 	.byte	0x04, 0x29
        /*00ae*/ 	.short	(.L_528 - .L_527)


	//   ....[0]....
.L_527:
        /*00b0*/ 	.word	0xffffffff


	//   ....[1]....
        /*00b4*/ 	.word	0xffffffff


	//   ....[2]....
        /*00b8*/ 	.word	0xffffffff


	//   ....[3]....
        /*00bc*/ 	.word	0xffffffff


	//   ....[4]....
        /*00c0*/ 	.word	0xffffffff


	//   ....[5]....
        /*00c4*/ 	.word	0xffffffff


	//   ....[6]....
        /*00c8*/ 	.word	0xffffffff


	//   ....[7]....
        /*00cc*/ 	.word	0xffffffff


	//   ....[8]....
        /*00d0*/ 	.word	0xffffffff


	//   ....[9]....
        /*00d4*/ 	.word	0xffffffff


	//   ....[10]....
        /*00d8*/ 	.word	0xffffffff


	//   ....[11]....
        /*00dc*/ 	.word	0xffffffff


	//   ....[12]....
        /*00e0*/ 	.word	0xffffffff


	//   ....[13]....
        /*00e4*/ 	.word	0xffffffff


	//   ....[14]....
        /*00e8*/ 	.word	0xffffffff


	//   ....[15]....
        /*00ec*/ 	.word	0xffffffff


	//   ....[16]....
        /*00f0*/ 	.word	0xffffffff


	//   ....[17]....
        /*00f4*/ 	.word	0xffffffff


	//   ....[18]....
        /*00f8*/ 	.word	0xffffffff


	//   ....[19]....
        /*00fc*/ 	.word	0xffffffff


	//   ....[20]....
        /*0100*/ 	.word	0xffffffff


	//   ....[21]....
        /*0104*/ 	.word	0xffffffff


	//   ....[22]....
        /*0108*/ 	.word	0xffffffff


	//   ....[23]....
        /*010c*/ 	.word	0xffffffff


	//   ....[24]....
        /*0110*/ 	.word	0xffffffff


	//   ....[25]....
        /*0114*/ 	.word	0xffffffff


	//   ....[26]....
        /*0118*/ 	.word	0xffffffff


	//   ....[27]....
        /*011c*/ 	.word	0xffffffff


	//   ....[28]....
        /*0120*/ 	.word	0xffffffff


	//   ....[29]....
        /*0124*/ 	.word	0xffffffff


	//----- nvinfo : EIATTR_COOP_GROUP_INSTR_OFFSETS
	.align		4
.L_528:
        /*0128*/ 	.byte	0x04, 0x28
        /*012a*/ 	.short	(.L_530 - .L_529)


	//   ....[0]....
.L_529:
        /*012c*/ 	.word	0x00000500


	//   ....[1]....
        /*0130*/ 	.word	0x00000560


	//   ....[2]....
        /*0134*/ 	.word	0x000005d0


	//   ....[3]....
        /*0138*/ 	.word	0x00000620


	//   ....[4]....
        /*013c*/ 	.word	0x00000650


	//   ....[5]....
        /*0140*/ 	.word	0x000008a0


	//   ....[6]....
        /*0144*/ 	.word	0x00000920


	//   ....[7]....
        /*0148*/ 	.word	0x00000960


	//   ....[8]....
        /*014c*/ 	.word	0x000009a0


	//   ....[9]....
        /*0150*/ 	.word	0x00000a00


	//   ....[10]....
        /*0154*/ 	.word	0x00001530


	//   ....[11]....
        /*0158*/ 	.word	0x000015b0


	//   ....[12]....
        /*015c*/ 	.word	0x00001600


	//   ....[13]....
        /*0160*/ 	.word	0x00001640


	//   ....[14]....
        /*0164*/ 	.word	0x00001670


	//   ....[15]....
        /*0168*/ 	.word	0x00001cb0


	//   ....[16]....
        /*016c*/ 	.word	0x00001d10


	//   ....[17]....
        /*0170*/ 	.word	0x00001d80


	//   ....[18]....
        /*0174*/ 	.word	0x00001dd0


	//   ....[19]....
        /*0178*/ 	.word	0x00001e00


	//   ....[20]....
        /*017c*/ 	.word	0x00002050


	//   ....[21]....
        /*0180*/ 	.word	0x000020d0


	//   ....[22]....
        /*0184*/ 	.word	0x00002110


	//   ....[23]....
        /*0188*/ 	.word	0x00002160


	//   ....[24]....
        /*018c*/ 	.word	0x000021b0


	//   ....[25]....
        /*0190*/ 	.word	0x00002e20


	//   ....[26]....
        /*0194*/ 	.word	0x00002ea0


	//   ....[27]....
        /*0198*/ 	.word	0x00002ef0


	//   ....[28]....
        /*019c*/ 	.word	0x00002f30


	//   ....[29]....
        /*01a0*/ 	.word	0x00002f60


	//----- nvinfo : EIATTR_VRC_CTA_INIT_COUNT
	.align		4
.L_530:
        /*01a4*/ 	.byte	0x02, 0x4a
	.zero		1
	.zero		1


	//----- nvinfo : EIATTR_EXIT_INSTR_OFFSETS
	.align		4
        /*01a8*/ 	.byte	0x04, 0x1c
        /*01aa*/ 	.short	(.L_532 - .L_531)


	//   ....[0]....
.L_531:
        /*01ac*/ 	.word	0x00003140


	//   ....[1]....
        /*01b0*/ 	.word	0x00003180


	//----- nvinfo : EIATTR_MAX_THREADS
	.align		4
.L_532:
        /*01b4*/ 	.byte	0x04, 0x05
        /*01b6*/ 	.short	(.L_534 - .L_533)
.L_533:
        /*01b8*/ 	.word	0x00000200
        /*01bc*/ 	.word	0x00000001
        /*01c0*/ 	.word	0x00000001


	//----- nvinfo : EIATTR_CRS_STACK_SIZE
	.align		4
.L_534:
        /*01c4*/ 	.byte	0x04, 0x1e
        /*01c6*/ 	.short	(.L_536 - .L_535)
.L_535:
        /*01c8*/ 	.word	0x00000000


	//----- nvinfo : EIATTR_CBANK_PARAM_SIZE
	.align		4
.L_536:
        /*01cc*/ 	.byte	0x03, 0x19
        /*01ce*/ 	.short	0x003e


	//----- nvinfo : EIATTR_PARAM_CBANK
	.align		4
        /*01d0*/ 	.byte	0x04, 0x0a
        /*01d2*/ 	.short	(.L_538 - .L_537)
	.align		4
.L_537:
        /*01d4*/ 	.word	index@(.nv.constant0._ZN3cub18CUB_300001_SM_10006detail6reduce18DeviceReduceKernelINS2_10policy_hubIfjN4cuda3std3__44plusIfEEE10Policy1000EPfjS9_fNS7_10__identityEEEvT0_PT3_T1_NS0_13GridEvenShareISH_EET2_T4_)
        /*01d8*/ 	.short	0x0380
        /*01da*/ 	.short	0x003e


	//----- nvinfo : EIATTR_SW_WAR
	.align		4
.L_538:
        /*01dc*/ 	.byte	0x04, 0x36
        /*01de*/ 	.short	(.L_540 - .L_539)
.L_539:
        /*01e0*/ 	.word	0x00000008
.L_540:


//--------------------- .nv.info._ZN3cub18CUB_300001_SM_10006detail6reduce28DeviceReduceSingleTileKernelINS2_10policy_hubIfjN4cuda3std3__44plusIfEEE10Policy1000EPfSC_jS9_ffNS7_10__identityEEEvT0_T1_T2_T3_T4_T6_ --------------------------
	.section	.nv.info._ZN3cub18CUB_300001_SM_10006detail6reduce28DeviceReduceSingleTileKernelINS2_10policy_hubIfjN4cuda3std3__44plusIfEEE10Policy1000EPfSC_jS9_ffNS7_10__identityEEEvT0_T1_T2_T3_T4_T6_,"",@"SHT_CUDA_INFO"
	.sectionflags	@""
	.align	4


	//----- nvinfo : EIATTR_CUDA_API_VERSION
	.align		4
        /*0000*/ 	.byte	0x04, 0x37
        /*0002*/ 	.short	(.L_542 - .L_541)
.L_541:
        /*0004*/ 	.word	0x00000082


	//----- nvinfo : EIATTR_KPARAM_INFO
	.align		4
.L_542:
        /*0008*/ 	.byte	0x04, 0x17
        /*000a*/ 	.short	(.L_544 - .L_543)
.L_543:
        /*000c*/ 	.word	0x00000000
        /*0010*/ 	.short	0x0005
        /*0012*/ 	.short	0x001c
        /*0014*/ 	.byte	0x00, 0xf0, 0x05, 0x00


	//----- nvinfo : EIATTR_KPARAM_INFO
	.align		4
.L_544:
        /*0018*/ 	.byte	0x04, 0x17
        /*001a*/ 	.short	(.L_546 - .L_545)
.L_545:
        /*001c*/ 	.word	0x00000000
        /*0020*/ 	.short	0x0004
        /*0022*/ 	.short	0x0018
        /*0024*/ 	.byte	0x00, 0xf0, 0x11, 0x00


	//----- nvinfo : EIATTR_KPARAM_INFO
	.align		4
.L_546:
        /*0028*/ 	.byte	0x04, 0x17
        /*002a*/ 	.short	(.L_548 - .L_547)
.L_547:
        /*002c*/ 	.word	0x00000000
        /*0030*/ 	.short	0x0003
        /*0032*/ 	.short	0x0014
        /*0034*/ 	.byte	0x00, 0xf0, 0x05, 0x00


	//----- nvinfo : EIATTR_KPARAM_INFO
	.align		4
.L_548:
        /*0038*/ 	.byte	0x04, 0x17
        /*003a*/ 	.short	(.L_550 - .L_549)
.L_549:
        /*003c*/ 	.word	0x00000000
        /*0040*/ 	.short	0x0002
        /*0042*/ 	.short	0x0010
        /*0044*/ 	.byte	0x00, 0xf0, 0x11, 0x00


	//----- nvinfo : EIATTR_KPARAM_INFO
	.align		4
.L_550:
        /*0048*/ 	.byte	0x04, 0x17
        /*004a*/ 	.short	(.L_552 - .L_551)
.L_551:
        /*004c*/ 	.word	0x00000000
        /*0050*/ 	.short	0x0001
        /*0052*/ 	.short	0x0008
        /*0054*/ 	.byte	0x00, 0xf5, 0x21, 0x00


	//----- nvinfo : EIATTR_KPARAM_INFO
	.align		4
.L_552:
        /*0058*/ 	.byte	0x04, 0x17
        /*005a*/ 	.short	(.L_554 - .L_553)
.L_553:
        /*005c*/ 	.word	0x00000000
        /*0060*/ 	.short	0x0000
        /*0062*/ 	.short	0x0000
        /*0064*/ 	.byte	0x00, 0xf5, 0x21, 0x00


	//----- nvinfo : EIATTR_SPARSE_MMA_MASK
	.align		4
.L_554:
        /*0068*/ 	.byte	0x03, 0x50
        /*006a*/ 	.short	0x0000


	//----- nvinfo : EIATTR_MAXREG_COUNT
	.align		4
        /*006c*/ 	.byte	0x03, 0x1b
        /*006e*/ 	.short	0x0080


	//----- nvinfo : EIATTR_NUM_BARRIERS
	.align		4
        /*0070*/ 	.byte	0x02, 0x4c
        /*0072*/ 	.byte	0x01
	.zero		1


	//----- nvinfo : EIATTR_MERCURY_ISA_VERSION
	.align		4
        /*0074*/ 	.byte	0x03, 0x5f
        /*0076*/ 	.short	0x0101


	//----- nvinfo : EIATTR_UNUSED_LOAD_BYTE_OFFSET
	.align		4
        /*0078*/ 	.byte	0x04, 0x44
        /*007a*/ 	.short	(.L_556 - .L_555)


	//   ....[0]....
.L_555:
        /*007c*/ 	.word	0x00000b10
        /*0080*/ 	.word	0x0000fff0


	//   ....[1]....
        /*0084*/ 	.word	0x00000f20
        /*0088*/ 	.word	0x0000fff0


	//   ....[2]....
        /*008c*/ 	.word	0x00001a80
        /*0090*/ 	.word	0x0000fff0


	//   ....[3]....
        /*0094*/ 	.word	0x000025c0
        /*0098*/ 	.word	0x0000fff0


	//   ....[4]....
        /*009c*/ 	.word	0x000029d0
        /*00a0*/ 	.word	0x0000fff0


	//   ....[5]....
        /*00a4*/ 	.word	0x00003650
        /*00a8*/ 	.word	0x0000fff0


	//----- nvinfo : EIATTR_COOP_GROUP_MASK_REGIDS
	.align		4
.L_556:
        /*00ac*/ 	.byte	0x04, 0x29
        /*00ae*/ 	.short	(.L_558 - .L_557)


	//   ....[0]....
.L_557:
        /*00b0*/ 	.word	0xffffffff


	//   ....[1]....
        /*00b4*/ 	.word	0xffffffff


	//   ....[2]....
        /*00b8*/ 	.word	0xffffffff


	//   ....[3]....
        /*00bc*/ 	.word	0xffffffff


	//   ....[4]....
        /*00c0*/ 	.word	0xffffffff


	//   ....[5]....
        /*00c4*/ 	.word	0xffffffff


	//   ....[6]....
        /*00c8*/ 	.word	0xffffffff


	//   ....[7]....
        /*00cc*/ 	.word	0xffffffff


	//   ....[8]....
        /*00d0*/ 	.word	0xffffffff


	//   ....[9]....
        /*00d4*/ 	.word	0xffffffff


	//   ....[10]....
        /*00d8*/ 	.word	0xffffffff


	//   ....[11]....
        /*00dc*/ 	.word	0xffffffff


	//   ....[12]....
        /*00e0*/ 	.word	0xffffffff


	//   ....[13]....
        /*00e4*/ 	.word	0xffffffff


	//   ....[14]....
        /*00e8*/ 	.word	0xffffffff


	//   ....[15]....
        /*00ec*/ 	.word	0xffffffff


	//   ....[16]....
        /*00f0*/ 	.word	0xffffffff


	//   ....[17]....
        /*00f4*/ 	.word	0xffffffff


	//   ....[18]....
        /*00f8*/ 	.word	0xffffffff


	//   ....[19]....
        /*00fc*/ 	.word	0xffffffff


	//   ....[20]....
        /*0100*/ 	.word	0xffffffff


	//   ....[21]....
        /*0104*/ 	.word	0xffffffff


	//   ....[22]....
        /*0108*/ 	.word	0xffffffff


	//   ....[23]....
        /*010c*/ 	.word	0xffffffff


	//   ....[24]....
        /*0110*/ 	.word	0xffffffff


	//   ....[25]....
        /*0114*/ 	.word	0xffffffff


	//   ....[26]....
        /*0118*/ 	.word	0xffffffff


	//   ....[27]....
        /*011c*/ 	.word	0xffffffff


	//   ....[28]....
        /*0120*/ 	.word	0xffffffff


	//   ....[29]....
        /*0124*/ 	.word	0xffffffff


	//----- nvinfo : EIATTR_COOP_GROUP_INSTR_OFFSETS
	.align		4
.L_558:
        /*0128*/ 	.byte	0x04, 0x28
        /*012a*/ 	.short	(.L_560 - .L_559)


	//   ....[0]....
.L_559:
        /*012c*/ 	.word	0x00000920


	//   ....[1]....
        /*0130*/ 	.word	0x00000980


	//   ....[2]....
        /*0134*/ 	.word	0x000009f0


	//   ....[3]....
        /*0138*/ 	.word	0x00000a40


	//   ....[4]....
        /*013c*/ 	.word	0x00000a70


	//   ....[5]....
        /*0140*/ 	.word	0x00000cc0


	//   ....[6]....
        /*0144*/ 	.word	0x00000d50


	//   ....[7]....
        /*0148*/ 	.word	0x00000da0


	//   ....[8]....
        /*014c*/ 	.word	0x00000de0


	//   ....[9]....
        /*0150*/ 	.word	0x00000e20


	//   ....[10]....
        /*0154*/ 	.word	0x000018a0


	//   ....[11]....
        /*0158*/ 	.word	0x00001920


	//   ....[12]....
        /*015c*/ 	.word	0x00001970


	//   ....[13]....
        /*0160*/ 	.word	0x000019b0


	//   ....[14]....
        /*0164*/ 	.word	0x000019e0


	//   ....[15]....
        /*0168*/ 	.word	0x000023d0


	//   ....[16]....
        /*016c*/ 	.word	0x00002430


	//   ....[17]....
        /*0170*/ 	.word	0x000024a0


	//   ....[18]....
        /*0174*/ 	.word	0x000024f0


	//   ....[19]....
        /*0178*/ 	.word	0x00002520


	//   ....[20]....
        /*017c*/ 	.word	0x00002770


	//   ....[21]....
        /*0180*/ 	.word	0x000027e0


	//   ....[22]....
        /*0184*/ 	.word	0x00002830


	//   ....[23]....
        /*0188*/ 	.word	0x00002880


	//   ....[24]....
        /*018c*/ 	.word	0x000028c0


	//   ....[25]....
        /*0190*/ 	.word	0x00003470


	//   ....[26]....
        /*0194*/ 	.word	0x000034f0


	//   ....[27]....
        /*0198*/ 	.word	0x00003540


	//   ....[28]....
        /*019c*/ 	.word	0x00003580


	//   ....[29]....
        /*01a0*/ 	.word	0x000035b0


	//----- nvinfo : EIATTR_VRC_CTA_INIT_COUNT
	.align		4
.L_560:
        /*01a4*/ 	.byte	0x02, 0x4a
	.zero		1
	.zero		1


	//----- nvinfo : EIATTR_EXIT_INSTR_OFFSETS
	.align		4
        /*01a8*/ 	.byte	0x04, 0x1c
        /*01aa*/ 	.short	(.L_562 - .L_561)


	//   ....[0]....
.L_561:
        /*01ac*/ 	.word	0x00000080


	//   ....[1]....
        /*01b0*/ 	.word	0x000000c0


	//   ....[2]....
        /*01b4*/ 	.word	0x00003790


	//   ....[3]....
        /*01b8*/ 	.word	0x000037e0


	//----- nvinfo : EIATTR_MAX_THREADS
	.align		4
.L_562:
        /*01bc*/ 	.byte	0x04, 0x05
        /*01be*/ 	.short	(.L_564 - .L_563)
.L_563:
        /*01c0*/ 	.word	0x00000200
        /*01c4*/ 	.word	0x00000001
        /*01c8*/ 	.word	0x00000001


	//----- nvinfo : EIATTR_CRS_STACK_SIZE
	.align		4
.L_564:
        /*01cc*/ 	.byte	0x04, 0x1e
        /*01ce*/ 	.short	(.L_566 - .L_565)
.L_565:
        /*01d0*/ 	.word	0x00000000


	//----- nvinfo : EIATTR_CBANK_PARAM_SIZE
	.align		4
.L_566:
        /*01d4*/ 	.byte	0x03, 0x19
        /*01d6*/ 	.short	0x001d


	//----- nvinfo : EIATTR_PARAM_CBANK
	.align		4
        /*01d8*/ 	.byte	0x04, 0x0a
        /*01da*/ 	.short	(.L_568 - .L_567)
	.align		4
.L_567:
        /*01dc*/ 	.word	index@(.nv.constant0._ZN3cub18CUB_300001_SM_10006detail6reduce28DeviceReduceSingleTileKernelINS2_10policy_hubIfjN4cuda3std3__44plusIfEEE10Policy1000EPfSC_jS9_ffNS7_10__identityEEEvT0_T1_T2_T3_T4_T6_)
        /*01e0*/ 	.short	0x0380
        /*01e2*/ 	.short	0x001d


	//----- nvinfo : EIATTR_SW_WAR
	.align		4
.L_568:
        /*01e4*/ 	.byte	0x04, 0x36
        /*01e6*/ 	.short	(.L_570 - .L_569)
.L_569:
        /*01e8*/ 	.word	0x00000008
.L_570:


//--------------------- .nv.info._ZN3cub18CUB_300001_SM_10006detail11EmptyKernelIvEEvv --------------------------
	.section	.nv.info._ZN3cub18CUB_300001_SM_10006detail11EmptyKernelIvEEvv,"",@"SHT_CUDA_INFO"
	.sectionflags	@""
	.align	4


	//----- nvinfo : EIATTR_CUDA_API_VERSION
	.align		4
        /*0000*/ 	.byte	0x04, 0x37
        /*0002*/ 	.short	(.L_572 - .L_571)
.L_571:
        /*0004*/ 	.word	0x00000082


	//----- nvinfo : EIATTR_SPARSE_MMA_MASK
	.align		4
.L_572:
        /*0008*/ 	.byte	0x03, 0x50
        /*000a*/ 	.short	0x0000


	//----- nvinfo : EIATTR_MAXREG_COUNT
	.align		4
        /*000c*/ 	.byte	0x03, 0x1b
        /*000e*/ 	.short	0x00ff


	//----- nvinfo : EIATTR_MERCURY_ISA_VERSION
	.align		4
        /*0010*/ 	.byte	0x03, 0x5f
        /*0012*/ 	.short	0x0101


	//----- nvinfo : EIATTR_VRC_CTA_INIT_COUNT
	.align		4
        /*0014*/ 	.byte	0x02, 0x4a
	.zero		1
	.zero		1


	//----- nvinfo : EIATTR_EXIT_INSTR_OFFSETS
	.align		4
        /*0018*/ 	.byte	0x04, 0x1c
        /*001a*/ 	.short	(.L_574 - .L_573)


	//   ....[0]....
.L_573:
        /*001c*/ 	.word	0x00000010


	//----- nvinfo : EIATTR_SW_WAR
	.align		4
.L_574:
        /*0020*/ 	.byte	0x04, 0x36
        /*0022*/ 	.short	(.L_576 - .L_575)
.L_575:
        /*0024*/ 	.word	0x00000008
.L_576:


//--------------------- .nv.info._Z15init_pair_arrayPfS_Pii --------------------------
	.section	.nv.info._Z15init_pair_arrayPfS_Pii,"",@"SHT_CUDA_INFO"
	.sectionflags	@""
	.align	4


	//----- nvinfo : EIATTR_CUDA_API_VERSION
	.align		4
        /*0000*/ 	.byte	0x04, 0x37
        /*0002*/ 	.short	(.L_578 - .L_577)
.L_577:
        /*0004*/ 	.word	0x00000082


	//----- nvinfo : EIATTR_KPARAM_INFO
	.align		4
.L_578:
        /*0008*/ 	.byte	0x04, 0x17
        /*000a*/ 	.short	(.L_580 - .L_579)
.L_579:
        /*000c*/ 	.word	0x00000000
        /*0010*/ 	.short	0x0003
        /*0012*/ 	.short	0x0018
        /*0014*/ 	.byte	0x00, 0xf0, 0x11, 0x00


	//----- nvinfo : EIATTR_KPARAM_INFO
	.align		4
.L_580:
        /*0018*/ 	.byte	0x04, 0x17
        /*001a*/ 	.short	(.L_582 - .L_581)
.L_581:
        /*001c*/ 	.word	0x00000000
        /*0020*/ 	.short	0x0002
        /*0022*/ 	.short	0x0010
        /*0024*/ 	.byte	0x00, 0xf5, 0x21, 0x00


	//----- nvinfo : EIATTR_KPARAM_INFO
	.align		4
.L_582:
        /*0028*/ 	.byte	0x04, 0x17
        /*002a*/ 	.short	(.L_584 - .L_583)
.L_583:
        /*002c*/ 	.word	0x00000000
        /*0030*/ 	.short	0x0001
        /*0032*/ 	.short	0x0008
        /*0034*/ 	.byte	0x00, 0xf5, 0x21, 0x00


	//----- nvinfo : EIATTR_KPARAM_INFO
	.align		4
.L_584:
        /*0038*/ 	.byte	0x04, 0x17
        /*003a*/ 	.short	(.L_586 - .L_585)
.L_585:
        /*003c*/ 	.word	0x00000000
        /*0040*/ 	.short	0x0000
        /*0042*/ 	.short	0x0000
        /*0044*/ 	.byte	0x00, 0xf5, 0x21, 0x00


	//----- nvinfo : EIATTR_SPARSE_MMA_MASK
	.align		4
.L_586:
        /*0048*/ 	.byte	0x03, 0x50
        /*004a*/ 	.short	0x0000


	//----- nvinfo : EIATTR_MAXREG_COUNT
	.align		4
        /*004c*/ 	.byte	0x03, 0x1b
        /*004e*/ 	.short	0x00ff


	//----- nvinfo : EIATTR_MERCURY_ISA_VERSION
	.align		4
        /*0050*/ 	.byte	0x03, 0x5f
        /*0052*/ 	.short	0x0101


	//----- nvinfo : EIATTR_VRC_CTA_INIT_COUNT
	.align		4
        /*0054*/ 	.byte	0x02, 0x4a
	.zero		1
	.zero		1


	//----- nvinfo : EIATTR_EXIT_INSTR_OFFSETS
	.align		4
        /*0058*/ 	.byte	0x04, 0x1c
        /*005a*/ 	.short	(.L_588 - .L_587)


	//   ....[0]....
.L_587:
        /*005c*/ 	.word	0x00000070


	//   ....[1]....
        /*0060*/ 	.word	0x00000130


	//----- nvinfo : EIATTR_CBANK_PARAM_SIZE
	.align		4
.L_588:
        /*0064*/ 	.byte	0x03, 0x19
        /*0066*/ 	.short	0x001c


	//----- nvinfo : EIATTR_PARAM_CBANK
	.align		4
        /*0068*/ 	.byte	0x04, 0x0a
        /*006a*/ 	.short	(.L_590 - .L_589)
	.align		4
.L_589:
        /*006c*/ 	.word	index@(.nv.constant0._Z15init_pair_arrayPfS_Pii)
        /*0070*/ 	.short	0x0380
        /*0072*/ 	.short	0x001c


	//----- nvinfo : EIATTR_SW_WAR
	.align		4
.L_590:
        /*0074*/ 	.byte	0x04, 0x36
        /*0076*/ 	.short	(.L_592 - .L_591)
.L_591:
        /*0078*/ 	.word	0x00000008
.L_592:


//--------------------- .nv.info._Z9rank_diffPfS_i --------------------------
	.section	.nv.info._Z9rank_diffPfS_i,"",@"SHT_CUDA_INFO"
	.sectionflags	@""
	.align	4


	//----- nvinfo : EIATTR_CUDA_API_VERSION
	.align		4
        /*0000*/ 	.byte	0x04, 0x37
        /*0002*/ 	.short	(.L_594 - .L_593)
.L_593:
        /*0004*/ 	.word	0x00000082


	//----- nvinfo : EIATTR_KPARAM_INFO
	.align		4
.L_594:
        /*0008*/ 	.byte	0x04, 0x17
        /*000a*/ 	.short	(.L_596 - .L_595)
.L_595:
        /*000c*/ 	.word	0x00000000
        /*0010*/ 	.short	0x0002
        /*0012*/ 	.short	0x0010
        /*0014*/ 	.byte	0x00, 0xf0, 0x11, 0x00


	//----- nvinfo : EIATTR_KPARAM_INFO
	.align		4
.L_596:
        /*0018*/ 	.byte	0x04, 0x17
        /*001a*/ 	.short	(.L_598 - .L_597)
.L_597:
        /*001c*/ 	.word	0x00000000
        /*0020*/ 	.short	0x0001
        /*0022*/ 	.short	0x0008
        /*0024*/ 	.byte	0x00, 0xf5, 0x21, 0x00


	//----- nvinfo : EIATTR_KPARAM_INFO
	.align		4
.L_598:
        /*0028*/ 	.byte	0x04, 0x17
        /*002a*/ 	.short	(.L_600 - .L_599)
.L_599:
        /*002c*/ 	.word	0x00000000
        /*0030*/ 	.short	0x0000
        /*0032*/ 	.short	0x0000
        /*0034*/ 	.byte	0x00, 0xf5, 0x21, 0x00


	//----- nvinfo : EIATTR_SPARSE_MMA_MASK
	.align		4
.L_600:
        /*0038*/ 	.byte	0x03, 0x50
        /*003a*/ 	.short	0x0000


	//----- nvinfo : EIATTR_MAXREG_COUNT
	.align		4
        /*003c*/ 	.byte	0x03, 0x1b
        /*003e*/ 	.short	0x00ff


	//----- nvinfo : EIATTR_MERCURY_ISA_VERSION
	.align		4
        /*0040*/ 	.byte	0x03, 0x5f
        /*0042*/ 	.short	0x0101


	//----- nvinfo : EIATTR_VRC_CTA_INIT_COUNT
	.align		4
        /*0044*/ 	.byte	0x02, 0x4a
	.zero		1
	.zero		1


	//----- nvinfo : EIATTR_EXIT_INSTR_OFFSETS
	.align		4
        /*0048*/ 	.byte	0x04, 0x1c
        /*004a*/ 	.short	(.L_602 - .L_601)


	//   ....[0]....
.L_601:
        /*004c*/ 	.word	0x00000070


	//   ....[1]....
        /*0050*/ 	.word	0x00000120


	//----- nvinfo : EIATTR_CBANK_PARAM_SIZE
	.align		4
.L_602:
        /*0054*/ 	.byte	0x03, 0x19
        /*0056*/ 	.short	0x0014


	//----- nvinfo : EIATTR_PARAM_CBANK
	.align		4
        /*0058*/ 	.byte	0x04, 0x0a
        /*005a*/ 	.short	(.L_604 - .L_603)
	.align		4
.L_603:
        /*005c*/ 	.word	index@(.nv.constant0._Z9rank_diffPfS_i)
        /*0060*/ 	.short	0x0380
        /*0062*/ 	.short	0x0014


	//----- nvinfo : EIATTR_SW_WAR
	.align		4
.L_604:
        /*0064*/ 	.byte	0x04, 0x36
        /*0066*/ 	.short	(.L_606 - .L_605)
.L_605:
        /*0068*/ 	.word	0x00000008
.L_606:


//--------------------- .nv.info._Z6matmulPfS_S_i --------------------------
	.section	.nv.info._Z6matmulPfS_S_i,"",@"SHT_CUDA_INFO"
	.sectionflags	@""
	.align	4


	//----- nvinfo : EIATTR_CUDA_API_VERSION
	.align		4
        /*0000*/ 	.byte	0x04, 0x37
        /*0002*/ 	.short	(.L_608 - .L_607)
.L_607:
        /*0004*/ 	.word	0x00000082


	//----- nvinfo : EIATTR_KPARAM_INFO
	.align		4
.L_608:
        /*0008*/ 	.byte	0x04, 0x17
        /*000a*/ 	.short	(.L_610 - .L_609)
.L_609:
        /*000c*/ 	.word	0x00000000
        /*0010*/ 	.short	0x0003
        /*0012*/ 	.short	0x0018
        /*0014*/ 	.byte	0x00, 0xf0, 0x11, 0x00


	//----- nvinfo : EIATTR_KPARAM_INFO
	.align		4
.L_610:
        /*0018*/ 	.byte	0x04, 0x17
        /*001a*/ 	.short	(.L_612 - .L_611)
.L_611:
        /*001c*/ 	.word	0x00000000
        /*0020*/ 	.short	0x0002
        /*0022*/ 	.short	0x0010
        /*0024*/ 	.byte	0x00, 0xf5, 0x21, 0x00


	//----- nvinfo : EIATTR_KPARAM_INFO
	.align		4
.L_612:
        /*0028*/ 	.byte	0x04, 0x17
        /*002a*/ 	.short	(.L_614 - .L_613)
.L_613:
        /*002c*/ 	.word	0x00000000
        /*0030*/ 	.short	0x0001
        /*0032*/ 	.short	0x0008
        /*0034*/ 	.byte	0x00, 0xf5, 0x21, 0x00


	//----- nvinfo : EIATTR_KPARAM_INFO
	.align		4
.L_614:
        /*0038*/ 	.byte	0x04, 0x17
        /*003a*/ 	.short	(.L_616 - .L_615)
.L_615:
        /*003c*/ 	.word	0x00000000
        /*0040*/ 	.short	0x0000
        /*0042*/ 	.short	0x0000
        /*0044*/ 	.byte	0x00, 0xf5, 0x21, 0x00


	//----- nvinfo : EIATTR_SPARSE_MMA_MASK
	.align		4
.L_616:
        /*0048*/ 	.byte	0x03, 0x50
        /*004a*/ 	.short	0x0000


	//----- nvinfo : EIATTR_MAXREG_COUNT
	.align		4
        /*004c*/ 	.byte	0x03, 0x1b
        /*004e*/ 	.short	0x00ff


	//----- nvinfo : EIATTR_MERCURY_ISA_VERSION
	.align		4
        /*0050*/ 	.byte	0x03, 0x5f
        /*0052*/ 	.short	0x0101


	//----- nvinfo : EIATTR_VRC_CTA_INIT_COUNT
	.align		4
        /*0054*/ 	.byte	0x02, 0x4a
	.zero		1
	.zero		1


	//----- nvinfo : EIATTR_EXIT_INSTR_OFFSETS
	.align		4
        /*0058*/ 	.byte	0x04, 0x1c
        /*005a*/ 	.short	(.L_618 - .L_617)


	//   ....[0]....
.L_617:
        /*005c*/ 	.word	0x00000070


	//   ....[1]....
        /*0060*/ 	.word	0x00000a90


	//----- nvinfo : EIATTR_CBANK_PARAM_SIZE
	.align		4
.L_618:
        /*0064*/ 	.byte	0x03, 0x19
        /*0066*/ 	.short	0x001c


	//----- nvinfo : EIATTR_PARAM_CBANK
	.align		4
        /*0068*/ 	.byte	0x04, 0x0a
        /*006a*/ 	.short	(.L_620 - .L_619)
	.align		4
.L_619:
        /*006c*/ 	.word	index@(.nv.constant0._Z6matmulPfS_S_i)
        /*0070*/ 	.short	0x0380
        /*0072*/ 	.short	0x001c


	//----- nvinfo : EIATTR_SW_WAR
	.align		4
.L_620:
        /*0074*/ 	.byte	0x04, 0x36
        /*0076*/ 	.short	(.L_622 - .L_621)
.L_621:
        /*0078*/ 	.word	0x00000008
.L_622:


//--------------------- .nv.info._Z10store_rankPfS_i --------------------------
	.section	.nv.info._Z10store_rankPfS_i,"",@"SHT_CUDA_INFO"
	.sectionflags	@""
	.align	4


	//----- nvinfo : EIATTR_CUDA_API_VERSION
	.align		4
        /*0000*/ 	.byte	0x04, 0x37
        /*0002*/ 	.short	(.L_624 - .L_623)
.L_623:
        /*0004*/ 	.word	0x00000082


	//----- nvinfo : EIATTR_KPARAM_INFO
	.align		4
.L_624:
        /*0008*/ 	.byte	0x04, 0x17
        /*000a*/ 	.short	(.L_626 - .L_625)
.L_625:
        /*000c*/ 	.word	0x00000000
        /*0010*/ 	.short	0x0002
        /*0012*/ 	.short	0x0010
        /*0014*/ 	.byte	0x00, 0xf0, 0x11, 0x00


	//----- nvinfo : EIATTR_KPARAM_INFO
	.align		4
.L_626:
        /*0018*/ 	.byte	0x04, 0x17
        /*001a*/ 	.short	(.L_628 - .L_627)
.L_627:
        /*001c*/ 	.word	0x00000000
        /*0020*/ 	.short	0x0001
        /*0022*/ 	.short	0x0008
        /*0024*/ 	.byte	0x00, 0xf5, 0x21, 0x00


	//----- nvinfo : EIATTR_KPARAM_INFO
	.align		4
.L_628:
        /*0028*/ 	.byte	0x04, 0x17
        /*002a*/ 	.short	(.L_630 - .L_629)
.L_629:
        /*002c*/ 	.word	0x00000000
        /*0030*/ 	.short	0x0000
        /*0032*/ 	.short	0x0000
        /*0034*/ 	.byte	0x00, 0xf5, 0x21, 0x00


	//----- nvinfo : EIATTR_SPARSE_MMA_MASK
	.align		4
.L_630:
        /*0038*/ 	.byte	0x03, 0x50
        /*003a*/ 	.short	0x0000


	//----- nvinfo : EIATTR_MAXREG_COUNT
	.align		4
        /*003c*/ 	.byte	0x03, 0x1b
        /*003e*/ 	.short	0x00ff


	//----- nvinfo : EIATTR_MERCURY_ISA_VERSION
	.align		4
        /*0040*/ 	.byte	0x03, 0x5f
        /*0042*/ 	.short	0x0101


	//----- nvinfo : EIATTR_VRC_CTA_INIT_COUNT
	.align		4
        /*0044*/ 	.byte	0x02, 0x4a
	.zero		1
	.zero		1


	//----- nvinfo : EIATTR_EXIT_INSTR_OFFSETS
	.align		4
        /*0048*/ 	.byte	0x04, 0x1c
        /*004a*/ 	.short	(.L_632 - .L_631)


	//   ....[0]....
.L_631:
        /*004c*/ 	.word	0x00000070


	//   ....[1]....
        /*0050*/ 	.word	0x000000f0


	//----- nvinfo : EIATTR_CBANK_PARAM_SIZE
	.align		4
.L_632:
        /*0054*/ 	.byte	0x03, 0x19
        /*0056*/ 	.short	0x0014


	//----- nvinfo : EIATTR_PARAM_CBANK
	.align		4
        /*0058*/ 	.byte	0x04, 0x0a
        /*005a*/ 	.short	(.L_634 - .L_633)
	.align		4
.L_633:
        /*005c*/ 	.word	index@(.nv.constant0._Z10store_rankPfS_i)
        /*0060*/ 	.short	0x0380
        /*0062*/ 	.short	0x0014


	//----- nvinfo : EIATTR_SW_WAR
	.align		4
.L_634:
        /*0064*/ 	.byte	0x04, 0x36
        /*0066*/ 	.short	(.L_636 - .L_635)
.L_635:
        /*0068*/ 	.word	0x00000008
.L_636:


//--------------------- .nv.info._Z15initialize_rankPfi --------------------------
	.section	.nv.info._Z15initialize_rankPfi,"",@"SHT_CUDA_INFO"
	.sectionflags	@""
	.align	4


	//----- nvinfo : EIATTR_CUDA_API_VERSION
	.align		4
        /*0000*/ 	.byte	0x04, 0x37
        /*0002*/ 	.short	(.L_638 - .L_637)
.L_637:
        /*0004*/ 	.word	0x00000082


	//----- nvinfo : EIATTR_KPARAM_INFO
	.align		4
.L_638:
        /*0008*/ 	.byte	0x04, 0x17
        /*000a*/ 	.short	(.L_640 - .L_639)
.L_639:
        /*000c*/ 	.word	0x00000000
        /*0010*/ 	.short	0x0001
        /*0012*/ 	.short	0x0008
        /*0014*/ 	.byte	0x00, 0xf0, 0x11, 0x00


	//----- nvinfo : EIATTR_KPARAM_INFO
	.align		4
.L_640:
        /*0018*/ 	.byte	0x04, 0x17
        /*001a*/ 	.short	(.L_642 - .L_641)
.L_641:
        /*001c*/ 	.word	0x00000000
        /*0020*/ 	.short	0x0000
        /*0022*/ 	.short	0x0000
        /*0024*/ 	.byte	0x00, 0xf5, 0x21, 0x00


	//----- nvinfo : EIATTR_SPARSE_MMA_MASK
	.align		4
.L_642:
        /*0028*/ 	.byte	0x03, 0x50
        /*002a*/ 	.short	0x0000


	//----- nvinfo : EIATTR_MAXREG_COUNT
	.align		4
        /*002c*/ 	.byte	0x03, 0x1b
        /*002e*/ 	.short	0x00ff


	//----- nvinfo : EIATTR_MERCURY_ISA_VERSION
	.align		4
        /*0030*/ 	.byte	0x03, 0x5f
        /*0032*/ 	.short	0x0101


	//----- nvinfo : EIATTR_VRC_CTA_INIT_COUNT
	.align		4
        /*0034*/ 	.byte	0x02, 0x4a
	.zero		1
	.zero		1


	//----- nvinfo : EIATTR_EXIT_INSTR_OFFSETS
	.align		4
        /*0038*/ 	.byte	0x04, 0x1c
        /*003a*/ 	.short	(.L_644 - .L_643)


	//   ....[0]....
.L_643:
        /*003c*/ 	.word	0x00000070


	//   ....[1]....
        /*0040*/ 	.word	0x00000190


	//----- nvinfo : EIATTR_CRS_STACK_SIZE
	.align		4
.L_644:
        /*0044*/ 	.byte	0x04, 0x1e
        /*0046*/ 	.short	(.L_646 - .L_645)
.L_645:
        /*0048*/ 	.word	0x00000000


	//----- nvinfo : EIATTR_CBANK_PARAM_SIZE
	.align		4
.L_646:
        /*004c*/ 	.byte	0x03, 0x19
        /*004e*/ 	.short	0x000c


	//----- nvinfo : EIATTR_PARAM_CBANK
	.align		4
        /*0050*/ 	.byte	0x04, 0x0a
        /*0052*/ 	.short	(.L_648 - .L_647)
	.align		4
.L_647:
        /*0054*/ 	.word	index@(.nv.constant0._Z15initialize_rankPfi)
        /*0058*/ 	.short	0x0380
        /*005a*/ 	.short	0x000c


	//----- nvinfo : EIATTR_SW_WAR
	.align		4
.L_648:
        /*005c*/ 	.byte	0x04, 0x36
        /*005e*/ 	.short	(.L_650 - .L_649)
.L_649:
        /*0060*/ 	.word	0x00000008
.L_650:


//--------------------- .nv.info._Z17manage_adj_matrixPfi --------------------------
	.section	.nv.info._Z17manage_adj_matrixPfi,"",@"SHT_CUDA_INFO"
	.sectionflags	@""
	.align	4


	//----- nvinfo : EIATTR_CUDA_API_VERSION
	.align		4
        /*0000*/ 	.byte	0x04, 0x37
        /*0002*/ 	.short	(.L_652 - .L_651)
.L_651:
        /*0004*/ 	.word	0x00000082


	//----- nvinfo : EIATTR_KPARAM_INFO
	.align		4
.L_652:
        /*0008*/ 	.byte	0x04, 0x17
        /*000a*/ 	.short	(.L_654 - .L_653)
.L_653:
        /*000c*/ 	.word	0x00000000
        /*0010*/ 	.short	0x0001
        /*0012*/ 	.short	0x0008
        /*0014*/ 	.byte	0x00, 0xf0, 0x11, 0x00


	//----- nvinfo : EIATTR_KPARAM_INFO
	.align		4
.L_654:
        /*0018*/ 	.byte	0x04, 0x17
        /*001a*/ 	.short	(.L_656 - .L_655)
.L_655:
        /*001c*/ 	.word	0x00000000
        /*0020*/ 	.short	0x0000
        /*0022*/ 	.short	0x0000
        /*0024*/ 	.byte	0x00, 0xf5, 0x21, 0x00


	//----- nvinfo : EIATTR_SPARSE_MMA_MASK
	.align		4
.L_656:
        /*0028*/ 	.byte	0x03, 0x50
        /*002a*/ 	.short	0x0000


	//----- nvinfo : EIATTR_MAXREG_COUNT
	.align		4
        /*002c*/ 	.byte	0x03, 0x1b
        /*002e*/ 	.short	0x00ff


	//----- nvinfo : EIATTR_MERCURY_ISA_VERSION
	.align		4
        /*0030*/ 	.byte	0x03, 0x5f
        /*0032*/ 	.short	0x0101


	//----- nvinfo : EIATTR_VRC_CTA_INIT_COUNT
	.align		4
        /*0034*/ 	.byte	0x02, 0x4a
	.zero		1
	.zero		1


	//----- nvinfo : EIATTR_EXIT_INSTR_OFFSETS
	.align		4
        /*0038*/ 	.byte	0x04, 0x1c
        /*003a*/ 	.short	(.L_658 - .L_657)


	//   ....[0]....
.L_657:
        /*003c*/ 	.word	0x00000090


	//   ....[1]....
        /*0040*/ 	.word	0x000008f0


	//   ....[2]....
        /*0044*/ 	.word	0x00001770


	//   ....[3]....
        /*0048*/ 	.word	0x00001ee0


	//   ....[4]....
        /*004c*/ 	.word	0x000022e0


	//   ....[5]....
        /*0050*/ 	.word	0x00002340


	//   ....[6]....
        /*0054*/ 	.word	0x00002470


	//----- nvinfo : EIATTR_CRS_STACK_SIZE
	.align		4
.L_658:
        /*0058*/ 	.byte	0x04, 0x1e
        /*005a*/ 	.short	(.L_660 - .L_659)
.L_659:
        /*005c*/ 	.word	0x00000000


	//----- nvinfo : EIATTR_CBANK_PARAM_SIZE
	.align		4
.L_660:
        /*0060*/ 	.byte	0x03, 0x19
        /*0062*/ 	.short	0x000c


	//----- nvinfo : EIATTR_PARAM_CBANK
	.align		4
        /*0064*/ 	.byte	0x04, 0x0a
        /*0066*/ 	.short	(.L_662 - .L_661)
	.align		4
.L_661:
        /*0068*/ 	.word	index@(.nv.constant0._Z17manage_adj_matrixPfi)
        /*006c*/ 	.short	0x0380
        /*006e*/ 	.short	0x000c


	//----- nvinfo : EIATTR_SW_WAR
	.align		4
.L_662:
        /*0070*/ 	.byte	0x04, 0x36
        /*0072*/ 	.short	(.L_664 - .L_663)
.L_663:
        /*0074*/ 	.word	0x00000008
.L_664:


//--------------------- .nv.callgraph             --------------------------
	.section	.nv.callgraph,"",@"SHT_CUDA_CALLGRAPH"
	.align	4
	.sectionentsize	8
	.align		4
        /*0000*/ 	.word	0x00000000
	.align		4
        /*0004*/ 	.word	0xffffffff
	.align		4
        /*0008*/ 	.word	0x00000000
	.align		4
        /*000c*/ 	.word	0xfffffffe
	.align		4
        /*0010*/ 	.word	0x00000000
	.align		4
        /*0014*/ 	.word	0xfffffffd
	.align		4
        /*0018*/ 	.word	0x00000000
	.align		4
        /*001c*/ 	.word	0xfffffffc


//--------------------- .nv.constant4             --------------------------
	.section	.nv.constant4,"a",@progbits
	.align	8
	.align		8
.nv.constant4:
        /*0000*/ 	.dword	_ZN34_INTERNAL_60632b56_4_k_cu_2456629e4cuda3std3__45__cpo5beginE
	.align		8
        /*0008*/ 	.dword	_ZN34_INTERNAL_60632b56_4_k_cu_2456629e4cuda3std3__45__cpo3endE
	.align		8
        /*0010*/ 	.dword	_ZN34_INTERNAL_60632b56_4_k_cu_2456629e4cuda3std3__45__cpo6cbeginE
	.align		8
        /*0018*/ 	.dword	_ZN34_INTERNAL_60632b56_4_k_cu_2456629e4cuda3std3__45__cpo4cendE
	.align		8
        /*0020*/ 	.dword	_ZN34_INTERNAL_60632b56_4_k_cu_2456629e4cuda3std3__45__cpo6rbeginE
	.align		8
        /*0028*/ 	.dword	_ZN34_INTERNAL_60632b56_4_k_cu_2456629e4cuda3std3__45__cpo4rendE
	.align		8
        /*0030*/ 	.dword	_ZN34_INTERNAL_60632b56_4_k_cu_2456629e4cuda3std3__45__cpo7crbeginE
	.align		8
        /*0038*/ 	.dword	_ZN34_INTERNAL_60632b56_4_k_cu_2456629e4cuda3std3__45__cpo5crendE
	.align		8
        /*0040*/ 	.dword	_ZN34_INTERNAL_60632b56_4_k_cu_2456629e4cuda3std3__436_GLOBAL__N__60632b56_4_k_cu_2456629e6ignoreE
	.align		8
        /*0048*/ 	.dword	_ZN34_INTERNAL_60632b56_4_k_cu_2456629e4cuda3std3__419piecewise_constructE
	.align		8
        /*0050*/ 	.dword	_ZN34_INTERNAL_60632b56_4_k_cu_2456629e4cuda3std3__48in_placeE
	.align		8
        /*0058*/ 	.dword	_ZN34_INTERNAL_60632b56_4_k_cu_2456629e4cuda3std3__420unreachable_sentinelE
	.align		8
        /*0060*/ 	.dword	_ZN34_INTERNAL_60632b56_4_k_cu_2456629e4cuda3std3__47nulloptE
	.align		8
        /*0068*/ 	.dword	_ZN34_INTERNAL_60632b56_4_k_cu_2456629e4cuda3std3__48unexpectE
	.align		8
        /*0070*/ 	.dword	_ZN34_INTERNAL_60632b56_4_k_cu_2456629e4cuda3std6ranges3__45__cpo4swapE
	.align		8
        /*0078*/ 	.dword	_ZN34_INTERNAL_60632b56_4_k_cu_2456629e4cuda3std6ranges3__45__cpo9iter_moveE
	.align		8
        /*0080*/ 	.dword	_ZN34_INTERNAL_60632b56_4_k_cu_2456629e4cuda3std6ranges3__45__cpo5beginE
	.align		8
        /*0088*/ 	.dword	_ZN34_INTERNAL_60632b56_4_k_cu_2456629e4cuda3std6ranges3__45__cpo3endE
	.align		8
        /*0090*/ 	.dword	_ZN34_INTERNAL_60632b56_4_k_cu_2456629e4cuda3std6ranges3__45__cpo6cbeginE
	.align		8
        /*0098*/ 	.dword	_ZN34_INTERNAL_60632b56_4_k_cu_2456629e4cuda3std6ranges3__45__cpo4cendE
	.align		8
        /*00a0*/ 	.dword	_ZN34_INTERNAL_60632b56_4_k_cu_2456629e4cuda3std6ranges3__45__cpo7advanceE
	.align		8
        /*00a8*/ 	.dword	_ZN34_INTERNAL_60632b56_4_k_cu_2456629e4cuda3std6ranges3__45__cpo9iter_swapE
	.align		8
        /*00b0*/ 	.dword	_ZN34_INTERNAL_60632b56_4_k_cu_2456629e4cuda3std6ranges3__45__cpo4nextE
	.align		8
        /*00b8*/ 	.dword	_ZN34_INTERNAL_60632b56_4_k_cu_2456629e4cuda3std6ranges3__45__cpo4prevE
	.align		8
        /*00c0*/ 	.dword	_ZN34_INTERNAL_60632b56_4_k_cu_2456629e4cuda3std6ranges3__45__cpo4dataE
	.align		8
        /*00c8*/ 	.dword	_ZN34_INTERNAL_60632b56_4_k_cu_2456629e4cuda3std6ranges3__45__cpo5cdataE
	.align		8
        /*00d0*/ 	.dword	_ZN34_INTERNAL_60632b56_4_k_cu_2456629e4cuda3std6ranges3__45__cpo4sizeE
	.align		8
        /*00d8*/ 	.dword	_ZN34_INTERNAL_60632b56_4_k_cu_2456629e4cuda3std6ranges3__45__cpo5ssizeE
	.align		8
        /*00e0*/ 	.dword	_ZN34_INTERNAL_60632b56_4_k_cu_2456629e4cuda3std6ranges3__45__cpo8distanceE
	.align		8
        /*00e8*/ 	.dword	_ZN34_INTERNAL_60632b56_4_k_cu_2456629e6thrust24THRUST_300001_SM_1000_NS8cuda_cub3parE
	.align		8
        /*00f0*/ 	.dword	_ZN34_INTERNAL_60632b56_4_k_cu_2456629e6thrust24THRUST_300001_SM_1000_NS8cuda_cub10par_nosyncE
	.align		8
        /*00f8*/ 	.dword	_ZN34_INTERNAL_60632b56_4_k_cu_2456629e6thrust24THRUST_300001_SM_1000_NS6system6detail10sequential3seqE
	.align		8
        /*0100*/ 	.dword	_ZN34_INTERNAL_60632b56_4_k_cu_2456629e6thrust24THRUST_300001_SM_1000_NS6system3cpp3parE
	.align		8
        /*0108*/ 	.dword	_ZN34_INTERNAL_60632b56_4_k_cu_2456629e6thrust24THRUST_300001_SM_1000_NS12placeholders2_1E
	.align		8
        /*0110*/ 	.dword	_ZN34_INTERNAL_60632b56_4_k_cu_2456629e6thrust24THRUST_300001_SM_1000_NS12placeholders2_2E
	.align		8
        /*0118*/ 	.dword	_ZN34_INTERNAL_60632b56_4_k_cu_2456629e6thrust24THRUST_300001_SM_1000_NS12placeholders2_3E
	.align		8
        /*0120*/ 	.dword	_ZN34_INTERNAL_60632b56_4_k_cu_2456629e6thrust24THRUST_300001_SM_1000_NS12placeholders2_4E
	.align		8
        /*0128*/ 	.dword	_ZN34_INTERNAL_60632b56_4_k_cu_2456629e6thrust24THRUST_300001_SM_1000_NS12placeholders2_5E
	.align		8
        /*0130*/ 	.dword	_ZN34_INTERNAL_60632b56_4_k_cu_2456629e6thrust24THRUST_300001_SM_1000_NS12placeholders2_6E
	.align		8
        /*0138*/ 	.dword	_ZN34_INTERNAL_60632b56_4_k_cu_2456629e6thrust24THRUST_300001_SM_1000_NS12placeholders2_7E
	.align		8
        /*0140*/ 	.dword	_ZN34_INTERNAL_60632b56_4_k_cu_2456629e6thrust24THRUST_300001_SM_1000_NS12placeholders2_8E
	.align		8
        /*0148*/ 	.dword	_ZN34_INTERNAL_60632b56_4_k_cu_2456629e6thrust24THRUST_300001_SM_1000_NS12placeholders2_9E
	.align		8
        /*0150*/ 	.dword	_ZN34_INTERNAL_60632b56_4_k_cu_2456629e6thrust24THRUST_300001_SM_1000_NS12placeholders3_10E
	.align		8
        /*0158*/ 	.dword	_ZN34_INTERNAL_60632b56_4_k_cu_2456629e6thrust24THRUST_300001_SM_1000_NS3seqE
	.align		8
        /*0160*/ 	.dword	_ZN34_INTERNAL_60632b56_4_k_cu_2456629e6thrust24THRUST_300001_SM_1000_NS6deviceE


//--------------------- .text._ZN3cub18CUB_300001_SM_10006detail10radix_sort29DeviceRadixSortOnesweepKernelINS1_5radix10policy_hubIffyE10Policy1000ELNS0_9SortOrderE0EffyiiNS1_21identity_decomposer_tEEEvPT5_SB_PT3_PKSC_PT1_PKSG_PT2_PKSK_T4_iiT6_ --------------------------
	.section	.text._ZN3cub18CUB_300001_SM_10006detail10radix_sort29DeviceRadixSortOnesweepKernelINS1_5radix10policy_hubIffyE10Policy1000ELNS0_9SortOrderE0EffyiiNS1_21identity_decomposer_tEEEvPT5_SB_PT3_PKSC_PT1_PKSG_PT2_PKSK_T4_iiT6_,"ax",@progbits
	.align	128
        .global         _ZN3cub18CUB_300001_SM_10006detail10radix_sort29DeviceRadixSortOnesweepKernelINS1_5radix10policy_hubIffyE10Policy1000ELNS0_9SortOrderE0EffyiiNS1_21identity_decomposer_tEEEvPT5_SB_PT3_PKSC_PT1_PKSG_PT2_PKSK_T4_iiT6_
        .type           _ZN3cub18CUB_300001_SM_10006detail10radix_sort29DeviceRadixSortOnesweepKernelINS1_5radix10policy_hubIffyE10Policy1000ELNS0_9SortOrderE0EffyiiNS1_21identity_decomposer_tEEEvPT5_SB_PT3_PKSC_PT1_PKSG_PT2_PKSK_T4_iiT6_,@function
        .size           _ZN3cub18CUB_300001_SM_10006detail10radix_sort29DeviceRadixSortOnesweepKernelINS1_5radix10policy_hubIffyE10Policy1000ELNS0_9SortOrderE0EffyiiNS1_21identity_decomposer_tEEEvPT5_SB_PT3_PKSC_PT1_PKSG_PT2_PKSK_T4_iiT6_,(.L_x_869 - _ZN3cub18CUB_300001_SM_10006detail10radix_sort29DeviceRadixSortOnesweepKernelINS1_5radix10policy_hubIffyE10Policy1000ELNS0_9SortOrderE0EffyiiNS1_21identity_decomposer_tEEEvPT5_SB_PT3_PKSC_PT1_PKSG_PT2_PKSK_T4_iiT6_)
        .other          _ZN3cub18CUB_300001_SM_10006detail10radix_sort29DeviceRadixSortOnesweepKernelINS1_5radix10policy_hubIffyE10Policy1000ELNS0_9SortOrderE0EffyiiNS1_21identity_decomposer_tEEEvPT5_SB_PT3_PKSC_PT1_PKSG_PT2_PKSK_T4_iiT6_,@"STO_CUDA_ENTRY STV_DEFAULT"
_ZN3cub18CUB_300001_SM_10006detail10radix_sort29DeviceRadixSortOnesweepKernelINS1_5radix10policy_hubIffyE10Policy1000ELNS0_9SortOrderE0EffyiiNS1_21identity_decomposer_tEEEvPT5_SB_PT3_PKSC_PT1_PKSG_PT2_PKSK_T4_iiT6_:
.text._ZN3cub18CUB_300001_SM_10006detail10radix_sort29DeviceRadixSortOnesweepKernelINS1_5radix10policy_hubIffyE10Policy1000ELNS0_9SortOrderE0EffyiiNS1_21identity_decomposer_tEEEvPT5_SB_PT3_PKSC_PT1_PKSG_PT2_PKSK_T4_iiT6_:
[----:B------:R-:W-:Y:S01]  /*0000*/  LDC R1, c[0x0][0x37c] ;  /* 0x0000df00ff017b82 */ /* 0x000fe20000000800 */
[----:B------:R-:W0:Y:S01]  /*0010*/  S2R R3, SR_TID.X ;  /* 0x0000000000037919 */ /* 0x000e220000002100 */
[----:B------:R-:W-:Y:S01]  /*0020*/  MOV R23, 0x400 ;  /* 0x0000040000177802 */ /* 0x000fe20000000f00 */
[----:B------:R-:W1:Y:S01]  /*0030*/  LDCU.64 UR6, c[0x0][0x358] ;  /* 0x00006b00ff0677ac */ /* 0x000e620008000a00 */
[----:B------:R-:W-:Y:S01]  /*0040*/  BSSY.RECONVERGENT B0, `(.L_x_0) ;  /* 0x000000c000007945 */ /* 0x000fe20003800200 */
[----:B------:R-:W2:Y:S01]  /*0050*/  S2R R0, SR_CgaCtaId ;  /* 0x0000000000007919 */ /* 0x000ea20000008800 */
[----:B0-----:R-:W-:Y:S02]  /*0060*/  ISETP.NE.AND P0, PT, R3, RZ, PT ;  /* 0x000000ff0300720c */ /* 0x001fe40003f05270 */
[----:B--2---:R-:W-:-:S11]  /*0070*/  LEA R23, R0, R23, 0x18 ;  /* 0x0000001700177211 */ /* 0x004fd600078ec0ff */
[----:B-1----:R-:W-:Y:S05]  /*0080*/  @P0 BRA `(.L_x_1) ;  /* 0x00000000001c0947 */ /* 0x002fea0003800000 */
[----:B------:R-:W0:Y:S01]  /*0090*/  LDC.64 R4, c[0x0][0x388] ;  /* 0x0000e200ff047b82 */ /* 0x000e220000000a00 */
[----:B------:R-:W-:-:S05]  /*00a0*/  IMAD.MOV.U32 R7, RZ, RZ, 0x1 ;  /* 0x00000001ff077424 */ /* 0x000fca00078e00ff */
[----:B0-----:R-:W2:Y:S02]  /*00b0*/  ATOMG.E.ADD.STRONG.GPU PT, R4, desc[UR6][R4.64], R7 ;  /* 0x80000007040479a8 */ /* 0x001ea400081ef106 */
[----:B------:R-:W0:Y:S01]  /*00c0*/  S2UR UR5, SR_CgaCtaId ;  /* 0x00000000000579c3 */ /* 0x000e220000008800 */
[----:B------:R-:W-:Y:S02]  /*00d0*/  UMOV UR4, 0x400 ;  /* 0x0000040000047882 */ /* 0x000fe40000000000 */
[----:B0-----:R-:W-:-:S09]  /*00e0*/  ULEA UR4, UR5, UR4, 0x18 ;  /* 0x0000000405047291 */ /* 0x001fd2000f8ec0ff */
[----:B--2---:R0:W-:Y:S03]  /*00f0*/  STS [UR4+0x6600], R4 ;  /* 0x00660004ff007988 */ /* 0x0041e60008000804 */
.L_x_1:
[----:B------:R-:W-:Y:S05]  /*0100*/  BSYNC.RECONVERGENT B0 ;  /* 0x0000000000007941 */ /* 0x000fea0003800200 */
.L_x_0:
[----:B------:R-:W-:Y:S01]  /*0110*/  BAR.SYNC.DEFER_BLOCKING 0x0 ;  /* 0x0000000000007b1d */ /* 0x000fe20000010000 */
[----:B0-----:R-:W-:-:S05]  /*0120*/  SHF.R.U32.HI R4, RZ, 0x5, R3 ;  /* 0x00000005ff047819 */ /* 0x001fca0000011603 */
[----:B------:R-:W0:Y:S01]  /*0130*/  LDCU UR4, c[0x0][0x3c0] ;  /* 0x00007800ff0477ac */ /* 0x000e220008000800 */
[----:B------:R-:W1:Y:S01]  /*0140*/  S2R R0, SR_LANEID ;  /* 0x0000000000007919 */ /* 0x000e620000000000 */
[----:B------:R-:W2:Y:S02]  /*0150*/  LDS R5, [R23+0x6600] ;  /* 0x0066000017057984 */ /* 0x000ea40000000800 */
[----:B--2---:R-:W-:-:S04]  /*0160*/  IMAD R18, R5, 0x1980, RZ ;  /* 0x0000198005127824 */ /* 0x004fc800078e02ff */
[----:B------:R-:W-:Y:S01]  /*0170*/  VIADD R35, R18, 0x1980 ;  /* 0x0000198012237836 */ /* 0x000fe20000000000 */
[----:B------:R-:W-:-:S04]  /*0180*/  SHF.R.S32.HI R47, RZ, 0x1f, R18 ;  /* 0x0000001fff2f7819 */ /* 0x000fc80000011412 */
[----:B0-----:R-:W-:-:S13]  /*0190*/  ISETP.GT.AND P0, PT, R35, UR4, PT ;  /* 0x0000000423007c0c */ /* 0x001fda000bf04270 */
[----:B-1----:R-:W-:Y:S05]  /*01a0*/  @P0 BRA `(.L_x_2) ;  /* 0x0000000000680947 */ /* 0x002fea0003800000 */
[----:B------:R-:W0:Y:S01]  /*01b0*/  LDCU.64 UR4, c[0x0][0x3a8] ;  /* 0x00007500ff0477ac */ /* 0x000e220008000a00 */
[C---:B------:R-:W-:Y:S02]  /*01c0*/  LOP3.LUT R50, R3.reuse, 0x1f, RZ, 0xc0, !PT ;  /* 0x0000001f03327812 */ /* 0x040fe400078ec0ff */
[----:B------:R-:W-:-:S05]  /*01d0*/  LOP3.LUT R21, R3, 0x3e0, RZ, 0xc0, !PT ;  /* 0x000003e003157812 */ /* 0x000fca00078ec0ff */
[----:B------:R-:W-:-:S05]  /*01e0*/  IMAD R7, R21, 0x11, R50 ;  /* 0x0000001115077824 */ /* 0x000fca00078e0232 */
[----:B------:R-:W-:-:S05]  /*01f0*/  IADD3 R7, P0, PT, R18, R7, RZ ;  /* 0x0000000712077210 */ /* 0x000fca0007f1e0ff */
[----:B------:R-:W-:Y:S01]  /*0200*/  IMAD.X R8, RZ, RZ, R47, P0 ;  /* 0x000000ffff087224 */ /* 0x000fe200000e062f */
[----:B0-----:R-:W-:-:S04]  /*0210*/  LEA R6, P0, R7, UR4, 0x2 ;  /* 0x0000000407067c11 */ /* 0x001fc8000f8010ff */
[----:B------:R-:W-:-:S05]  /*0220*/  LEA.HI.X R7, R7, UR5, R8, 0x2, P0 ;  /* 0x0000000507077c11 */ /* 0x000fca00080f1408 */
[----:B------:R0:W5:Y:S04]  /*0230*/  LDG.E R13, desc[UR6][R6.64] ;  /* 0x00000006060d7981 */ /* 0x000168000c1e1900 */
        /* <DEDUP_REMOVED lines=15> */
[----:B------:R0:W5:Y:S01]  /*0330*/  LDG.E R28, desc[UR6][R6.64+0x800] ;  /* 0x00080006061c7981 */ /* 0x000162000c1e1900 */
[----:B------:R-:W-:Y:S05]  /*0340*/  BRA `(.L_x_3) ;  /* 0x0000000400307947 */ /* 0x000fea0003800000 */
.L_x_2:
[C---:B------:R-:W-:Y:S01]  /*0350*/  LOP3.LUT R50, R3.reuse, 0x1f, RZ, 0xc0, !PT ;  /* 0x0000001f03327812 */ /* 0x040fe200078ec0ff */
[----:B------:R-:W0:Y:S01]  /*0360*/  LDCU.64 UR8, c[0x0][0x3a8] ;  /* 0x00007500ff0877ac */ /* 0x000e220008000a00 */
[----:B------:R-:W-:Y:S01]  /*0370*/  LOP3.LUT R21, R3, 0x3e0, RZ, 0xc0, !PT ;  /* 0x000003e003157812 */ /* 0x000fe200078ec0ff */
[----:B------:R-:W-:Y:S01]  /*0380*/  IMAD.MOV.U32 R13, RZ, RZ, 0x7fffffff ;  /* 0x7fffffffff0d7424 */ /* 0x000fe200078e00ff */
[----:B------:R-:W-:-:S03]  /*0390*/  IADD3 R8, PT, PT, -R18, UR4, RZ ;  /* 0x0000000412087c10 */ /* 0x000fc6000fffe1ff */
[----:B------:R-:W-:-:S04]  /*03a0*/  IMAD R15, R21, 0x11, R50 ;  /* 0x00000011150f7824 */ /* 0x000fc800078e0232 */
[C---:B------:R-:W-:Y:S01]  /*03b0*/  VIADD R9, R15.reuse, 0x40 ;  /* 0x000000400f097836 */ /* 0x040fe20000000000 */
[----:B------:R-:W-:Y:S01]  /*03c0*/  IADD3 R10, P0, PT, R18, R15, RZ ;  /* 0x0000000f120a7210 */ /* 0x000fe20007f1e0ff */
[C---:B------:R-:W-:Y:S01]  /*03d0*/  VIADD R7, R15.reuse, 0x20 ;  /* 0x000000200f077836 */ /* 0x040fe20000000000 */
[-C--:B------:R-:W-:Y:S02]  /*03e0*/  ISETP.GE.AND P2, PT, R15, R8.reuse, PT ;  /* 0x000000080f00720c */ /* 0x080fe40003f46270 */
[-C--:B------:R-:W-:Y:S01]  /*03f0*/  ISETP.GE.AND P4, PT, R9, R8.reuse, PT ;  /* 0x000000080900720c */ /* 0x080fe20003f86270 */
[----:B------:R-:W-:Y:S01]  /*0400*/  VIADD R9, R15, 0x80 ;  /* 0x000000800f097836 */ /* 0x000fe20000000000 */
[-C--:B------:R-:W-:Y:S01]  /*0410*/  ISETP.GE.AND P3, PT, R7, R8.reuse, PT ;  /* 0x000000080700720c */ /* 0x080fe20003f66270 */
[----:B------:R-:W-:Y:S02]  /*0420*/  VIADD R7, R15, 0x60 ;  /* 0x000000600f077836 */ /* 0x000fe40000000000 */
[----:B------:R-:W-:Y:S01]  /*0430*/  IMAD.X R11, RZ, RZ, R47, P0 ;  /* 0x000000ffff0b7224 */ /* 0x000fe200000e062f */
[----:B------:R-:W-:Y:S01]  /*0440*/  ISETP.GE.AND P6, PT, R9, R8, PT ;  /* 0x000000080900720c */ /* 0x000fe20003fc6270 */
[----:B------:R-:W-:Y:S01]  /*0450*/  VIADD R9, R15, 0xa0 ;  /* 0x000000a00f097836 */ /* 0x000fe20000000000 */
[----:B0-----:R-:W-:-:S02]  /*0460*/  LEA R6, P0, R10, UR8, 0x2 ;  /* 0x000000080a067c11 */ /* 0x001fc4000f8010ff */
[-C--:B------:R-:W-:Y:S02]  /*0470*/  ISETP.GE.AND P5, PT, R7, R8.reuse, PT ;  /* 0x000000080700720c */ /* 0x080fe40003fa6270 */
[----:B------:R-:W-:Y:S01]  /*0480*/  LEA.HI.X R7, R10, UR9, R11, 0x2, P0 ;  /* 0x000000090a077c11 */ /* 0x000fe200080f140b */
[----:B------:R-:W-:Y:S01]  /*0490*/  IMAD.MOV.U32 R12, RZ, RZ, 0x7fffffff ;  /* 0x7fffffffff0c7424 */ /* 0x000fe200078e00ff */
[-C--:B------:R-:W-:Y:S01]  /*04a0*/  ISETP.GE.AND P0, PT, R9, R8.reuse, PT ;  /* 0x000000080900720c */ /* 0x080fe20003f06270 */
[C---:B------:R-:W-:Y:S02]  /*04b0*/  VIADD R9, R15.reuse, 0xe0 ;  /* 0x000000e00f097836 */ /* 0x040fe40000000000 */
[----:B------:R1:W5:Y:S01]  /*04c0*/  @!P2 LDG.E R13, desc[UR6][R6.64] ;  /* 0x00000006060da981 */ /* 0x000362000c1e1900 */
[----:B------:R-:W-:Y:S02]  /*04d0*/  VIADD R11, R15, 0xc0 ;  /* 0x000000c00f0b7836 */ /* 0x000fe40000000000 */
[-C--:B------:R-:W-:Y:S01]  /*04e0*/  ISETP.GE.AND P2, PT, R9, R8.reuse, PT ;  /* 0x000000080900720c */ /* 0x080fe20003f46270 */
[----:B------:R-:W-:Y:S01]  /*04f0*/  VIADD R9, R15, 0x100 ;  /* 0x000001000f097836 */ /* 0x000fe20000000000 */
[----:B------:R1:W5:Y:S01]  /*0500*/  @!P3 LDG.E R12, desc[UR6][R6.64+0x80] ;  /* 0x00008006060cb981 */ /* 0x000362000c1e1900 */
[----:B------:R-:W-:Y:S01]  /*0510*/  IMAD.MOV.U32 R24, RZ, RZ, 0x7fffffff ;  /* 0x7fffffffff187424 */ /* 0x000fe200078e00ff */
[----:B------:R-:W-:-:S02]  /*0520*/  ISETP.GE.AND P1, PT, R11, R8, PT ;  /* 0x000000080b00720c */ /* 0x000fc40003f26270 */
[-C--:B------:R-:W-:Y:S01]  /*0530*/  ISETP.GE.AND P3, PT, R9, R8.reuse, PT ;  /* 0x000000080900720c */ /* 0x080fe20003f66270 */
[----:B------:R-:W-:Y:S02]  /*0540*/  VIADD R9, R15, 0x140 ;  /* 0x000001400f097836 */ /* 0x000fe40000000000 */
[----:B------:R1:W5:Y:S01]  /*0550*/  @!P5 LDG.E R24, desc[UR6][R6.64+0x180] ;  /* 0x000180060618d981 */ /* 0x000362000c1e1900 */
[----:B------:R-:W-:Y:S02]  /*0560*/  IMAD.MOV.U32 R27, RZ, RZ, 0x7fffffff ;  /* 0x7fffffffff1b7424 */ /* 0x000fe400078e00ff */
[-C--:B------:R-:W-:Y:S01]  /*0570*/  ISETP.GE.AND P5, PT, R9, R8.reuse, PT ;  /* 0x000000080900720c */ /* 0x080fe20003fa6270 */
[C---:B------:R-:W-:Y:S02]  /*0580*/  VIADD R9, R15.reuse, 0x160 ;  /* 0x000001600f097836 */ /* 0x040fe40000000000 */
[----:B------:R-:W-:Y:S01]  /*0590*/  IMAD.MOV.U32 R43, RZ, RZ, 0x7fffffff ;  /* 0x7fffffffff2b7424 */ /* 0x000fe200078e00ff */
[----:B------:R1:W5:Y:S01]  /*05a0*/  @!P6 LDG.E R27, desc[UR6][R6.64+0x200] ;  /* 0x00020006061be981 */ /* 0x000362000c1e1900 */
[----:B------:R-:W-:Y:S01]  /*05b0*/  VIADD R11, R15, 0x120 ;  /* 0x000001200f0b7836 */ /* 0x000fe20000000000 */
[----:B------:R-:W-:Y:S01]  /*05c0*/  ISETP.GE.AND P6, PT, R9, R8, PT ;  /* 0x000000080900720c */ /* 0x000fe20003fc6270 */
[----:B------:R-:W-:-:S02]  /*05d0*/  IMAD.MOV.U32 R17, RZ, RZ, 0x7fffffff ;  /* 0x7fffffffff117424 */ /* 0x000fc400078e00ff */
[----:B------:R-:W-:Y:S01]  /*05e0*/  VIADD R9, R15, 0x1a0 ;  /* 0x000001a00f097836 */ /* 0x000fe20000000000 */
[----:B------:R1:W5:Y:S01]  /*05f0*/  @!P4 LDG.E R43, desc[UR6][R6.64+0x100] ;  /* 0x00010006062bc981 */ /* 0x000362000c1e1900 */
[-C--:B------:R-:W-:Y:S01]  /*0600*/  ISETP.GE.AND P4, PT, R11, R8.reuse, PT ;  /* 0x000000080b00720c */ /* 0x080fe20003f86270 */
[----:B------:R-:W-:Y:S02]  /*0610*/  IMAD.MOV.U32 R25, RZ, RZ, 0x7fffffff ;  /* 0x7fffffffff197424 */ /* 0x000fe400078e00ff */
[----:B------:R1:W5:Y:S01]  /*0620*/  @!P1 LDG.E R17, desc[UR6][R6.64+0x300] ;  /* 0x0003000606119981 */ /* 0x000362000c1e1900 */
[----:B------:R-:W-:Y:S01]  /*0630*/  IMAD.MOV.U32 R41, RZ, RZ, 0x7fffffff ;  /* 0x7fffffffff297424 */ /* 0x000fe200078e00ff */
[----:B------:R-:W-:Y:S01]  /*0640*/  ISETP.GE.AND P1, PT, R9, R8, PT ;  /* 0x000000080900720c */ /* 0x000fe20003f26270 */
[C---:B------:R-:W-:Y:S01]  /*0650*/  VIADD R11, R15.reuse, 0x180 ;  /* 0x000001800f0b7836 */ /* 0x040fe20000000000 */
[----:B------:R1:W5:Y:S01]  /*0660*/  @!P0 LDG.E R25, desc[UR6][R6.64+0x280] ;  /* 0x0002800606198981 */ /* 0x000362000c1e1900 */
[----:B------:R-:W-:-:S02]  /*0670*/  VIADD R9, R15, 0x1c0 ;  /* 0x000001c00f097836 */ /* 0x000fc40000000000 */
[----:B------:R-:W-:Y:S01]  /*0680*/  IMAD.MOV.U32 R36, RZ, RZ, 0x7fffffff ;  /* 0x7fffffffff247424 */ /* 0x000fe200078e00ff */
[----:B------:R1:W5:Y:S01]  /*0690*/  @!P2 LDG.E R41, desc[UR6][R6.64+0x380] ;  /* 0x000380060629a981 */ /* 0x000362000c1e1900 */
[----:B------:R-:W-:Y:S01]  /*06a0*/  IMAD.MOV.U32 R39, RZ, RZ, 0x7fffffff ;  /* 0x7fffffffff277424 */ /* 0x000fe200078e00ff */
[-C--:B------:R-:W-:Y:S01]  /*06b0*/  ISETP.GE.AND P0, PT, R11, R8.reuse, PT ;  /* 0x000000080b00720c */ /* 0x080fe20003f06270 */
[----:B------:R-:W-:Y:S01]  /*06c0*/  VIADD R11, R15, 0x1e0 ;  /* 0x000001e00f0b7836 */ /* 0x000fe20000000000 */
[-C--:B------:R-:W-:Y:S01]  /*06d0*/  ISETP.GE.AND P2, PT, R9, R8.reuse, PT ;  /* 0x000000080900720c */ /* 0x080fe20003f46270 */
[----:B------:R-:W-:Y:S01]  /*06e0*/  VIADD R9, R15, 0x200 ;  /* 0x000002000f097836 */ /* 0x000fe20000000000 */
[----:B------:R1:W5:Y:S02]  /*06f0*/  @!P3 LDG.E R36, desc[UR6][R6.64+0x400] ;  /* 0x000400060624b981 */ /* 0x000364000c1e1900 */
[-C--:B------:R-:W-:Y:S02]  /*0700*/  ISETP.GE.AND P3, PT, R11, R8.reuse, PT ;  /* 0x000000080b00720c */ /* 0x080fe40003f66270 */
[----:B------:R1:W5:Y:S01]  /*0710*/  @!P4 LDG.E R39, desc[UR6][R6.64+0x480] ;  /* 0x000480060627c981 */ /* 0x000362000c1e1900 */
[----:B------:R-:W-:Y:S01]  /*0720*/  ISETP.GE.AND P4, PT, R9, R8, PT ;  /* 0x000000080900720c */ /* 0x000fe20003f86270 */
[----:B------:R-:W-:-:S02]  /*0730*/  IMAD.MOV.U32 R34, RZ, RZ, 0x7fffffff ;  /* 0x7fffffffff227424 */ /* 0x000fc400078e00ff */
[----:B------:R-:W-:Y:S02]  /*0740*/  IMAD.MOV.U32 R37, RZ, RZ, 0x7fffffff ;  /* 0x7fffffffff257424 */ /* 0x000fe400078e00ff */
[----:B------:R-:W-:Y:S02]  /*0750*/  IMAD.MOV.U32 R32, RZ, RZ, 0x7fffffff ;  /* 0x7fffffffff207424 */ /* 0x000fe400078e00ff */
[----:B------:R-:W-:Y:S01]  /*0760*/  IMAD.MOV.U32 R33, RZ, RZ, 0x7fffffff ;  /* 0x7fffffffff217424 */ /* 0x000fe200078e00ff */
[----:B------:R1:W5:Y:S01]  /*0770*/  @!P5 LDG.E R34, desc[UR6][R6.64+0x500] ;  /* 0x000500060622d981 */ /* 0x000362000c1e1900 */
[----:B------:R-:W-:Y:S02]  /*0780*/  IMAD.MOV.U32 R30, RZ, RZ, 0x7fffffff ;  /* 0x7fffffffff1e7424 */ /* 0x000fe400078e00ff */
[----:B------:R-:W-:Y:S01]  /*0790*/  IMAD.MOV.U32 R31, RZ, RZ, 0x7fffffff ;  /* 0x7fffffffff1f7424 */ /* 0x000fe200078e00ff */
[----:B------:R1:W5:Y:S01]  /*07a0*/  @!P6 LDG.E R37, desc[UR6][R6.64+0x580] ;  /* 0x000580060625e981 */ /* 0x000362000c1e1900 */
[----:B------:R-:W-:-:S03]  /*07b0*/  IMAD.MOV.U32 R28, RZ, RZ, 0x7fffffff ;  /* 0x7fffffffff1c7424 */ /* 0x000fc600078e00ff */
[----:B------:R1:W5:Y:S04]  /*07c0*/  @!P0 LDG.E R32, desc[UR6][R6.64+0x600] ;  /* 0x0006000606208981 */ /* 0x000368000c1e1900 */
[----:B------:R1:W5:Y:S04]  /*07d0*/  @!P1 LDG.E R33, desc[UR6][R6.64+0x680] ;  /* 0x0006800606219981 */ /* 0x000368000c1e1900 */
[----:B------:R1:W5:Y:S04]  /*07e0*/  @!P2 LDG.E R30, desc[UR6][R6.64+0x700] ;  /* 0x00070006061ea981 */ /* 0x000368000c1e1900 */
[----:B------:R1:W5:Y:S04]  /*07f0*/  @!P3 LDG.E R31, desc[UR6][R6.64+0x780] ;  /* 0x00078006061fb981 */ /* 0x000368000c1e1900 */
[----:B------:R1:W5:Y:S02]  /*0800*/  @!P4 LDG.E R28, desc[UR6][R6.64+0x800] ;  /* 0x00080006061cc981 */ /* 0x000364000c1e1900 */
.L_x_3:
[----:B------:R-:W-:Y:S01]  /*0810*/  IMAD.MOV.U32 R19, RZ, RZ, -0x1 ;  /* 0xffffffffff137424 */ /* 0x000fe200078e00ff */
[----:B-----5:R-:W-:Y:S01]  /*0820*/  ISETP.GT.AND P0, PT, R13, -0x1, PT ;  /* 0xffffffff0d00780c */ /* 0x020fe20003f04270 */
[----:B------:R-:W2:Y:S01]  /*0830*/  LDC R14, c[0x0][0x3c8] ;  /* 0x0000f200ff0e7b82 */ /* 0x000ea20000000800 */
[----:B------:R-:W-:Y:S01]  /*0840*/  ISETP.GT.AND P1, PT, R12, -0x1, PT ;  /* 0xffffffff0c00780c */ /* 0x000fe20003f24270 */
[----:B------:R-:W-:Y:S01]  /*0850*/  BSSY.RECONVERGENT B0, `(.L_x_4) ;  /* 0x0000055000007945 */ /* 0x000fe20003800200 */
[----:B01----:R-:W-:Y:S01]  /*0860*/  SEL R6, R19, 0x80000000, !P0 ;  /* 0x8000000013067807 */ /* 0x003fe20004000000 */
[----:B------:R-:W-:Y:S01]  /*0870*/  IMAD.SHL.U32 R4, R4, 0x400, RZ ;  /* 0x0000040004047824 */ /* 0x000fe200078e00ff */
[----:B------:R-:W-:Y:S02]  /*0880*/  ISETP.GT.AND P0, PT, R43, -0x1, PT ;  /* 0xffffffff2b00780c */ /* 0x000fe40003f04270 */
[----:B------:R-:W-:Y:S02]  /*0890*/  LOP3.LUT R13, R6, R13, RZ, 0x3c, !PT ;  /* 0x0000000d060d7212 */ /* 0x000fe400078e3cff */
[----:B------:R-:W-:-:S02]  /*08a0*/  SEL R6, R19, 0x80000000, !P0 ;  /* 0x8000000013067807 */ /* 0x000fc40004000000 */
[----:B------:R-:W-:Y:S02]  /*08b0*/  ISETP.GT.AND P0, PT, R25, -0x1, PT ;  /* 0xffffffff1900780c */ /* 0x000fe40003f04270 */
[----:B------:R-:W-:Y:S02]  /*08c0*/  LOP3.LUT R43, R6, R43, RZ, 0x3c, !PT ;  /* 0x0000002b062b7212 */ /* 0x000fe400078e3cff */
[C---:B------:R-:W-:Y:S02]  /*08d0*/  SEL R7, R19.reuse, 0x80000000, !P1 ;  /* 0x8000000013077807 */ /* 0x040fe40004800000 */
[----:B------:R-:W-:Y:S02]  /*08e0*/  SEL R6, R19, 0x80000000, !P0 ;  /* 0x8000000013067807 */ /* 0x000fe40004000000 */
[----:B------:R-:W-:Y:S02]  /*08f0*/  ISETP.GT.AND P1, PT, R24, -0x1, PT ;  /* 0xffffffff1800780c */ /* 0x000fe40003f24270 */
[----:B------:R-:W-:-:S02]  /*0900*/  ISETP.GT.AND P2, PT, R27, -0x1, PT ;  /* 0xffffffff1b00780c */ /* 0x000fc40003f44270 */
[----:B------:R-:W-:Y:S02]  /*0910*/  ISETP.GT.AND P0, PT, R17, -0x1, PT ;  /* 0xffffffff1100780c */ /* 0x000fe40003f04270 */
[----:B------:R-:W-:Y:S02]  /*0920*/  VIMNMX R11, PT, PT, R0, 0xe0, !PT ;  /* 0x000000e0000b7848 */ /* 0x000fe40007fe0100 */
[----:B------:R-:W-:Y:S02]  /*0930*/  LOP3.LUT R12, R7, R12, RZ, 0x3c, !PT ;  /* 0x0000000c070c7212 */ /* 0x000fe400078e3cff */
[----:B------:R-:W-:Y:S02]  /*0940*/  LOP3.LUT R25, R6, R25, RZ, 0x3c, !PT ;  /* 0x0000001906197212 */ /* 0x000fe400078e3cff */
[C---:B------:R-:W-:Y:S02]  /*0950*/  SEL R7, R19.reuse, 0x80000000, !P1 ;  /* 0x8000000013077807 */ /* 0x040fe40004800000 */
[----:B------:R-:W-:-:S02]  /*0960*/  SEL R8, R19, 0x80000000, !P2 ;  /* 0x8000000013087807 */ /* 0x000fc40005000000 */
[----:B------:R-:W-:Y:S02]  /*0970*/  SEL R6, R19, 0x80000000, !P0 ;  /* 0x8000000013067807 */ /* 0x000fe40004000000 */
[----:B------:R-:W-:Y:S02]  /*0980*/  ISETP.GT.AND P1, PT, R41, -0x1, PT ;  /* 0xffffffff2900780c */ /* 0x000fe40003f24270 */
[----:B------:R-:W-:Y:S02]  /*0990*/  ISETP.GT.AND P2, PT, R36, -0x1, PT ;  /* 0xffffffff2400780c */ /* 0x000fe40003f44270 */
[----:B------:R-:W-:Y:S02]  /*09a0*/  ISETP.GT.AND P0, PT, R39, -0x1, PT ;  /* 0xffffffff2700780c */ /* 0x000fe40003f04270 */
[----:B------:R-:W-:Y:S02]  /*09b0*/  IADD3 R11, PT, PT, R11, 0x1f, -R0 ;  /* 0x0000001f0b0b7810 */ /* 0x000fe40007ffe800 */
[----:B------:R-:W-:-:S02]  /*09c0*/  LOP3.LUT R24, R7, R24, RZ, 0x3c, !PT ;  /* 0x0000001807187212 */ /* 0x000fc400078e3cff */
[----:B------:R-:W-:Y:S02]  /*09d0*/  LOP3.LUT R27, R8, R27, RZ, 0x3c, !PT ;  /* 0x0000001b081b7212 */ /* 0x000fe400078e3cff */
[----:B------:R-:W-:Y:S02]  /*09e0*/  LOP3.LUT R17, R6, R17, RZ, 0x3c, !PT ;  /* 0x0000001106117212 */ /* 0x000fe400078e3cff */
[C---:B------:R-:W-:Y:S02]  /*09f0*/  SEL R8, R19.reuse, 0x80000000, !P1 ;  /* 0x8000000013087807 */ /* 0x040fe40004800000 */
[C---:B------:R-:W-:Y:S02]  /*0a00*/  SEL R7, R19.reuse, 0x80000000, !P2 ;  /* 0x8000000013077807 */ /* 0x040fe40005000000 */
[----:B------:R-:W-:Y:S02]  /*0a10*/  SEL R6, R19, 0x80000000, !P0 ;  /* 0x8000000013067807 */ /* 0x000fe40004000000 */
[----:B------:R-:W-:-:S02]  /*0a20*/  ISETP.GE.U32.AND P4, PT, R11, 0x1e0, PT ;  /* 0x000001e00b00780c */ /* 0x000fc40003f86070 */
[----:B------:R-:W-:Y:S02]  /*0a30*/  ISETP.GT.AND P0, PT, R34, -0x1, PT ;  /* 0xffffffff2200780c */ /* 0x000fe40003f04270 */
[----:B------:R-:W-:Y:S02]  /*0a40*/  ISETP.GT.AND P1, PT, R37, -0x1, PT ;  /* 0xffffffff2500780c */ /* 0x000fe40003f24270 */
[----:B------:R-:W-:Y:S02]  /*0a50*/  ISETP.GT.AND P2, PT, R32, -0x1, PT ;  /* 0xffffffff2000780c */ /* 0x000fe40003f44270 */
[----:B------:R-:W-:Y:S02]  /*0a60*/  LOP3.LUT R36, R7, R36, RZ, 0x3c, !PT ;  /* 0x0000002407247212 */ /* 0x000fe400078e3cff */
[----:B------:R-:W-:Y:S02]  /*0a70*/  LOP3.LUT R39, R6, R39, RZ, 0x3c, !PT ;  /* 0x0000002706277212 */ /* 0x000fe400078e3cff */
[----:B------:R-:W-:-:S02]  /*0a80*/  SEL R7, R19, 0x80000000, !P0 ;  /* 0x8000000013077807 */ /* 0x000fc40004000000 */
[C---:B------:R-:W-:Y:S02]  /*0a90*/  SEL R6, R19.reuse, 0x80000000, !P1 ;  /* 0x8000000013067807 */ /* 0x040fe40004800000 */
[----:B------:R-:W-:Y:S02]  /*0aa0*/  SEL R9, R19, 0x80000000, !P2 ;  /* 0x8000000013097807 */ /* 0x000fe40005000000 */
[----:B------:R-:W-:Y:S02]  /*0ab0*/  ISETP.GT.AND P0, PT, R33, -0x1, PT ;  /* 0xffffffff2100780c */ /* 0x000fe40003f04270 */
[----:B------:R-:W-:Y:S02]  /*0ac0*/  LEA.HI R10, R11, 0x1, RZ, 0x1b ;  /* 0x000000010b0a7811 */ /* 0x000fe400078fd8ff */
[----:B------:R-:W-:Y:S02]  /*0ad0*/  ISETP.GT.AND P1, PT, R30, -0x1, PT ;  /* 0xffffffff1e00780c */ /* 0x000fe40003f24270 */
[----:B------:R-:W-:-:S02]  /*0ae0*/  ISETP.GT.AND P2, PT, R31, -0x1, PT ;  /* 0xffffffff1f00780c */ /* 0x000fc40003f44270 */
[----:B------:R-:W-:Y:S02]  /*0af0*/  ISETP.GT.AND P3, PT, R28, -0x1, PT ;  /* 0xffffffff1c00780c */ /* 0x000fe40003f64270 */
[----:B------:R-:W-:Y:S02]  /*0b00*/  LOP3.LUT R37, R6, R37, RZ, 0x3c, !PT ;  /* 0x0000002506257212 */ /* 0x000fe400078e3cff */
[----:B------:R-:W-:Y:S02]  /*0b10*/  LOP3.LUT R41, R8, R41, RZ, 0x3c, !PT ;  /* 0x0000002908297212 */ /* 0x000fe400078e3cff */
[----:B------:R-:W-:Y:S02]  /*0b20*/  LOP3.LUT R34, R7, R34, RZ, 0x3c, !PT ;  /* 0x0000002207227212 */ /* 0x000fe400078e3cff */
[----:B------:R-:W-:Y:S02]  /*0b30*/  LOP3.LUT R32, R9, R32, RZ, 0x3c, !PT ;  /* 0x0000002009207212 */ /* 0x000fe400078e3cff */
[----:B------:R-:W-:-:S02]  /*0b40*/  SEL R6, R19, 0x80000000, !P0 ;  /* 0x8000000013067807 */ /* 0x000fc40004000000 */
[----:B------:R-:W-:Y:S02]  /*0b50*/  LOP3.LUT R15, R10, 0xf, RZ, 0xc0, !PT ;  /* 0x0000000f0a0f7812 */ /* 0x000fe400078ec0ff */
[C---:B------:R-:W-:Y:S02]  /*0b60*/  SEL R7, R19.reuse, 0x80000000, !P1 ;  /* 0x8000000013077807 */ /* 0x040fe40004800000 */
[C---:B------:R-:W-:Y:S02]  /*0b70*/  SEL R8, R19.reuse, 0x80000000, !P2 ;  /* 0x8000000013087807 */ /* 0x040fe40005000000 */
[----:B------:R-:W-:Y:S02]  /*0b80*/  SEL R9, R19, 0x80000000, !P3 ;  /* 0x8000000013097807 */ /* 0x000fe40005800000 */
[----:B------:R-:W-:Y:S01]  /*0b90*/  LOP3.LUT R33, R6, R33, RZ, 0x3c, !PT ;  /* 0x0000002106217212 */ /* 0x000fe200078e3cff */
[----:B------:R-:W-:Y:S01]  /*0ba0*/  IMAD.MOV.U32 R6, RZ, RZ, R0 ;  /* 0x000000ffff067224 */ /* 0x000fe200078e0000 */
[----:B------:R-:W-:-:S02]  /*0bb0*/  ISETP.NE.AND P1, PT, R15, RZ, PT ;  /* 0x000000ff0f00720c */ /* 0x000fc40003f25270 */
[----:B------:R-:W-:Y:S02]  /*0bc0*/  LOP3.LUT R30, R7, R30, RZ, 0x3c, !PT ;  /* 0x0000001e071e7212 */ /* 0x000fe400078e3cff */
[----:B------:R-:W-:Y:S02]  /*0bd0*/  LOP3.LUT R31, R8, R31, RZ, 0x3c, !PT ;  /* 0x0000001f081f7212 */ /* 0x000fe400078e3cff */
[----:B------:R-:W-:Y:S01]  /*0be0*/  LOP3.LUT R28, R9, R28, RZ, 0x3c, !PT ;  /* 0x0000001c091c7212 */ /* 0x000fe200078e3cff */
[----:B--2---:R-:W-:Y:S06]  /*0bf0*/  @!P4 BRA `(.L_x_5) ;  /* 0x000000000068c947 */ /* 0x004fec0003800000 */
[----:B------:R-:W-:Y:S01]  /*0c00*/  IMAD R8, R0, 0x4, R4 ;  /* 0x0000000400087824 */ /* 0x000fe200078e0204 */
[----:B------:R-:W-:Y:S01]  /*0c10*/  LOP3.LUT R7, R10, 0xffffff0, RZ, 0xc0, !PT ;  /* 0x0ffffff00a077812 */ /* 0x000fe200078ec0ff */
[----:B------:R-:W-:-:S03]  /*0c20*/  IMAD.MOV.U32 R6, RZ, RZ, R0 ;  /* 0x000000ffff067224 */ /* 0x000fc600078e0000 */
[----:B------:R-:W-:Y:S01]  /*0c30*/  IADD3 R8, PT, PT, R8, 0x400, R23 ;  /* 0x0000040008087810 */ /* 0x000fe20007ffe017 */
[----:B------:R-:W-:-:S07]  /*0c40*/  IMAD.MOV R7, RZ, RZ, -R7 ;  /* 0x000000ffff077224 */ /* 0x000fce00078e0a07 */
.L_x_6:
[----:B------:R-:W-:Y:S01]  /*0c50*/  VIADD R7, R7, 0x10 ;  /* 0x0000001007077836 */ /* 0x000fe20000000000 */
[----:B------:R-:W-:Y:S01]  /*0c60*/  STS [R8+-0x400], RZ ;  /* 0xfffc00ff08007388 */ /* 0x000fe20000000800 */
[----:B------:R-:W-:-:S03]  /*0c70*/  VIADD R6, R6, 0x200 ;  /* 0x0000020006067836 */ /* 0x000fc60000000000 */
[----:B------:R-:W-:Y:S01]  /*0c80*/  ISETP.NE.AND P0, PT, R7, RZ, PT ;  /* 0x000000ff0700720c */ /* 0x000fe20003f05270 */
[----:B------:R-:W-:Y:S04]  /*0c90*/  STS [R8+-0x380], RZ ;  /* 0xfffc80ff08007388 */ /* 0x000fe80000000800 */
[----:B------:R-:W-:Y:S04]  /*0ca0*/  STS [R8+-0x300], RZ ;  /* 0xfffd00ff08007388 */ /* 0x000fe80000000800 */
[----:B------:R-:W-:Y:S04]  /*0cb0*/  STS [R8+-0x280], RZ ;  /* 0xfffd80ff08007388 */ /* 0x000fe80000000800 */
[----:B------:R-:W-:Y:S04]  /*0cc0*/  STS [R8+-0x200], RZ ;  /* 0xfffe00ff08007388 */ /* 0x000fe80000000800 */
[----:B------:R-:W-:Y:S04]  /*0cd0*/  STS [R8+-0x180], RZ ;  /* 0xfffe80ff08007388 */ /* 0x000fe80000000800 */
[----:B------:R-:W-:Y:S04]  /*0ce0*/  STS [R8+-0x100], RZ ;  /* 0xffff00ff08007388 */ /* 0x000fe80000000800 */
[----:B------:R-:W-:Y:S04]  /*0cf0*/  STS [R8+-0x80], RZ ;  /* 0xffff80ff08007388 */ /* 0x000fe80000000800 */
[----:B------:R-:W-:Y:S04]  /*0d00*/  STS [R8], RZ ;  /* 0x000000ff08007388 */ /* 0x000fe80000000800 */
[----:B------:R-:W-:Y:S04]  /*0d10*/  STS [R8+0x80], RZ ;  /* 0x000080ff08007388 */ /* 0x000fe80000000800 */
[----:B------:R-:W-:Y:S04]  /*0d20*/  STS [R8+0x100], RZ ;  /* 0x000100ff08007388 */ /* 0x000fe80000000800 */
[----:B------:R-:W-:Y:S04]  /*0d30*/  STS [R8+0x180], RZ ;  /* 0x000180ff08007388 */ /* 0x000fe80000000800 */
[----:B------:R-:W-:Y:S04]  /*0d40*/  STS [R8+0x200], RZ ;  /* 0x000200ff08007388 */ /* 0x000fe80000000800 */
[----:B------:R-:W-:Y:S04]  /*0d50*/  STS [R8+0x280], RZ ;  /* 0x000280ff08007388 */ /* 0x000fe80000000800 */
[----:B------:R-:W-:Y:S04]  /*0d60*/  STS [R8+0x300], RZ ;  /* 0x000300ff08007388 */ /* 0x000fe80000000800 */
[----:B------:R0:W-:Y:S02]  /*0d70*/  STS [R8+0x380], RZ ;  /* 0x000380ff08007388 */ /* 0x0001e40000000800 */
[----:B0-----:R-:W-:Y:S01]  /*0d80*/  VIADD R8, R8, 0x800 ;  /* 0x0000080008087836 */ /* 0x001fe20000000000 */
[----:B------:R-:W-:Y:S06]  /*0d90*/  @P0 BRA `(.L_x_6) ;  /* 0xfffffffc00ac0947 */ /* 0x000fec000383ffff */
.L_x_5:
[----:B------:R-:W-:Y:S05]  /*0da0*/  BSYNC.RECONVERGENT B0 ;  /* 0x0000000000007941 */ /* 0x000fea0003800200 */
.L_x_4:
[----:B------:R-:W-:Y:S01]  /*0db0*/  BSSY.RECONVERGENT B0, `(.L_x_7) ;  /* 0x0000027000007945 */ /* 0x000fe20003800200 */
[----:B------:R-:W-:Y:S01]  /*0dc0*/  SHF.L.U32 R19, R19, R14, RZ ;  /* 0x0000000e13137219 */ /* 0x000fe200000006ff */
[----:B------:R-:W-:Y:S02]  /*0dd0*/  IMAD.IADD R11, R23, 0x1, R4 ;  /* 0x00000001170b7824 */ /* 0x000fe400078e0204 */
[----:B------:R-:W-:Y:S05]  /*0de0*/  @!P1 BRA `(.L_x_8) ;  /* 0x00000000008c9947 */ /* 0x000fea0003800000 */
[----:B------:R-:W-:Y:S01]  /*0df0*/  ISETP.GE.U32.AND P0, PT, R15, 0x8, PT ;  /* 0x000000080f00780c */ /* 0x000fe20003f06070 */
[----:B------:R-:W-:Y:S01]  /*0e00*/  BSSY.RECONVERGENT B1, `(.L_x_9) ;  /* 0x000000e000017945 */ /* 0x000fe20003800200 */
[----:B------:R-:W-:-:S04]  /*0e10*/  LOP3.LUT R8, R10, 0x7, RZ, 0xc0, !PT ;  /* 0x000000070a087812 */ /* 0x000fc800078ec0ff */
[----:B------:R-:W-:-:S07]  /*0e20*/  ISETP.NE.AND P1, PT, R8, RZ, PT ;  /* 0x000000ff0800720c */ /* 0x000fce0003f25270 */
[----:B------:R-:W-:Y:S06]  /*0e30*/  @!P0 BRA `(.L_x_10) ;  /* 0x0000000000288947 */ /* 0x000fec0003800000 */
[C---:B------:R-:W-:Y:S02]  /*0e40*/  IMAD R7, R6.reuse, 0x4, R11 ;  /* 0x0000000406077824 */ /* 0x040fe400078e020b */
[----:B------:R-:W-:-:S03]  /*0e50*/  VIADD R6, R6, 0x100 ;  /* 0x0000010006067836 */ /* 0x000fc60000000000 */
[----:B------:R0:W-:Y:S04]  /*0e60*/  STS [R7], RZ ;  /* 0x000000ff07007388 */ /* 0x0001e80000000800 */
[----:B------:R0:W-:Y:S04]  /*0e70*/  STS [R7+0x80], RZ ;  /* 0x000080ff07007388 */ /* 0x0001e80000000800 */
[----:B------:R0:W-:Y:S04]  /*0e80*/  STS [R7+0x100], RZ ;  /* 0x000100ff07007388 */ /* 0x0001e80000000800 */
[----:B------:R0:W-:Y:S04]  /*0e90*/  STS [R7+0x180], RZ ;  /* 0x000180ff07007388 */ /* 0x0001e80000000800 */
[----:B------:R0:W-:Y:S04]  /*0ea0*/  STS [R7+0x200], RZ ;  /* 0x000200ff07007388 */ /* 0x0001e80000000800 */
[----:B------:R0:W-:Y:S04]  /*0eb0*/  STS [R7+0x280], RZ ;  /* 0x000280ff07007388 */ /* 0x0001e80000000800 */
[----:B------:R0:W-:Y:S04]  /*0ec0*/  STS [R7+0x300], RZ ;  /* 0x000300ff07007388 */ /* 0x0001e80000000800 */
[----:B------:R0:W-:Y:S02]  /*0ed0*/  STS [R7+0x380], RZ ;  /* 0x000380ff07007388 */ /* 0x0001e40000000800 */
.L_x_10:
[----:B------:R-:W-:Y:S05]  /*0ee0*/  BSYNC.RECONVERGENT B1 ;  /* 0x0000000000017941 */ /* 0x000fea0003800200 */
.L_x_9:
[----:B------:R-:W-:Y:S05]  /*0ef0*/  @!P1 BRA `(.L_x_8) ;  /* 0x0000000000489947 */ /* 0x000fea0003800000 */
[----:B------:R-:W-:Y:S02]  /*0f00*/  ISETP.GE.U32.AND P0, PT, R8, 0x4, PT ;  /* 0x000000040800780c */ /* 0x000fe40003f06070 */
[----:B------:R-:W-:-:S04]  /*0f10*/  LOP3.LUT R10, R10, 0x3, RZ, 0xc0, !PT ;  /* 0x000000030a0a7812 */ /* 0x000fc800078ec0ff */
[----:B------:R-:W-:-:S07]  /*0f20*/  ISETP.NE.AND P1, PT, R10, RZ, PT ;  /* 0x000000ff0a00720c */ /* 0x000fce0003f25270 */
[C---:B0-----:R-:W-:Y:S02]  /*0f30*/  @P0 IMAD R7, R6.reuse, 0x4, R11 ;  /* 0x0000000406070824 */ /* 0x041fe400078e020b */
[----:B------:R-:W-:-:S03]  /*0f40*/  @P0 VIADD R6, R6, 0x80 ;  /* 0x0000008006060836 */ /* 0x000fc60000000000 */
[----:B------:R1:W-:Y:S04]  /*0f50*/  @P0 STS [R7], RZ ;  /* 0x000000ff07000388 */ /* 0x0003e80000000800 */
[----:B------:R1:W-:Y:S04]  /*0f60*/  @P0 STS [R7+0x80], RZ ;  /* 0x000080ff07000388 */ /* 0x0003e80000000800 */
[----:B------:R1:W-:Y:S04]  /*0f70*/  @P0 STS [R7+0x100], RZ ;  /* 0x000100ff07000388 */ /* 0x0003e80000000800 */
[----:B------:R1:W-:Y:S01]  /*0f80*/  @P0 STS [R7+0x180], RZ ;  /* 0x000180ff07000388 */ /* 0x0003e20000000800 */
[----:B------:R-:W-:Y:S05]  /*0f90*/  @!P1 BRA `(.L_x_8) ;  /* 0x0000000000209947 */ /* 0x000fea0003800000 */
[----:B------:R-:W-:Y:S02]  /*0fa0*/  IMAD R4, R6, 0x4, R4 ;  /* 0x0000000406047824 */ /* 0x000fe400078e0204 */
[----:B------:R-:W-:Y:S02]  /*0fb0*/  IMAD.MOV R10, RZ, RZ, -R10 ;  /* 0x000000ffff0a7224 */ /* 0x000fe400078e0a0a */
[----:B------:R-:W-:-:S07]  /*0fc0*/  IMAD.IADD R4, R23, 0x1, R4 ;  /* 0x0000000117047824 */ /* 0x000fce00078e0204 */
.L_x_11:
[----:B------:R-:W-:Y:S01]  /*0fd0*/  VIADD R10, R10, 0x1 ;  /* 0x000000010a0a7836 */ /* 0x000fe20000000000 */
[----:B------:R0:W-:Y:S04]  /*0fe0*/  STS [R4], RZ ;  /* 0x000000ff04007388 */ /* 0x0001e80000000800 */
[----:B------:R-:W-:Y:S01]  /*0ff0*/  ISETP.NE.AND P0, PT, R10, RZ, PT ;  /* 0x000000ff0a00720c */ /* 0x000fe20003f05270 */
[----:B0-----:R-:W-:-:S12]  /*1000*/  VIADD R4, R4, 0x80 ;  /* 0x0000008004047836 */ /* 0x001fd80000000000 */
[----:B------:R-:W-:Y:S05]  /*1010*/  @P0 BRA `(.L_x_11) ;  /* 0xfffffffc00ec0947 */ /* 0x000fea000383ffff */
.L_x_8:
[----:B------:R-:W-:Y:S05]  /*1020*/  BSYNC.RECONVERGENT B0 ;  /* 0x0000000000007941 */ /* 0x000fea0003800200 */
.L_x_7:
[----:B------:R-:W2:Y:S01]  /*1030*/  LDCU UR4, c[0x0][0x3c4] ;  /* 0x00007880ff0477ac */ /* 0x000ea20008000800 */
[----:B------:R-:W-:Y:S01]  /*1040*/  ISETP.NE.AND P0, PT, R13, 0x7fffffff, PT ;  /* 0x7fffffff0d00780c */ /* 0x000fe20003f05270 */
[----:B------:R-:W-:Y:S01]  /*1050*/  BSSY.RECONVERGENT B0, `(.L_x_12) ;  /* 0x0000091000007945 */ /* 0x000fe20003800200 */
[C---:B------:R-:W-:Y:S01]  /*1060*/  ISETP.NE.AND P1, PT, R12.reuse, 0x7fffffff, PT ;  /* 0x7fffffff0c00780c */ /* 0x040fe20003f25270 */
[----:B------:R-:W-:Y:S01]  /*1070*/  IMAD R22, R3, 0x4, R23 ;  /* 0x0000000403167824 */ /* 0x000fe200078e0217 */
[----:B------:R-:W-:Y:S02]  /*1080*/  SEL R4, R13, 0x80000000, P0 ;  /* 0x800000000d047807 */ /* 0x000fe40000000000 */
[----:B------:R-:W-:Y:S02]  /*1090*/  SEL R6, R12, 0x80000000, P1 ;  /* 0x800000000c067807 */ /* 0x000fe40000800000 */
[----:B------:R-:W-:Y:S02]  /*10a0*/  ISETP.NE.AND P0, PT, R43, 0x7fffffff, PT ;  /* 0x7fffffff2b00780c */ /* 0x000fe40003f05270 */
[----:B------:R-:W-:-:S02]  /*10b0*/  ISETP.NE.AND P1, PT, R24, 0x7fffffff, PT ;  /* 0x7fffffff1800780c */ /* 0x000fc40003f25270 */
[----:B------:R-:W-:Y:S02]  /*10c0*/  ISETP.NE.AND P2, PT, R27, 0x7fffffff, PT ;  /* 0x7fffffff1b00780c */ /* 0x000fe40003f45270 */
[----:B01----:R-:W-:Y:S02]  /*10d0*/  SEL R7, R43, 0x80000000, P0 ;  /* 0x800000002b077807 */ /* 0x003fe40000000000 */
[----:B------:R-:W-:Y:S02]  /*10e0*/  SEL R8, R24, 0x80000000, P1 ;  /* 0x8000000018087807 */ /* 0x000fe40000800000 */
[----:B--2---:R-:W-:Y:S02]  /*10f0*/  SHF.R.U32.HI R4, RZ, UR4, R4 ;  /* 0x00000004ff047c19 */ /* 0x004fe40008011604 */
[----:B------:R-:W-:Y:S02]  /*1100*/  SHF.R.U32.HI R6, RZ, UR4, R6 ;  /* 0x00000004ff067c19 */ /* 0x000fe40008011606 */
[----:B------:R-:W-:-:S02]  /*1110*/  LOP3.LUT R45, R4, R19, RZ, 0x30, !PT ;  /* 0x00000013042d7212 */ /* 0x000fc400078e30ff */
[----:B------:R-:W-:Y:S02]  /*1120*/  LOP3.LUT R52, R6, R19, RZ, 0x30, !PT ;  /* 0x0000001306347212 */ /* 0x000fe400078e30ff */
[----:B------:R-:W-:Y:S01]  /*1130*/  SEL R9, R27, 0x80000000, P2 ;  /* 0x800000001b097807 */ /* 0x000fe20001000000 */
[----:B------:R-:W-:Y:S01]  /*1140*/  IMAD R4, R45, 0x4, R11 ;  /* 0x000000042d047824 */ /* 0x000fe200078e020b */
[----:B------:R-:W-:Y:S01]  /*1150*/  SHF.R.U32.HI R54, RZ, UR4, R7 ;  /* 0x00000004ff367c19 */ /* 0x000fe20008011607 */
[----:B------:R-:W-:Y:S01]  /*1160*/  IMAD R6, R52, 0x4, R11 ;  /* 0x0000000434067824 */ /* 0x000fe200078e020b */
[----:B------:R-:W-:Y:S01]  /*1170*/  SHF.R.U32.HI R8, RZ, UR4, R8 ;  /* 0x00000004ff087c19 */ /* 0x000fe20008011608 */
[----:B------:R-:W-:Y:S01]  /*1180*/  NOP ;  /* 0x0000000000007918 */ /* 0x000fe20000000000 */
[----:B------:R-:W-:Y:S01]  /*1190*/  ISETP.NE.AND P3, PT, R25, 0x7fffffff, PT ;  /* 0x7fffffff1900780c */ /* 0x000fe20003f65270 */
[----:B------:R0:W-:Y:S01]  /*11a0*/  ATOMS.POPC.INC.32 RZ, [R4+URZ] ;  /* 0x0000000004ff7f8c */ /* 0x0001e2000d8000ff */
[----:B------:R-:W-:-:S02]  /*11b0*/  SHF.R.U32.HI R46, RZ, UR4, R9 ;  /* 0x00000004ff2e7c19 */ /* 0x000fc40008011609 */
[-C--:B------:R-:W-:Y:S01]  /*11c0*/  LOP3.LUT R54, R54, R19.reuse, RZ, 0x30, !PT ;  /* 0x0000001336367212 */ /* 0x080fe200078e30ff */
[----:B------:R1:W-:Y:S01]  /*11d0*/  ATOMS.POPC.INC.32 RZ, [R6+URZ] ;  /* 0x0000000006ff7f8c */ /* 0x0003e2000d8000ff */
[-C--:B------:R-:W-:Y:S02]  /*11e0*/  LOP3.LUT R48, R8, R19.reuse, RZ, 0x30, !PT ;  /* 0x0000001308307212 */ /* 0x080fe400078e30ff */
[----:B------:R-:W-:Y:S01]  /*11f0*/  SEL R10, R25, 0x80000000, P3 ;  /* 0x80000000190a7807 */ /* 0x000fe20001800000 */
[--C-:B0-----:R-:W-:Y:S01]  /*1200*/  IMAD R4, R54, 0x4, R11.reuse ;  /* 0x0000000436047824 */ /* 0x101fe200078e020b */
[----:B------:R-:W-:Y:S02]  /*1210*/  LOP3.LUT R46, R46, R19, RZ, 0x30, !PT ;  /* 0x000000132e2e7212 */ /* 0x000fe400078e30ff */
[----:B------:R-:W-:Y:S01]  /*1220*/  ISETP.NE.AND P4, PT, R17, 0x7fffffff, PT ;  /* 0x7fffffff1100780c */ /* 0x000fe20003f85270 */
[--C-:B-1----:R-:W-:Y:S01]  /*1230*/  IMAD R6, R48, 0x4, R11.reuse ;  /* 0x0000000430067824 */ /* 0x102fe200078e020b */
[----:B------:R-:W-:Y:S01]  /*1240*/  ISETP.NE.AND P0, PT, R41, 0x7fffffff, PT ;  /* 0x7fffffff2900780c */ /* 0x000fe20003f05270 */
[----:B------:R-:W-:Y:S01]  /*1250*/  IMAD R7, R46, 0x4, R11 ;  /* 0x000000042e077824 */ /* 0x000fe200078e020b */
[----:B------:R-:W-:Y:S01]  /*1260*/  SHF.R.U32.HI R10, RZ, UR4, R10 ;  /* 0x00000004ff0a7c19 */ /* 0x000fe2000801160a */
[----:B------:R0:W-:Y:S01]  /*1270*/  ATOMS.POPC.INC.32 RZ, [R4+URZ] ;  /* 0x0000000004ff7f8c */ /* 0x0001e2000d8000ff */
[----:B------:R-:W-:-:S02]  /*1280*/  ISETP.NE.AND P1, PT, R36, 0x7fffffff, PT ;  /* 0x7fffffff2400780c */ /* 0x000fc40003f25270 */
[----:B------:R-:W-:Y:S01]  /*1290*/  SEL R14, R17, 0x80000000, P4 ;  /* 0x80000000110e7807 */ /* 0x000fe20002000000 */
[----:B------:R1:W-:Y:S01]  /*12a0*/  ATOMS.POPC.INC.32 RZ, [R6+URZ] ;  /* 0x0000000006ff7f8c */ /* 0x0003e2000d8000ff */
[----:B------:R-:W-:Y:S02]  /*12b0*/  ISETP.NE.AND P2, PT, R39, 0x7fffffff, PT ;  /* 0x7fffffff2700780c */ /* 0x000fe40003f45270 */
[----:B------:R-:W-:Y:S01]  /*12c0*/  ISETP.NE.AND P3, PT, R34, 0x7fffffff, PT ;  /* 0x7fffffff2200780c */ /* 0x000fe20003f65270 */
[----:B------:R2:W-:Y:S01]  /*12d0*/  ATOMS.POPC.INC.32 RZ, [R7+URZ] ;  /* 0x0000000007ff7f8c */ /* 0x0005e2000d8000ff */
[----:B0-----:R-:W-:Y:S02]  /*12e0*/  SEL R4, R41, 0x80000000, P0 ;  /* 0x8000000029047807 */ /* 0x001fe40000000000 */
[----:B------:R-:W-:Y:S02]  /*12f0*/  LOP3.LUT R44, R10, R19, RZ, 0x30, !PT ;  /* 0x000000130a2c7212 */ /* 0x000fe400078e30ff */
[----:B-1----:R-:W-:-:S02]  /*1300*/  SEL R6, R36, 0x80000000, P1 ;  /* 0x8000000024067807 */ /* 0x002fc40000800000 */
[----:B------:R-:W-:Y:S01]  /*1310*/  SHF.R.U32.HI R14, RZ, UR4, R14 ;  /* 0x00000004ff0e7c19 */ /* 0x000fe2000801160e */
[----:B------:R-:W-:Y:S01]  /*1320*/  IMAD R8, R44, 0x4, R11 ;  /* 0x000000042c087824 */ /* 0x000fe200078e020b */
[----:B------:R-:W-:Y:S02]  /*1330*/  SEL R10, R39, 0x80000000, P2 ;  /* 0x80000000270a7807 */ /* 0x000fe40001000000 */
[----:B------:R-:W-:Y:S02]  /*1340*/  ISETP.NE.AND P4, PT, R37, 0x7fffffff, PT ;  /* 0x7fffffff2500780c */ /* 0x000fe40003f85270 */
[----:B--2---:R-:W-:Y:S01]  /*1350*/  SEL R7, R34, 0x80000000, P3 ;  /* 0x8000000022077807 */ /* 0x004fe20001800000 */
[----:B------:R0:W-:Y:S01]  /*1360*/  ATOMS.POPC.INC.32 RZ, [R8+URZ] ;  /* 0x0000000008ff7f8c */ /* 0x0001e2000d8000ff */
[----:B------:R-:W-:Y:S02]  /*1370*/  SHF.R.U32.HI R4, RZ, UR4, R4 ;  /* 0x00000004ff047c19 */ /* 0x000fe40008011604 */
[----:B------:R-:W-:-:S02]  /*1380*/  SHF.R.U32.HI R6, RZ, UR4, R6 ;  /* 0x00000004ff067c19 */ /* 0x000fc40008011606 */
[-C--:B------:R-:W-:Y:S02]  /*1390*/  LOP3.LUT R42, R14, R19.reuse, RZ, 0x30, !PT ;  /* 0x000000130e2a7212 */ /* 0x080fe400078e30ff */
[----:B------:R-:W-:Y:S02]  /*13a0*/  SHF.R.U32.HI R10, RZ, UR4, R10 ;  /* 0x00000004ff0a7c19 */ /* 0x000fe4000801160a */
[----:B------:R-:W-:Y:S01]  /*13b0*/  SEL R14, R37, 0x80000000, P4 ;  /* 0x80000000250e7807 */ /* 0x000fe20002000000 */
[----:B------:R-:W-:Y:S01]  /*13c0*/  IMAD R9, R42, 0x4, R11 ;  /* 0x000000042a097824 */ /* 0x000fe200078e020b */
[----:B------:R-:W-:Y:S02]  /*13d0*/  SHF.R.U32.HI R16, RZ, UR4, R7 ;  /* 0x00000004ff107c19 */ /* 0x000fe40008011607 */
[-C--:B------:R-:W-:Y:S02]  /*13e0*/  LOP3.LUT R40, R4, R19.reuse, RZ, 0x30, !PT ;  /* 0x0000001304287212 */ /* 0x080fe400078e30ff */
[-C--:B------:R-:W-:Y:S01]  /*13f0*/  LOP3.LUT R38, R6, R19.reuse, RZ, 0x30, !PT ;  /* 0x0000001306267212 */ /* 0x080fe200078e30ff */
[----:B------:R1:W-:Y:S01]  /*1400*/  ATOMS.POPC.INC.32 RZ, [R9+URZ] ;  /* 0x0000000009ff7f8c */ /* 0x0003e2000d8000ff */
[-C--:B------:R-:W-:Y:S01]  /*1410*/  LOP3.LUT R26, R10, R19.reuse, RZ, 0x30, !PT ;  /* 0x000000130a1a7212 */ /* 0x080fe200078e30ff */
[--C-:B------:R-:W-:Y:S01]  /*1420*/  IMAD R4, R40, 0x4, R11.reuse ;  /* 0x0000000428047824 */ /* 0x100fe200078e020b */
[----:B------:R-:W-:Y:S01]  /*1430*/  SHF.R.U32.HI R14, RZ, UR4, R14 ;  /* 0x00000004ff0e7c19 */ /* 0x000fe2000801160e */
[--C-:B------:R-:W-:Y:S01]  /*1440*/  IMAD R6, R38, 0x4, R11.reuse ;  /* 0x0000000426067824 */ /* 0x100fe200078e020b */
[-C--:B------:R-:W-:Y:S01]  /*1450*/  LOP3.LUT R16, R16, R19.reuse, RZ, 0x30, !PT ;  /* 0x0000001310107212 */ /* 0x080fe200078e30ff */
[--C-:B0-----:R-:W-:Y:S01]  /*1460*/  IMAD R8, R26, 0x4, R11.reuse ;  /* 0x000000041a087824 */ /* 0x101fe200078e020b */
[----:B------:R-:W-:Y:S01]  /*1470*/  LOP3.LUT R15, R14, R19, RZ, 0x30, !PT ;  /* 0x000000130e0f7212 */ /* 0x000fe200078e30ff */
[----:B------:R0:W-:Y:S01]  /*1480*/  ATOMS.POPC.INC.32 RZ, [R4+URZ] ;  /* 0x0000000004ff7f8c */ /* 0x0001e2000d8000ff */
[----:B------:R-:W-:Y:S01]  /*1490*/  ISETP.NE.AND P0, PT, R32, 0x7fffffff, PT ;  /* 0x7fffffff2000780c */ /* 0x000fe20003f05270 */
[--C-:B-1----:R-:W-:Y:S01]  /*14a0*/  IMAD R9, R16, 0x4, R11.reuse ;  /* 0x0000000410097824 */ /* 0x102fe200078e020b */
[----:B------:R-:W-:Y:S01]  /*14b0*/  ISETP.NE.AND P1, PT, R33, 0x7fffffff, PT ;  /* 0x7fffffff2100780c */ /* 0x000fe20003f25270 */
[----:B------:R1:W-:Y:S01]  /*14c0*/  ATOMS.POPC.INC.32 RZ, [R6+URZ] ;  /* 0x0000000006ff7f8c */ /* 0x0003e2000d8000ff */
[----:B------:R-:W-:Y:S01]  /*14d0*/  ISETP.NE.AND P2, PT, R30, 0x7fffffff, PT ;  /* 0x7fffffff1e00780c */ /* 0x000fe20003f45270 */
[----:B------:R-:W-:Y:S01]  /*14e0*/  IMAD R10, R15, 0x4, R11 ;  /* 0x000000040f0a7824 */ /* 0x000fe200078e020b */
[----:B------:R-:W-:Y:S01]  /*14f0*/  ISETP.NE.AND P3, PT, R31, 0x7fffffff, PT ;  /* 0x7fffffff1f00780c */ /* 0x000fe20003f65270 */
[----:B------:R2:W-:Y:S01]  /*1500*/  ATOMS.POPC.INC.32 RZ, [R8+URZ] ;  /* 0x0000000008ff7f8c */ /* 0x0005e2000d8000ff */
[----:B------:R-:W-:-:S02]  /*1510*/  ISETP.NE.AND P4, PT, R28, 0x7fffffff, PT ;  /* 0x7fffffff1c00780c */ /* 0x000fc40003f85270 */
[----:B0-----:R-:W-:Y:S01]  /*1520*/  SEL R4, R32, 0x80000000, P0 ;  /* 0x8000000020047807 */ /* 0x001fe20000000000 */
[----:B------:R0:W-:Y:S01]  /*1530*/  ATOMS.POPC.INC.32 RZ, [R9+URZ] ;  /* 0x0000000009ff7f8c */ /* 0x0001e2000d8000ff */
[----:B------:R-:W-:Y:S01]  /*1540*/  SEL R14, R30, 0x80000000, P2 ;  /* 0x800000001e0e7807 */ /* 0x000fe20001000000 */
[----:B-1----:R-:W1:Y:S01]  /*1550*/  LDC.64 R6, c[0x0][0x380] ;  /* 0x0000e000ff067b82 */ /* 0x002e620000000a00 */
[----:B------:R-:W-:Y:S01]  /*1560*/  SEL R20, R28, 0x80000000, P4 ;  /* 0x800000001c147807 */ /* 0x000fe20002000000 */
[----:B------:R3:W-:Y:S01]  /*1570*/  ATOMS.POPC.INC.32 RZ, [R10+URZ] ;  /* 0x000000000aff7f8c */ /* 0x0007e2000d8000ff */
[----:B--2---:R-:W-:Y:S02]  /*1580*/  SEL R8, R33, 0x80000000, P1 ;  /* 0x8000000021087807 */ /* 0x004fe40000800000 */
[----:B------:R-:W-:Y:S02]  /*1590*/  SHF.R.U32.HI R4, RZ, UR4, R4 ;  /* 0x00000004ff047c19 */ /* 0x000fe40008011604 */
[----:B0-----:R-:W-:-:S02]  /*15a0*/  SEL R9, R31, 0x80000000, P3 ;  /* 0x800000001f097807 */ /* 0x001fc40001800000 */
[----:B------:R-:W-:Y:S02]  /*15b0*/  SHF.R.U32.HI R8, RZ, UR4, R8 ;  /* 0x00000004ff087c19 */ /* 0x000fe40008011608 */
[----:B------:R-:W-:Y:S02]  /*15c0*/  SHF.R.U32.HI R14, RZ, UR4, R14 ;  /* 0x00000004ff0e7c19 */ /* 0x000fe4000801160e */
[----:B---3--:R-:W-:Y:S02]  /*15d0*/  SHF.R.U32.HI R10, RZ, UR4, R9 ;  /* 0x00000004ff0a7c19 */ /* 0x008fe40008011609 */
[----:B------:R-:W-:Y:S02]  /*15e0*/  SHF.R.U32.HI R20, RZ, UR4, R20 ;  /* 0x00000004ff147c19 */ /* 0x000fe40008011614 */
[-C--:B------:R-:W-:Y:S02]  /*15f0*/  LOP3.LUT R4, R4, R19.reuse, RZ, 0x30, !PT ;  /* 0x0000001304047212 */ /* 0x080fe400078e30ff */
[----:B------:R-:W-:-:S02]  /*1600*/  LOP3.LUT R8, R8, R19, RZ, 0x30, !PT ;  /* 0x0000001308087212 */ /* 0x000fc400078e30ff */
[-C--:B------:R-:W-:Y:S01]  /*1610*/  LOP3.LUT R9, R14, R19.reuse, RZ, 0x30, !PT ;  /* 0x000000130e097212 */ /* 0x080fe200078e30ff */
[--C-:B------:R-:W-:Y:S01]  /*1620*/  IMAD R29, R4, 0x4, R11.reuse ;  /* 0x00000004041d7824 */ /* 0x100fe200078e020b */
[----:B------:R-:W-:Y:S01]  /*1630*/  ISETP.GT.U32.AND P5, PT, R3, 0xff, PT ;  /* 0x000000ff0300780c */ /* 0x000fe20003fa4070 */
[--C-:B------:R-:W-:Y:S01]  /*1640*/  IMAD R49, R8, 0x4, R11.reuse ;  /* 0x0000000408317824 */ /* 0x100fe200078e020b */
[-C--:B------:R-:W-:Y:S01]  /*1650*/  LOP3.LUT R10, R10, R19.reuse, RZ, 0x30, !PT ;  /* 0x000000130a0a7212 */ /* 0x080fe200078e30ff */
[--C-:B------:R-:W-:Y:S01]  /*1660*/  IMAD R51, R9, 0x4, R11.reuse ;  /* 0x0000000409337824 */ /* 0x100fe200078e020b */
[----:B------:R-:W-:Y:S01]  /*1670*/  LOP3.LUT R14, R20, R19, RZ, 0x30, !PT ;  /* 0x00000013140e7212 */ /* 0x000fe200078e30ff */
[----:B------:R0:W-:Y:S01]  /*1680*/  ATOMS.POPC.INC.32 RZ, [R29+URZ] ;  /* 0x000000001dff7f8c */ /* 0x0001e2000d8000ff */
[----:B------:R-:W-:Y:S01]  /*1690*/  P2R R58, PR, RZ, 0x20 ;  /* 0x00000020ff3a7803 */ /* 0x000fe20000000000 */
[--C-:B------:R-:W-:Y:S02]  /*16a0*/  IMAD R53, R10, 0x4, R11.reuse ;  /* 0x000000040a357824 */ /* 0x100fe400078e020b */
[----:B------:R-:W-:Y:S01]  /*16b0*/  IMAD R11, R14, 0x4, R11 ;  /* 0x000000040e0b7824 */ /* 0x000fe200078e020b */
[----:B------:R0:W-:Y:S01]  /*16c0*/  ATOMS.POPC.INC.32 RZ, [R49+URZ] ;  /* 0x0000000031ff7f8c */ /* 0x0001e2000d8000ff */
[----:B------:R-:W-:-:S03]  /*16d0*/  IMAD.MOV.U32 R20, RZ, RZ, RZ ;  /* 0x000000ffff147224 */ /* 0x000fc600078e00ff */
[----:B------:R0:W-:Y:S04]  /*16e0*/  ATOMS.POPC.INC.32 RZ, [R51+URZ] ;  /* 0x0000000033ff7f8c */ /* 0x0001e8000d8000ff */
[----:B------:R0:W-:Y:S04]  /*16f0*/  ATOMS.POPC.INC.32 RZ, [R53+URZ] ;  /* 0x0000000035ff7f8c */ /* 0x0001e8000d8000ff */
[----:B------:R0:W-:Y:S01]  /*1700*/  ATOMS.POPC.INC.32 RZ, [R11+URZ] ;  /* 0x000000000bff7f8c */ /* 0x0001e2000d8000ff */
[----:B------:R-:W-:Y:S06]  /*1710*/  BAR.SYNC.DEFER_BLOCKING 0x0 ;  /* 0x0000000000007b1d */ /* 0x000fec0000010000 */
[----:B-1----:R-:W-:Y:S05]  /*1720*/  @P5 BRA `(.L_x_13) ;  /* 0x00000000008c5947 */ /* 0x002fea0003800000 */
[----:B0-----:R-:W-:Y:S04]  /*1730*/  LDS R11, [R22] ;  /* 0x00000000160b7984 */ /* 0x001fe80000000800 */
[----:B------:R-:W0:Y:S04]  /*1740*/  LDS R20, [R22+0x400] ;  /* 0x0004000016147984 */ /* 0x000e280000000800 */
[----:B------:R-:W1:Y:S04]  /*1750*/  LDS R56, [R22+0x800] ;  /* 0x0008000016387984 */ /* 0x000e680000000800 */
[----:B------:R-:W2:Y:S04]  /*1760*/  LDS R60, [R22+0xc00] ;  /* 0x000c0000163c7984 */ /* 0x000ea80000000800 */
[----:B------:R-:W3:Y:S04]  /*1770*/  LDS R62, [R22+0x1000] ;  /* 0x00100000163e7984 */ /* 0x000ee80000000800 */
[----:B------:R-:W4:Y:S04]  /*1780*/  LDS R64, [R22+0x1400] ;  /* 0x0014000016407984 */ /* 0x000f280000000800 */
[----:B------:R-:W5:Y:S04]  /*1790*/  LDS R66, [R22+0x1800] ;  /* 0x0018000016427984 */ /* 0x000f680000000800 */
[----:B------:R-:W5:Y:S04]  /*17a0*/  LDS R68, [R22+0x1c00] ;  /* 0x001c000016447984 */ /* 0x000f680000000800 */
[----:B------:R-:W5:Y:S04]  /*17b0*/  LDS R70, [R22+0x2000] ;  /* 0x0020000016467984 */ /* 0x000f680000000800 */
[----:B------:R-:W5:Y:S04]  /*17c0*/  LDS R72, [R22+0x2400] ;  /* 0x0024000016487984 */ /* 0x000f680000000800 */
[----:B------:R-:W5:Y:S01]  /*17d0*/  LDS R74, [R22+0x2800] ;  /* 0x00280000164a7984 */ /* 0x000f620000000800 */
[----:B0-----:R-:W-:-:S03]  /*17e0*/  IMAD.IADD R29, R11, 0x1, R20 ;  /* 0x000000010b1d7824 */ /* 0x001fc600078e0214 */
[----:B------:R0:W-:Y:S01]  /*17f0*/  STS [R22+0x400], R11 ;  /* 0x0004000b16007388 */ /* 0x0001e20000000800 */
[----:B-1----:R-:W-:-:S03]  /*1800*/  IMAD.IADD R49, R29, 0x1, R56 ;  /* 0x000000011d317824 */ /* 0x002fc600078e0238 */
[----:B------:R-:W1:Y:S01]  /*1810*/  LDS R20, [R22+0x2c00] ;  /* 0x002c000016147984 */ /* 0x000e620000000800 */
[----:B--2---:R-:W-:-:S03]  /*1820*/  IMAD.IADD R51, R49, 0x1, R60 ;  /* 0x0000000131337824 */ /* 0x004fc600078e023c */
[----:B------:R2:W-:Y:S01]  /*1830*/  STS [R22+0x800], R29 ;  /* 0x0008001d16007388 */ /* 0x0005e20000000800 */
[----:B---3--:R-:W-:-:S03]  /*1840*/  IMAD.IADD R53, R51, 0x1, R62 ;  /* 0x0000000133357824 */ /* 0x008fc600078e023e */
[----:B------:R3:W-:Y:S01]  /*1850*/  STS [R22+0xc00], R49 ;  /* 0x000c003116007388 */ /* 0x0007e20000000800 */
[----:B----4-:R-:W-:-:S03]  /*1860*/  IMAD.IADD R55, R53, 0x1, R64 ;  /* 0x0000000135377824 */ /* 0x010fc600078e0240 */
[----:B------:R3:W-:Y:S01]  /*1870*/  STS [R22+0x1000], R51 ;  /* 0x0010003316007388 */ /* 0x0007e20000000800 */
[----:B-----5:R-:W-:-:S03]  /*1880*/  IMAD.IADD R57, R55, 0x1, R66 ;  /* 0x0000000137397824 */ /* 0x020fc600078e0242 */
[----:B------:R3:W-:Y:S01]  /*1890*/  STS [R22+0x1400], R53 ;  /* 0x0014003516007388 */ /* 0x0007e20000000800 */
[----:B------:R-:W-:-:S03]  /*18a0*/  IMAD.IADD R59, R57, 0x1, R68 ;  /* 0x00000001393b7824 */ /* 0x000fc600078e0244 */
[----:B------:R3:W-:Y:S01]  /*18b0*/  STS [R22+0x1800], R55 ;  /* 0x0018003716007388 */ /* 0x0007e20000000800 */
[----:B------:R-:W-:-:S03]  /*18c0*/  IMAD.IADD R61, R59, 0x1, R70 ;  /* 0x000000013b3d7824 */ /* 0x000fc600078e0246 */
[----:B------:R3:W-:Y:S01]  /*18d0*/  STS [R22+0x1c00], R57 ;  /* 0x001c003916007388 */ /* 0x0007e20000000800 */
[----:B0-----:R-:W-:-:S03]  /*18e0*/  IMAD.IADD R11, R61, 0x1, R72 ;  /* 0x000000013d0b7824 */ /* 0x001fc600078e0248 */
[----:B------:R3:W-:Y:S01]  /*18f0*/  STS [R22+0x2000], R59 ;  /* 0x0020003b16007388 */ /* 0x0007e20000000800 */
[----:B--2---:R-:W-:-:S03]  /*1900*/  IMAD.IADD R29, R11, 0x1, R74 ;  /* 0x000000010b1d7824 */ /* 0x004fc600078e024a */
[----:B------:R3:W-:Y:S04]  /*1910*/  STS [R22+0x2400], R61 ;  /* 0x0024003d16007388 */ /* 0x0007e80000000800 */
[----:B------:R3:W-:Y:S04]  /*1920*/  STS [R22+0x2800], R11 ;  /* 0x0028000b16007388 */ /* 0x0007e80000000800 */
[----:B------:R3:W-:Y:S01]  /*1930*/  STS [R22], RZ ;  /* 0x000000ff16007388 */ /* 0x0007e20000000800 */
[----:B-1----:R-:W-:-:S03]  /*1940*/  IMAD.IADD R20, R29, 0x1, R20 ;  /* 0x000000011d147824 */ /* 0x002fc600078e0214 */
[----:B------:R3:W-:Y:S04]  /*1950*/  STS [R22+0x2c00], R29 ;  /* 0x002c001d16007388 */ /* 0x0007e80000000800 */
.L_x_13:
[----:B------:R-:W-:Y:S05]  /*1960*/  BSYNC.RECONVERGENT B0 ;  /* 0x0000000000007941 */ /* 0x000fea0003800200 */
.L_x_12:
[C---:B------:R-:W-:Y:S01]  /*1970*/  ISETP.NE.AND P0, PT, R20.reuse, 0x1980, PT ;  /* 0x000019801400780c */ /* 0x040fe20003f05270 */
[----:B0--3--:R-:W-:Y:S01]  /*1980*/  IMAD R29, R5, 0x100, R3 ;  /* 0x00000100051d7824 */ /* 0x009fe200078e0203 */
[----:B------:R-:W-:Y:S01]  /*1990*/  @!P5 LOP3.LUT R49, R20, 0x40000000, RZ, 0xfc, !PT ;  /* 0x400000001431d812 */ /* 0x000fe200078efcff */
[----:B------:R-:W-:Y:S01]  /*19a0*/  IMAD R21, R21, 0x11, RZ ;  /* 0x0000001115157824 */ /* 0x000fe200078e02ff */
[----:B------:R-:W-:Y:S01]  /*19b0*/  ISETP.LT.U32.AND P0, PT, R3, 0x100, !P0 ;  /* 0x000001000300780c */ /* 0x000fe20004701070 */
[----:B------:R-:W-:-:S03]  /*19c0*/  IMAD.WIDE R6, R29, 0x4, R6 ;  /* 0x000000041d067825 */ /* 0x000fc600078e0206 */
[----:B------:R-:W-:Y:S02]  /*19d0*/  LOP3.LUT R11, R21, R50, RZ, 0xfc, !PT ;  /* 0x00000032150b7212 */ /* 0x000fe400078efcff */
[----:B------:R0:W-:Y:S07]  /*19e0*/  @!P5 STG.E.STRONG.SYS desc[UR6][R6.64], R49 ;  /* 0x000000310600d986 */ /* 0x0001ee000c115906 */
[----:B------:R-:W-:Y:S06]  /*19f0*/  BAR.RED.OR.DEFER_BLOCKING 0x0, P0 ;  /* 0x0000000000007b1d */ /* 0x000fec0000014800 */
[----:B------:R-:W1:Y:S02]  /*1a00*/  B2R.RESULT RZ, P0 ;  /* 0x0000000000ff731c */ /* 0x000e640000004000 */
[----:B01----:R-:W-:Y:S05]  /*1a10*/  @!P0 BRA `(.L_x_14) ;  /* 0x00000014008c8947 */ /* 0x003fea0003800000 */
[----:B------:R-:W0:Y:S01]  /*1a20*/  LDCU.64 UR4, c[0x0][0x3b8] ;  /* 0x00007700ff0477ac */ /* 0x000e220008000a00 */
[----:B------:R-:W-:Y:S01]  /*1a30*/  IADD3 R0, P0, PT, R18, R11, RZ ;  /* 0x0000000b12007210 */ /* 0x000fe20007f1e0ff */
[----:B------:R-:W-:Y:S01]  /*1a40*/  BSSY B1, `(.L_x_15) ;  /* 0x0000033000017945 */ /* 0x000fe20003800000 */
[----:B------:R-:W-:-:S03]  /*1a50*/  IMAD R19, R3, 0x8, R23 ;  /* 0x0000000803137824 */ /* 0x000fc600078e0217 */
[----:B------:R-:W-:Y:S01]  /*1a60*/  IMAD.X R47, RZ, RZ, R47, P0 ;  /* 0x000000ffff2f7224 */ /* 0x000fe200000e062f */
[----:B0-----:R-:W-:-:S04]  /*1a70*/  LEA R8, P0, R0, UR4, 0x2 ;  /* 0x0000000400087c11 */ /* 0x001fc8000f8010ff */
[----:B------:R-:W-:Y:S01]  /*1a80*/  LEA.HI.X R9, R0, UR5, R47, 0x2, P0 ;  /* 0x0000000500097c11 */ /* 0x000fe200080f142f */
[----:B------:R-:W-:Y:S08]  /*1a90*/  @P5 BRA `(.L_x_16) ;  /* 0x0000000000b45947 */ /* 0x000ff00003800000 */
[----:B------:R-:W0:Y:S02]  /*1aa0*/  LDCU.64 UR4, c[0x0][0x398] ;  /* 0x00007300ff0477ac */ /* 0x000e240008000a00 */
[----:B0-----:R-:W-:-:S04]  /*1ab0*/  LEA R46, P0, R3, UR4, 0x3 ;  /* 0x00000004032e7c11 */ /* 0x001fc8000f8018ff */
[----:B------:R-:W-:-:S05]  /*1ac0*/  LEA.HI.X R47, R3, UR5, RZ, 0x3, P0 ;  /* 0x00000005032f7c11 */ /* 0x000fca00080f1cff */
[----:B------:R-:W2:Y:S01]  /*1ad0*/  LDG.E.64 R14, desc[UR6][R46.64] ;  /* 0x000000062e0e7981 */ /* 0x000ea2000c1e1b00 */
[----:B------:R-:W-:-:S04]  /*1ae0*/  ISETP.GT.U32.AND P0, PT, R3, R45, PT ;  /* 0x0000002d0300720c */ /* 0x000fc80003f04070 */
[----:B------:R-:W-:-:S04]  /*1af0*/  SEL R21, RZ, 0x1980, !P0 ;  /* 0x00001980ff157807 */ /* 0x000fc80004000000 */
[----:B--2---:R-:W-:Y:S01]  /*1b00*/  IADD3 R14, P0, PT, R14, -R21, RZ ;  /* 0x800000150e0e7210 */ /* 0x004fe20007f1e0ff */
[----:B------:R-:W-:-:S03]  /*1b10*/  IMAD.MOV.U32 R21, RZ, RZ, R20 ;  /* 0x000000ffff157224 */ /* 0x000fc600078e0014 */
[----:B------:R-:W-:Y:S02]  /*1b20*/  IADD3.X R15, PT, PT, R15, -0x1, RZ, P0, !PT ;  /* 0xffffffff0f0f7810 */ /* 0x000fe400007fe4ff */
[----:B------:R-:W-:-:S03]  /*1b30*/  ISETP.GE.AND P0, PT, R5, 0x1, PT ;  /* 0x000000010500780c */ /* 0x000fc60003f06270 */
[----:B------:R0:W-:Y:S10]  /*1b40*/  STS.64 [R19+0x6600], R14 ;  /* 0x0066000e13007388 */ /* 0x0001f40000000a00 */
[----:B------:R-:W-:Y:S05]  /*1b50*/  @!P0 BRA `(.L_x_17) ;  /* 0x00000000006c8947 */ /* 0x000fea0003800000 */
[----:B------:R-:W-:Y:S01]  /*1b60*/  BSSY B0, `(.L_x_18) ;  /* 0x0000019000007945 */ /* 0x000fe20003800000 */
[----:B------:R-:W-:Y:S02]  /*1b70*/  IMAD.MOV.U32 R0, RZ, RZ, -0x1 ;  /* 0xffffffffff007424 */ /* 0x000fe400078e00ff */
[----:B------:R-:W-:Y:S02]  /*1b80*/  IMAD.MOV.U32 R4, RZ, RZ, R5 ;  /* 0x000000ffff047224 */ /* 0x000fe400078e0005 */
[----:B------:R-:W-:-:S07]  /*1b90*/  IMAD.MOV.U32 R21, RZ, RZ, R20 ;  /* 0x000000ffff157224 */ /* 0x000fce00078e0014 */
.L_x_22:
[----:B0-----:R-:W0:Y:S01]  /*1ba0*/  LDC.64 R14, c[0x0][0x380] ;  /* 0x0000e000ff0e7b82 */ /* 0x001e220000000a00 */
[----:B------:R-:W-:Y:S01]  /*1bb0*/  VIADD R47, R4, 0xffffffff ;  /* 0xffffffff042f7836 */ /* 0x000fe20000000000 */
[----:B------:R-:W-:Y:S03]  /*1bc0*/  BSSY B2, `(.L_x_19) ;  /* 0x0000008000027945 */ /* 0x000fe60003800000 */
[----:B------:R-:W-:-:S04]  /*1bd0*/  IMAD R29, R47, 0x100, R3 ;  /* 0x000001002f1d7824 */ /* 0x000fc800078e0203 */
[----:B0-----:R-:W-:-:S07]  /*1be0*/  IMAD.WIDE R14, R29, 0x4, R14 ;  /* 0x000000041d0e7825 */ /* 0x001fce00078e020e */
.L_x_20:
[----:B------:R-:W-:Y:S05]  /*1bf0*/  YIELD ;  /* 0x0000000000007946 */ /* 0x000fea0003800000 */
[----:B------:R0:W-:Y:S06]  /*1c00*/  MEMBAR.SC.CTA ;  /* 0x0000000000007992 */ /* 0x0001ec0000000000 */
[----:B0-----:R-:W2:Y:S02]  /*1c10*/  LDG.E.STRONG.SYS R10, desc[UR6][R14.64] ;  /* 0x000000060e0a7981 */ /* 0x001ea4000c1f5900 */
[----:B--2---:R-:W-:-:S13]  /*1c20*/  ISETP.NE.AND P0, PT, R10, RZ, PT ;  /* 0x000000ff0a00720c */ /* 0x004fda0003f05270 */
[----:B------:R-:W-:Y:S05]  /*1c30*/  @!P0 BRA `(.L_x_20) ;  /* 0xfffffffc00ec8947 */ /* 0x000fea000383ffff */
[----:B------:R-:W-:Y:S05]  /*1c40*/  BSYNC B2 ;  /* 0x0000000000027941 */ /* 0x000fea0003800000 */
.L_x_19:
[----:B------:R-:W-:Y:S01]  /*1c50*/  BSSY.RECONVERGENT B2, `(.L_x_21) ;  /* 0x0000006000027945 */ /* 0x000fe20003800200 */
[C---:B------:R-:W-:Y:S02]  /*1c60*/  ISETP.GT.AND P0, PT, R10.reuse, -0x1, PT ;  /* 0xffffffff0a00780c */ /* 0x040fe40003f04270 */
[----:B------:R-:W-:Y:S01]  /*1c70*/  LOP3.LUT R10, R10, 0x3fffffff, RZ, 0xc0, !PT ;  /* 0x3fffffff0a0a7812 */ /* 0x000fe200078ec0ff */
[----:B------:R-:W-:Y:S05]  /*1c80*/  WARPSYNC.EXCLUSIVE R0 ;  /* 0x0000000000007348 */ /* 0x000fea0003a00000 */
[----:B------:R-:W-:-:S05]  /*1c90*/  IMAD.IADD R21, R10, 0x1, R21 ;  /* 0x000000010a157824 */ /* 0x000fca00078e0215 */
[----:B------:R-:W-:-:S07]  /*1ca0*/  VOTE.ANY R0, PT, P0 ;  /* 0x0000000000007806 */ /* 0x000fce00000e0100 */
[----:B------:R-:W-:Y:S05]  /*1cb0*/  BSYNC.RECONVERGENT B2 ;  /* 0x0000000000027941 */ /* 0x000fea0003800200 */
.L_x_21:
[----:B------:R-:W-:Y:S01]  /*1cc0*/  ISETP.GT.U32.AND P1, PT, R4, 0x1, PT ;  /* 0x000000010400780c */ /* 0x000fe20003f24070 */
[----:B------:R-:W-:-:S12]  /*1cd0*/  IMAD.MOV.U32 R4, RZ, RZ, R47 ;  /* 0x000000ffff047224 */ /* 0x000fd800078e002f */
[----:B------:R-:W-:Y:S05]  /*1ce0*/  @P0 BRA P1, `(.L_x_22) ;  /* 0xfffffffc00ac0947 */ /* 0x000fea000083ffff */
[----:B------:R-:W-:Y:S05]  /*1cf0*/  BSYNC B0 ;  /* 0x0000000000007941 */ /* 0x000fea0003800000 */
.L_x_18:
[----:B------:R1:W2:Y:S02]  /*1d00*/  LDS.64 R14, [R19+0x6600] ;  /* 0x00660000130e7984 */ /* 0x0002a40000000a00 */
.L_x_17:
[C---:B------:R-:W-:Y:S01]  /*1d10*/  IMAD.IADD R29, R21.reuse, 0x1, -R20 ;  /* 0x00000001151d7824 */ /* 0x040fe200078e0a14 */
[----:B------:R-:W-:-:S04]  /*1d20*/  LOP3.LUT R21, R21, 0x80000000, RZ, 0xfc, !PT ;  /* 0x8000000015157812 */ /* 0x000fc800078efcff */
[C---:B0-2---:R-:W-:Y:S01]  /*1d30*/  IADD3 R14, P0, PT, R29.reuse, R14, RZ ;  /* 0x0000000e1d0e7210 */ /* 0x045fe20007f1e0ff */
[----:B------:R0:W-:Y:S03]  /*1d40*/  STG.E.STRONG.SYS desc[UR6][R6.64], R21 ;  /* 0x0000001506007986 */ /* 0x0001e6000c115906 */
[----:B------:R-:W-:-:S05]  /*1d50*/  LEA.HI.X.SX32 R15, R29, R15, 0x1, P0 ;  /* 0x0000000f1d0f7211 */ /* 0x000fca00000f0eff */
[----:B------:R0:W-:Y:S04]  /*1d60*/  STS.64 [R19+0x6600], R14 ;  /* 0x0066000e13007388 */ /* 0x0001e80000000a00 */
.L_x_16:
[----:B------:R-:W-:Y:S05]  /*1d70*/  BSYNC B1 ;  /* 0x0000000000017941 */ /* 0x000fea0003800000 */
.L_x_15:
[----:B------:R-:W2:Y:S01]  /*1d80*/  LDC R0, c[0x0][0x3c0] ;  /* 0x0000f000ff007b82 */ /* 0x000ea20000000800 */
[----:B------:R-:W-:Y:S01]  /*1d90*/  IMAD.MOV.U32 R16, RZ, RZ, -0x1 ;  /* 0xffffffffff107424 */ /* 0x000fe200078e00ff */
[----:B------:R-:W-:Y:S01]  /*1da0*/  ISETP.GT.AND P0, PT, R13, -0x1, PT ;  /* 0xffffffff0d00780c */ /* 0x000fe20003f04270 */
[----:B------:R-:W-:Y:S01]  /*1db0*/  IMAD R23, R45, 0x8, R23 ;  /* 0x000000082d177824 */ /* 0x000fe200078e0217 */
[----:B------:R-:W-:Y:S02]  /*1dc0*/  ISETP.GT.AND P3, PT, R12, -0x1, PT ;  /* 0xffffffff0c00780c */ /* 0x000fe40003f64270 */
[----:B------:R-:W-:Y:S02]  /*1dd0*/  SEL R4, R16, 0x80000000, P0 ;  /* 0x8000000010047807 */ /* 0x000fe40000000000 */
[----:B0-----:R-:W0:Y:S01]  /*1de0*/  LDC.64 R6, c[0x0][0x390] ;  /* 0x0000e400ff067b82 */ /* 0x001e220000000a00 */
[----:B------:R-:W-:Y:S02]  /*1df0*/  ISETP.GT.AND P4, PT, R43, -0x1, PT ;  /* 0xffffffff2b00780c */ /* 0x000fe40003f84270 */
[----:B------:R-:W-:-:S02]  /*1e00*/  ISETP.GT.AND P2, PT, R24, -0x1, PT ;  /* 0xffffffff1800780c */ /* 0x000fc40003f44270 */
[----:B------:R-:W-:Y:S02]  /*1e10*/  LOP3.LUT R13, R4, R13, RZ, 0x3c, !PT ;  /* 0x0000000d040d7212 */ /* 0x000fe400078e3cff */
[C---:B------:R-:W-:Y:S02]  /*1e20*/  SEL R15, R16.reuse, 0x80000000, P3 ;  /* 0x80000000100f7807 */ /* 0x040fe40001800000 */
[C---:B------:R-:W-:Y:S02]  /*1e30*/  SEL R4, R16.reuse, 0x80000000, P4 ;  /* 0x8000000010047807 */ /* 0x040fe40002000000 */
[----:B------:R-:W-:Y:S02]  /*1e40*/  SEL R21, R16, 0x80000000, P2 ;  /* 0x8000000010157807 */ /* 0x000fe40001000000 */
[----:B------:R-:W-:Y:S02]  /*1e50*/  LOP3.LUT R12, R15, R12, RZ, 0x3c, !PT ;  /* 0x0000000c0f0c7212 */ /* 0x000fe400078e3cff */
[----:B------:R-:W-:-:S02]  /*1e60*/  LOP3.LUT R43, R4, R43, RZ, 0x3c, !PT ;  /* 0x0000002b042b7212 */ /* 0x000fc400078e3cff */
[----:B--2---:R-:W-:Y:S02]  /*1e70*/  ISETP.GE.AND P0, PT, R35, R0, PT ;  /* 0x000000002300720c */ /* 0x004fe40003f06270 */
[----:B------:R-:W-:Y:S02]  /*1e80*/  LOP3.LUT R24, R21, R24, RZ, 0x3c, !PT ;  /* 0x0000001815187212 */ /* 0x000fe400078e3cff */
[----:B0-----:R-:W-:-:S04]  /*1e90*/  ISETP.EQ.U32.AND P1, PT, R6, RZ, PT ;  /* 0x000000ff0600720c */ /* 0x001fc80003f22070 */
[----:B------:R-:W-:Y:S02]  /*1ea0*/  ISETP.EQ.OR.EX P0, PT, R7, RZ, !P0, P1 ;  /* 0x000000ff0700720c */ /* 0x000fe40004702710 */
[----:B------:R-:W-:Y:S02]  /*1eb0*/  ISETP.GT.AND P1, PT, R27, -0x1, PT ;  /* 0xffffffff1b00780c */ /* 0x000fe40003f24270 */
[----:B------:R-:W-:Y:S02]  /*1ec0*/  ISETP.GT.U32.OR P0, PT, R3, 0xff, P0 ;  /* 0x000000ff0300780c */ /* 0x000fe40000704470 */
[----:B------:R-:W-:-:S04]  /*1ed0*/  SEL R10, R16, 0x80000000, P1 ;  /* 0x80000000100a7807 */ /* 0x000fc80000800000 */
[----:B------:R-:W-:-:S07]  /*1ee0*/  LOP3.LUT R27, R10, R27, RZ, 0x3c, !PT ;  /* 0x0000001b0a1b7212 */ /* 0x000fce00078e3cff */
[----:B------:R-:W-:Y:S05]  /*1ef0*/  @P0 BRA `(.L_x_23) ;  /* 0x0000000000240947 */ /* 0x000fea0003800000 */
[----:B------:R-:W0:Y:S01]  /*1f00*/  LDS.64 R14, [R19+0x6600] ;  /* 0x00660000130e7984 */ /* 0x000e220000000a00 */
[C---:B------:R-:W-:Y:S02]  /*1f10*/  ISETP.GT.U32.AND P0, PT, R3.reuse, R45, PT ;  /* 0x0000002d0300720c */ /* 0x040fe40003f04070 */
[----:B------:R-:W-:Y:S02]  /*1f20*/  SHF.R.S32.HI R21, RZ, 0x1f, R20 ;  /* 0x0000001fff157819 */ /* 0x000fe40000011414 */
[----:B------:R-:W-:Y:S02]  /*1f30*/  SEL R29, RZ, 0x1980, !P0 ;  /* 0x00001980ff1d7807 */ /* 0x000fe40004000000 */
[----:B------:R-:W-:-:S04]  /*1f40*/  LEA R6, P2, R3, R6, 0x3 ;  /* 0x0000000603067211 */ /* 0x000fc800078418ff */
[----:B------:R-:W-:Y:S02]  /*1f50*/  LEA.HI.X R7, R3, R7, RZ, 0x3, P2 ;  /* 0x0000000703077211 */ /* 0x000fe400010f1cff */
[----:B0-----:R-:W-:-:S04]  /*1f60*/  IADD3 R20, P0, P1, R14, R29, R20 ;  /* 0x0000001d0e147210 */ /* 0x001fc8000791e014 */
[----:B------:R-:W-:-:S05]  /*1f70*/  IADD3.X R21, PT, PT, R15, RZ, R21, P0, P1 ;  /* 0x000000ff0f157210 */ /* 0x000fca00007e2415 */
[----:B------:R0:W-:Y:S04]  /*1f80*/  STG.E.64 desc[UR6][R6.64], R20 ;  /* 0x0000001406007986 */ /* 0x0001e8000c101b06 */
.L_x_23:
[----:B------:R-:W-:Y:S05]  /*1f90*/  WARPSYNC.ALL ;  /* 0x0000000000007948 */ /* 0x000fea0003800000 */
[----:B------:R-:W-:Y:S01]  /*1fa0*/  BAR.SYNC.DEFER_BLOCKING 0x0 ;  /* 0x0000000000007b1d */ /* 0x000fe20000010000 */
[----:B------:R-:W-:Y:S02]  /*1fb0*/  ISETP.GT.AND P0, PT, R25, -0x1, PT ;  /* 0xffffffff1900780c */ /* 0x000fe40003f04270 */
[----:B------:R-:W-:Y:S02]  /*1fc0*/  ISETP.GT.AND P1, PT, R17, -0x1, PT ;  /* 0xffffffff1100780c */ /* 0x000fe40003f24270 */
[----:B------:R-:W-:-:S02]  /*1fd0*/  SEL R4, R16, 0x80000000, P0 ;  /* 0x8000000010047807 */ /* 0x000fc40000000000 */
[----:B------:R-:W-:Y:S02]  /*1fe0*/  ISETP.GT.AND P0, PT, R39, -0x1, PT ;  /* 0xffffffff2700780c */ /* 0x000fe40003f04270 */
[----:B------:R-:W-:Y:S02]  /*1ff0*/  ISETP.GT.AND P2, PT, R41, -0x1, PT ;  /* 0xffffffff2900780c */ /* 0x000fe40003f44270 */
[----:B------:R-:W-:Y:S02]  /*2000*/  ISETP.GT.AND P3, PT, R36, -0x1, PT ;  /* 0xffffffff2400780c */ /* 0x000fe40003f64270 */
[----:B------:R-:W-:Y:S02]  /*2010*/  LOP3.LUT R25, R4, R25, RZ, 0x3c, !PT ;  /* 0x0000001904197212 */ /* 0x000fe400078e3cff */
[----:B------:R-:W-:Y:S02]  /*2020*/  SEL R4, R16, 0x80000000, P0 ;  /* 0x8000000010047807 */ /* 0x000fe40000000000 */
[----:B------:R-:W-:-:S02]  /*2030*/  ISETP.GT.AND P0, PT, R35, R0, PT ;  /* 0x000000002300720c */ /* 0x000fc40003f04270 */
[C---:B0-----:R-:W-:Y:S02]  /*2040*/  SEL R6, R16.reuse, 0x80000000, P1 ;  /* 0x8000000010067807 */ /* 0x041fe40000800000 */
[C---:B------:R-:W-:Y:S02]  /*2050*/  SEL R10, R16.reuse, 0x80000000, P2 ;  /* 0x80000000100a7807 */ /* 0x040fe40001000000 */
[----:B------:R-:W-:Y:S01]  /*2060*/  SEL R7, R16, 0x80000000, P3 ;  /* 0x8000000010077807 */ /* 0x000fe20001800000 */
[----:B------:R0:W2:Y:S01]  /*2070*/  LDS.64 R2, [R23+0x6600] ;  /* 0x0066000017027984 */ /* 0x0000a20000000a00 */
[----:B------:R-:W-:Y:S02]  /*2080*/  ISETP.GT.AND P1, PT, R34, -0x1, PT ;  /* 0xffffffff2200780c */ /* 0x000fe40003f24270 */
[----:B------:R-:W-:Y:S02]  /*2090*/  ISETP.GT.AND P2, PT, R37, -0x1, PT ;  /* 0xffffffff2500780c */ /* 0x000fe40003f44270 */
[----:B------:R-:W-:-:S02]  /*20a0*/  ISETP.GT.AND P3, PT, R32, -0x1, PT ;  /* 0xffffffff2000780c */ /* 0x000fc40003f64270 */
[----:B------:R-:W-:Y:S02]  /*20b0*/  LOP3.LUT R21, R6, R17, RZ, 0x3c, !PT ;  /* 0x0000001106157212 */ /* 0x000fe400078e3cff */
[----:B------:R-:W-:Y:S02]  /*20c0*/  LOP3.LUT R29, R7, R36, RZ, 0x3c, !PT ;  /* 0x00000024071d7212 */ /* 0x000fe400078e3cff */
[C---:B------:R-:W-:Y:S02]  /*20d0*/  SEL R7, R16.reuse, 0x80000000, P1 ;  /* 0x8000000010077807 */ /* 0x040fe40000800000 */
[C---:B------:R-:W-:Y:S02]  /*20e0*/  SEL R6, R16.reuse, 0x80000000, P2 ;  /* 0x8000000010067807 */ /* 0x040fe40001000000 */
[----:B------:R-:W-:Y:S02]  /*20f0*/  SEL R15, R16, 0x80000000, P3 ;  /* 0x80000000100f7807 */ /* 0x000fe40001800000 */
[----:B------:R-:W-:-:S02]  /*2100*/  ISETP.GT.AND P1, PT, R33, -0x1, PT ;  /* 0xffffffff2100780c */ /* 0x000fc40003f24270 */
[----:B------:R-:W-:Y:S02]  /*2110*/  ISETP.GT.AND P2, PT, R30, -0x1, PT ;  /* 0xffffffff1e00780c */ /* 0x000fe40003f44270 */
[----:B------:R-:W-:Y:S02]  /*2120*/  ISETP.GT.AND P3, PT, R31, -0x1, PT ;  /* 0xffffffff1f00780c */ /* 0x000fe40003f64270 */
[----:B------:R-:W-:Y:S02]  /*2130*/  ISETP.GT.AND P4, PT, R28, -0x1, PT ;  /* 0xffffffff1c00780c */ /* 0x000fe40003f84270 */
[----:B------:R-:W-:Y:S02]  /*2140*/  LOP3.LUT R39, R4, R39, RZ, 0x3c, !PT ;  /* 0x0000002704277212 */ /* 0x000fe400078e3cff */
[----:B0-----:R-:W-:Y:S02]  /*2150*/  LOP3.LUT R23, R7, R34, RZ, 0x3c, !PT ;  /* 0x0000002207177212 */ /* 0x001fe400078e3cff */
[----:B------:R-:W-:-:S02]  /*2160*/  LOP3.LUT R37, R6, R37, RZ, 0x3c, !PT ;  /* 0x0000002506257212 */ /* 0x000fc400078e3cff */
[----:B------:R-:W-:Y:S02]  /*2170*/  LOP3.LUT R45, R15, R32, RZ, 0x3c, !PT ;  /* 0x000000200f2d7212 */ /* 0x000fe400078e3cff */
[C---:B------:R-:W-:Y:S02]  /*2180*/  SEL R4, R16.reuse, 0x80000000, P1 ;  /* 0x8000000010047807 */ /* 0x040fe40000800000 */
[C---:B------:R-:W-:Y:S02]  /*2190*/  SEL R7, R16.reuse, 0x80000000, P2 ;  /* 0x8000000010077807 */ /* 0x040fe40001000000 */
[C---:B------:R-:W-:Y:S02]  /*21a0*/  SEL R6, R16.reuse, 0x80000000, P3 ;  /* 0x8000000010067807 */ /* 0x040fe40001800000 */
[----:B------:R-:W-:Y:S02]  /*21b0*/  SEL R15, R16, 0x80000000, P4 ;  /* 0x80000000100f7807 */ /* 0x000fe40002000000 */
[----:B------:R-:W-:-:S02]  /*21c0*/  LOP3.LUT R41, R10, R41, RZ, 0x3c, !PT ;  /* 0x000000290a297212 */ /* 0x000fc400078e3cff */
[----:B------:R-:W-:Y:S02]  /*21d0*/  LOP3.LUT R33, R4, R33, RZ, 0x3c, !PT ;  /* 0x0000002104217212 */ /* 0x000fe400078e3cff */
[----:B------:R-:W-:Y:S02]  /*21e0*/  LOP3.LUT R35, R7, R30, RZ, 0x3c, !PT ;  /* 0x0000001e07237212 */ /* 0x000fe400078e3cff */
[----:B------:R-:W-:Y:S02]  /*21f0*/  LOP3.LUT R31, R6, R31, RZ, 0x3c, !PT ;  /* 0x0000001f061f7212 */ /* 0x000fe400078e3cff */
[----:B------:R-:W-:Y:S01]  /*2200*/  LOP3.LUT R47, R15, R28, RZ, 0x3c, !PT ;  /* 0x0000001c0f2f7212 */ /* 0x000fe200078e3cff */
[----:B--2---:R-:W-:Y:S06]  /*2210*/  @P0 BRA `(.L_x_24) ;  /* 0x00000000005c0947 */ /* 0x004fec0003800000 */
[----:B------:R-:W0:Y:S01]  /*2220*/  LDCU.64 UR4, c[0x0][0x3a0] ;  /* 0x00007400ff0477ac */ /* 0x000e220008000a00 */
[----:B------:R-:W-:-:S05]  /*2230*/  IADD3 R4, P1, PT, R11, R2, RZ ;  /* 0x000000020b047210 */ /* 0x000fca0007f3e0ff */
[----:B------:R-:W-:Y:S01]  /*2240*/  IMAD.X R7, RZ, RZ, R3, P1 ;  /* 0x000000ffff077224 */ /* 0x000fe200008e0603 */
[----:B0-----:R-:W-:-:S04]  /*2250*/  LEA R2, P1, R4, UR4, 0x2 ;  /* 0x0000000404027c11 */ /* 0x001fc8000f8210ff */
[----:B------:R-:W-:-:S05]  /*2260*/  LEA.HI.X R3, R4, UR5, R7, 0x2, P1 ;  /* 0x0000000504037c11 */ /* 0x000fca00088f1407 */
[----:B------:R0:W-:Y:S04]  /*2270*/  STG.E desc[UR6][R2.64], R13 ;  /* 0x0000000d02007986 */ /* 0x0001e8000c101906 */
        /* <DEDUP_REMOVED lines=15> */
[----:B------:R0:W-:Y:S01]  /*2370*/  STG.E desc[UR6][R2.64+0x800], R47 ;  /* 0x0008002f02007986 */ /* 0x0001e2000c101906 */
[----:B------:R-:W-:Y:S05]  /*2380*/  BRA `(.L_x_25) ;  /* 0x0000000000e07947 */ /* 0x000fea0003800000 */
.L_x_24:
[----:B------:R-:W0:Y:S01]  /*2390*/  LDCU.64 UR4, c[0x0][0x3a0] ;  /* 0x00007400ff0477ac */ /* 0x000e220008000a00 */
[----:B------:R-:W-:Y:S01]  /*23a0*/  IMAD R6, R5, -0x1980, R0 ;  /* 0xffffe68005067824 */ /* 0x000fe200078e0200 */
[C---:B------:R-:W-:Y:S01]  /*23b0*/  IADD3 R4, P1, PT, R11.reuse, R2, RZ ;  /* 0x000000020b047210 */ /* 0x040fe20007f3e0ff */
[C---:B------:R-:W-:Y:S02]  /*23c0*/  VIADD R15, R11.reuse, 0x20 ;  /* 0x000000200b0f7836 */ /* 0x040fe40000000000 */
[C---:B------:R-:W-:Y:S01]  /*23d0*/  VIADD R17, R11.reuse, 0x40 ;  /* 0x000000400b117836 */ /* 0x040fe20000000000 */
[-C--:B------:R-:W-:Y:S01]  /*23e0*/  ISETP.GE.AND P5, PT, R11, R6.reuse, PT ;  /* 0x000000060b00720c */ /* 0x080fe20003fa6270 */
[----:B------:R-:W-:Y:S01]  /*23f0*/  IMAD.X R7, RZ, RZ, R3, P1 ;  /* 0x000000ffff077224 */ /* 0x000fe200008e0603 */
[-C--:B------:R-:W-:Y:S01]  /*2400*/  ISETP.GE.AND P4, PT, R15, R6.reuse, PT ;  /* 0x000000060f00720c */ /* 0x080fe20003f86270 */
[----:B------:R-:W-:Y:S01]  /*2410*/  VIADD R15, R11, 0x60 ;  /* 0x000000600b0f7836 */ /* 0x000fe20000000000 */
[----:B------:R-:W-:Y:S01]  /*2420*/  ISETP.GE.AND P3, PT, R17, R6, PT ;  /* 0x000000061100720c */ /* 0x000fe20003f66270 */
[----:B------:R-:W-:-:S02]  /*2430*/  VIADD R17, R11, 0x80 ;  /* 0x000000800b117836 */ /* 0x000fc40000000000 */
[----:B-1----:R-:W-:Y:S01]  /*2440*/  VIADD R19, R11, 0xa0 ;  /* 0x000000a00b137836 */ /* 0x002fe20000000000 */
[-C--:B------:R-:W-:Y:S01]  /*2450*/  ISETP.GE.AND P2, PT, R15, R6.reuse, PT ;  /* 0x000000060f00720c */ /* 0x080fe20003f46270 */
[----:B------:R-:W-:Y:S01]  /*2460*/  VIADD R15, R11, 0xc0 ;  /* 0x000000c00b0f7836 */ /* 0x000fe20000000000 */
[C---:B0-----:R-:W-:Y:S02]  /*2470*/  LEA R2, P1, R4.reuse, UR4, 0x2 ;  /* 0x0000000404027c11 */ /* 0x041fe4000f8210ff */
[-C--:B------:R-:W-:Y:S02]  /*2480*/  ISETP.GE.AND P6, PT, R19, R6.reuse, PT ;  /* 0x000000061300720c */ /* 0x080fe40003fc6270 */
[----:B------:R-:W-:Y:S02]  /*2490*/  LEA.HI.X R3, R4, UR5, R7, 0x2, P1 ;  /* 0x0000000504037c11 */ /* 0x000fe400088f1407 */
[----:B------:R-:W-:Y:S01]  /*24a0*/  ISETP.GE.AND P1, PT, R17, R6, PT ;  /* 0x000000061100720c */ /* 0x000fe20003f26270 */
[----:B------:R-:W-:-:S02]  /*24b0*/  VIADD R17, R11, 0xe0 ;  /* 0x000000e00b117836 */ /* 0x000fc40000000000 */
[----:B------:R0:W-:Y:S01]  /*24c0*/  @!P5 STG.E desc[UR6][R2.64], R13 ;  /* 0x0000000d0200d986 */ /* 0x0001e2000c101906 */
[-C--:B------:R-:W-:Y:S01]  /*24d0*/  ISETP.GE.AND P5, PT, R15, R6.reuse, PT ;  /* 0x000000060f00720c */ /* 0x080fe20003fa6270 */
[----:B------:R-:W-:Y:S02]  /*24e0*/  VIADD R15, R11, 0x100 ;  /* 0x000001000b0f7836 */ /* 0x000fe40000000000 */
[----:B------:R1:W-:Y:S03]  /*24f0*/  @!P3 STG.E desc[UR6][R2.64+0x100], R43 ;  /* 0x0001002b0200b986 */ /* 0x0003e6000c101906 */
[-C--:B------:R-:W-:Y:S01]  /*2500*/  ISETP.GE.AND P3, PT, R15, R6.reuse, PT ;  /* 0x000000060f00720c */ /* 0x080fe20003f66270 */
[----:B------:R-:W-:Y:S01]  /*2510*/  VIADD R15, R11, 0x140 ;  /* 0x000001400b0f7836 */ /* 0x000fe20000000000 */
[----:B------:R1:W-:Y:S01]  /*2520*/  @!P4 STG.E desc[UR6][R2.64+0x80], R12 ;  /* 0x0000800c0200c986 */ /* 0x0003e2000c101906 */
[----:B------:R-:W-:Y:S01]  /*2530*/  ISETP.GE.AND P4, PT, R17, R6, PT ;  /* 0x000000061100720c */ /* 0x000fe20003f86270 */
[----:B------:R-:W-:-:S02]  /*2540*/  VIADD R17, R11, 0x120 ;  /* 0x000001200b117836 */ /* 0x000fc40000000000 */
[----:B------:R1:W-:Y:S01]  /*2550*/  @!P1 STG.E desc[UR6][R2.64+0x200], R27 ;  /* 0x0002001b02009986 */ /* 0x0003e2000c101906 */
[-C--:B------:R-:W-:Y:S01]  /*2560*/  ISETP.GE.AND P1, PT, R15, R6.reuse, PT ;  /* 0x000000060f00720c */ /* 0x080fe20003f26270 */
[C---:B0-----:R-:W-:Y:S02]  /*2570*/  VIADD R13, R11.reuse, 0x160 ;  /* 0x000001600b0d7836 */ /* 0x041fe40000000000 */
[----:B------:R-:W-:Y:S01]  /*2580*/  VIADD R15, R11, 0x180 ;  /* 0x000001800b0f7836 */ /* 0x000fe20000000000 */
[----:B------:R1:W-:Y:S01]  /*2590*/  @!P2 STG.E desc[UR6][R2.64+0x180], R24 ;  /* 0x000180180200a986 */ /* 0x0003e2000c101906 */
[----:B------:R-:W-:-:S03]  /*25a0*/  ISETP.GE.AND P2, PT, R17, R6, PT ;  /* 0x000000061100720c */ /* 0x000fc60003f46270 */
[----:B------:R1:W-:Y:S01]  /*25b0*/  @!P6 STG.E desc[UR6][R2.64+0x280], R25 ;  /* 0x000280190200e986 */ /* 0x0003e2000c101906 */
[-C--:B------:R-:W-:Y:S01]  /*25c0*/  ISETP.GE.AND P6, PT, R13, R6.reuse, PT ;  /* 0x000000060d00720c */ /* 0x080fe20003fc6270 */
[----:B------:R-:W-:Y:S02]  /*25d0*/  VIADD R13, R11, 0x1a0 ;  /* 0x000001a00b0d7836 */ /* 0x000fe40000000000 */
[----:B------:R1:W-:Y:S01]  /*25e0*/  @!P5 STG.E desc[UR6][R2.64+0x300], R21 ;  /* 0x000300150200d986 */ /* 0x0003e2000c101906 */
[-C--:B------:R-:W-:Y:S01]  /*25f0*/  ISETP.GE.AND P5, PT, R15, R6.reuse, PT ;  /* 0x000000060f00720c */ /* 0x080fe20003fa6270 */
[----:B------:R-:W-:Y:S02]  /*2600*/  VIADD R15, R11, 0x1c0 ;  /* 0x000001c00b0f7836 */ /* 0x000fe40000000000 */
[----:B------:R1:W-:Y:S01]  /*2610*/  @!P4 STG.E desc[UR6][R2.64+0x380], R41 ;  /* 0x000380290200c986 */ /* 0x0003e2000c101906 */
[----:B------:R-:W-:Y:S01]  /*2620*/  ISETP.GE.AND P4, PT, R13, R6, PT ;  /* 0x000000060d00720c */ /* 0x000fe20003f86270 */
[----:B------:R-:W-:-:S02]  /*2630*/  VIADD R13, R11, 0x1e0 ;  /* 0x000001e00b0d7836 */ /* 0x000fc40000000000 */
[----:B------:R1:W-:Y:S01]  /*2640*/  @!P3 STG.E desc[UR6][R2.64+0x400], R29 ;  /* 0x0004001d0200b986 */ /* 0x0003e2000c101906 */
[-C--:B------:R-:W-:Y:S01]  /*2650*/  ISETP.GE.AND P3, PT, R15, R6.reuse, PT ;  /* 0x000000060f00720c */ /* 0x080fe20003f66270 */
[----:B------:R-:W-:Y:S02]  /*2660*/  VIADD R15, R11, 0x200 ;  /* 0x000002000b0f7836 */ /* 0x000fe40000000000 */
[----:B------:R1:W-:Y:S01]  /*2670*/  @!P2 STG.E desc[UR6][R2.64+0x480], R39 ;  /* 0x000480270200a986 */ /* 0x0003e2000c101906 */
[----:B------:R-:W-:-:S03]  /*2680*/  ISETP.GE.AND P2, PT, R13, R6, PT ;  /* 0x000000060d00720c */ /* 0x000fc60003f46270 */
[----:B------:R1:W-:Y:S01]  /*2690*/  @!P1 STG.E desc[UR6][R2.64+0x500], R23 ;  /* 0x0005001702009986 */ /* 0x0003e2000c101906 */
[----:B------:R-:W-:-:S03]  /*26a0*/  ISETP.GE.AND P1, PT, R15, R6, PT ;  /* 0x000000060f00720c */ /* 0x000fc60003f26270 */
[----:B------:R1:W-:Y:S04]  /*26b0*/  @!P6 STG.E desc[UR6][R2.64+0x580], R37 ;  /* 0x000580250200e986 */ /* 0x0003e8000c101906 */
[----:B------:R1:W-:Y:S04]  /*26c0*/  @!P5 STG.E desc[UR6][R2.64+0x600], R45 ;  /* 0x0006002d0200d986 */ /* 0x0003e8000c101906 */
[----:B------:R1:W-:Y:S04]  /*26d0*/  @!P4 STG.E desc[UR6][R2.64+0x680], R33 ;  /* 0x000680210200c986 */ /* 0x0003e8000c101906 */
[----:B------:R1:W-:Y:S04]  /*26e0*/  @!P3 STG.E desc[UR6][R2.64+0x700], R35 ;  /* 0x000700230200b986 */ /* 0x0003e8000c101906 */
[----:B------:R1:W-:Y:S04]  /*26f0*/  @!P2 STG.E desc[UR6][R2.64+0x780], R31 ;  /* 0x0007801f0200a986 */ /* 0x0003e8000c101906 */
[----:B------:R1:W-:Y:S02]  /*2700*/  @!P1 STG.E desc[UR6][R2.64+0x800], R47 ;  /* 0x0008002f02009986 */ /* 0x0003e4000c101906 */
.L_x_25:
[----:B------:R-:W-:Y:S05]  /*2710*/  @P0 BRA `(.L_x_26) ;  /* 0x0000000000480947 */ /* 0x000fea0003800000 */
[----:B0-----:R0:W5:Y:S04]  /*2720*/  LDG.E R13, desc[UR6][R8.64] ;  /* 0x00000006080d7981 */ /* 0x001168000c1e1900 */
[----:B------:R0:W5:Y:S04]  /*2730*/  LDG.E R15, desc[UR6][R8.64+0x80] ;  /* 0x00008006080f7981 */ /* 0x000168000c1e1900 */
[----:B------:R0:W5:Y:S04]  /*2740*/  LDG.E R17, desc[UR6][R8.64+0x100] ;  /* 0x0001000608117981 */ /* 0x000168000c1e1900 */
[----:B-1----:R0:W5:Y:S04]  /*2750*/  LDG.E R19, desc[UR6][R8.64+0x180] ;  /* 0x0001800608137981 */ /* 0x002168000c1e1900 */
        /* <DEDUP_REMOVED lines=14> */
.L_x_26:
[----:B------:R-:W-:Y:S02]  /*2840*/  IMAD.IADD R18, R0, 0x1, -R18 ;  /* 0x0000000100127824 */ /* 0x000fe400078e0a12 */
[C---:B01----:R-:W-:Y:S02]  /*2850*/  VIADD R3, R11.reuse, 0x20 ;  /* 0x000000200b037836 */ /* 0x043fe40000000000 */
[C---:B------:R-:W-:Y:S01]  /*2860*/  VIADD R47, R11.reuse, 0x40 ;  /* 0x000000400b2f7836 */ /* 0x040fe20000000000 */
[CC--:B------:R-:W-:Y:S01]  /*2870*/  ISETP.GE.AND P5, PT, R11.reuse, R18.reuse, PT ;  /* 0x000000120b00720c */ /* 0x0c0fe20003fa6270 */
[----:B------:R-:W-:Y:S01]  /*2880*/  VIADD R49, R11, 0x80 ;  /* 0x000000800b317836 */ /* 0x000fe20000000000 */
[-C--:B------:R-:W-:Y:S01]  /*2890*/  ISETP.GE.AND P4, PT, R3, R18.reuse, PT ;  /* 0x000000120300720c */ /* 0x080fe20003f86270 */
[----:B------:R-:W-:Y:S01]  /*28a0*/  VIADD R3, R11, 0x60 ;  /* 0x000000600b037836 */ /* 0x000fe20000000000 */
[-C--:B------:R-:W-:Y:S01]  /*28b0*/  ISETP.GE.AND P3, PT, R47, R18.reuse, PT ;  /* 0x000000122f00720c */ /* 0x080fe20003f66270 */
[----:B------:R-:W-:Y:S01]  /*28c0*/  VIADD R47, R11, 0xa0 ;  /* 0x000000a00b2f7836 */ /* 0x000fe20000000000 */
[----:B------:R-:W-:-:S02]  /*28d0*/  ISETP.GE.AND P1, PT, R49, R18, PT ;  /* 0x000000123100720c */ /* 0x000fc40003f26270 */
[-C--:B------:R-:W-:Y:S01]  /*28e0*/  ISETP.GE.AND P2, PT, R3, R18.reuse, PT ;  /* 0x000000120300720c */ /* 0x080fe20003f46270 */
[----:B------:R-:W-:Y:S01]  /*28f0*/  VIADD R3, R11, 0xc0 ;  /* 0x000000c00b037836 */ /* 0x000fe20000000000 */
[-C--:B------:R-:W-:Y:S01]  /*2900*/  ISETP.GE.AND P6, PT, R47, R18.reuse, PT ;  /* 0x000000122f00720c */ /* 0x080fe20003fc6270 */
[----:B------:R-:W-:Y:S02]  /*2910*/  VIADD R47, R11, 0xe0 ;  /* 0x000000e00b2f7836 */ /* 0x000fe40000000000 */
[----:B------:R1:W5:Y:S01]  /*2920*/  @!P5 LDG.E R13, desc[UR6][R8.64] ;  /* 0x00000006080dd981 */ /* 0x000362000c1e1900 */
[-C--:B------:R-:W-:Y:S01]  /*2930*/  ISETP.GE.AND P5, PT, R3, R18.reuse, PT ;  /* 0x000000120300720c */ /* 0x080fe20003fa6270 */
[----:B------:R-:W-:Y:S02]  /*2940*/  VIADD R3, R11, 0x100 ;  /* 0x000001000b037836 */ /* 0x000fe40000000000 */
[----:B------:R1:W5:Y:S01]  /*2950*/  @!P4 LDG.E R15, desc[UR6][R8.64+0x80] ;  /* 0x00008006080fc981 */ /* 0x000362000c1e1900 */
[----:B------:R-:W-:Y:S01]  /*2960*/  ISETP.GE.AND P4, PT, R47, R18, PT ;  /* 0x000000122f00720c */ /* 0x000fe20003f86270 */
[----:B------:R-:W-:-:S02]  /*2970*/  VIADD R47, R11, 0x120 ;  /* 0x000001200b2f7836 */ /* 0x000fc40000000000 */
[----:B------:R1:W5:Y:S01]  /*2980*/  @!P3 LDG.E R17, desc[UR6][R8.64+0x100] ;  /* 0x000100060811b981 */ /* 0x000362000c1e1900 */
        /* <DEDUP_REMOVED lines=21> */
[----:B------:R-:W-:-:S03]  /*2ae0*/  ISETP.GE.AND P2, PT, R47, R18, PT ;  /* 0x000000122f00720c */ /* 0x000fc60003f46270 */
[----:B------:R1:W5:Y:S01]  /*2af0*/  @!P1 LDG.E R33, desc[UR6][R8.64+0x500] ;  /* 0x0005000608219981 */ /* 0x000362000c1e1900 */
[----:B------:R-:W-:-:S03]  /*2b00*/  ISETP.GE.AND P1, PT, R3, R18, PT ;  /* 0x000000120300720c */ /* 0x000fc60003f26270 */
[----:B------:R1:W5:Y:S04]  /*2b10*/  @!P6 LDG.E R35, desc[UR6][R8.64+0x580] ;  /* 0x000580060823e981 */ /* 0x000368000c1e1900 */
[----:B------:R1:W5:Y:S04]  /*2b20*/  @!P5 LDG.E R37, desc[UR6][R8.64+0x600] ;  /* 0x000600060825d981 */ /* 0x000368000c1e1900 */
[----:B------:R1:W5:Y:S04]  /*2b30*/  @!P4 LDG.E R39, desc[UR6][R8.64+0x680] ;  /* 0x000680060827c981 */ /* 0x000368000c1e1900 */
[----:B------:R1:W5:Y:S04]  /*2b40*/  @!P3 LDG.E R41, desc[UR6][R8.64+0x700] ;  /* 0x000700060829b981 */ /* 0x000368000c1e1900 */
[----:B------:R1:W5:Y:S04]  /*2b50*/  @!P2 LDG.E R43, desc[UR6][R8.64+0x780] ;  /* 0x00078006082ba981 */ /* 0x000368000c1e1900 */
[----:B------:R1:W5:Y:S02]  /*2b60*/  @!P1 LDG.E R45, desc[UR6][R8.64+0x800] ;  /* 0x00080006082d9981 */ /* 0x000364000c1e1900 */
.L_x_27:
[----:B------:R-:W-:Y:S05]  /*2b70*/  @P0 BRA `(.L_x_28) ;  /* 0x0000000000540947 */ /* 0x000fea0003800000 */
[----:B------:R-:W2:Y:S02]  /*2b80*/  LDCU.64 UR4, c[0x0][0x3b0] ;  /* 0x00007600ff0477ac */ /* 0x000ea40008000a00 */
[----:B--2---:R-:W-:-:S04]  /*2b90*/  LEA R2, P0, R4, UR4, 0x2 ;  /* 0x0000000404027c11 */ /* 0x004fc8000f8010ff */
[----:B------:R-:W-:-:S05]  /*2ba0*/  LEA.HI.X R3, R4, UR5, R7, 0x2, P0 ;  /* 0x0000000504037c11 */ /* 0x000fca00080f1407 */
[----:B-----5:R-:W-:Y:S04]  /*2bb0*/  STG.E desc[UR6][R2.64], R13 ;  /* 0x0000000d02007986 */ /* 0x020fe8000c101906 */
[----:B------:R-:W-:Y:S04]  /*2bc0*/  STG.E desc[UR6][R2.64+0x80], R15 ;  /* 0x0000800f02007986 */ /* 0x000fe8000c101906 */
        /* <DEDUP_REMOVED lines=14> */
[----:B------:R-:W-:Y:S01]  /*2cb0*/  STG.E desc[UR6][R2.64+0x800], R45 ;  /* 0x0008002d02007986 */ /* 0x000fe2000c101906 */
[----:B------:R-:W-:Y:S05]  /*2cc0*/  EXIT ;  /* 0x000000000000794d */ /* 0x000fea0003800000 */
.L_x_28:
[----:B------:R-:W2:Y:S01]  /*2cd0*/  LDCU.64 UR4, c[0x0][0x3b0] ;  /* 0x00007600ff0477ac */ /* 0x000ea20008000a00 */
[----:B------:R-:W-:Y:S02]  /*2ce0*/  IMAD R0, R5, -0x1980, R0 ;  /* 0xffffe68005007824 */ /* 0x000fe400078e0200 */
[C---:B------:R-:W-:Y:S02]  /*2cf0*/  VIADD R5, R11.reuse, 0x40 ;  /* 0x000000400b057836 */ /* 0x040fe40000000000 */
[C---:B------:R-:W-:Y:S01]  /*2d00*/  VIADD R3, R11.reuse, 0x20 ;  /* 0x000000200b037836 */ /* 0x040fe20000000000 */
[CC--:B------:R-:W-:Y:S01]  /*2d10*/  ISETP.GE.AND P3, PT, R11.reuse, R0.reuse, PT ;  /* 0x000000000b00720c */ /* 0x0c0fe20003f66270 */
[----:B01----:R-:W-:Y:S01]  /*2d20*/  VIADD R9, R11, 0x60 ;  /* 0x000000600b097836 */ /* 0x003fe20000000000 */
[-C--:B------:R-:W-:Y:S01]  /*2d30*/  ISETP.GE.AND P1, PT, R5, R0.reuse, PT ;  /* 0x000000000500720c */ /* 0x080fe20003f26270 */
[----:B------:R-:W-:Y:S01]  /*2d40*/  VIADD R5, R11, 0x80 ;  /* 0x000000800b057836 */ /* 0x000fe20000000000 */
[-C--:B------:R-:W-:Y:S01]  /*2d50*/  ISETP.GE.AND P2, PT, R3, R0.reuse, PT ;  /* 0x000000000300720c */ /* 0x080fe20003f46270 */
[----:B------:R-:W-:Y:S01]  /*2d60*/  VIADD R47, R11, 0xc0 ;  /* 0x000000c00b2f7836 */ /* 0x000fe20000000000 */
[-C--:B------:R-:W-:Y:S01]  /*2d70*/  ISETP.GE.AND P0, PT, R9, R0.reuse, PT ;  /* 0x000000000900720c */ /* 0x080fe20003f06270 */
[----:B------:R-:W-:Y:S01]  /*2d80*/  VIADD R9, R11, 0xa0 ;  /* 0x000000a00b097836 */ /* 0x000fe20000000000 */
[----:B------:R-:W-:Y:S01]  /*2d90*/  ISETP.GE.AND P6, PT, R5, R0, PT ;  /* 0x000000000500720c */ /* 0x000fe20003fc6270 */
[----:B------:R-:W-:Y:S01]  /*2da0*/  VIADD R5, R11, 0xe0 ;  /* 0x000000e00b057836 */ /* 0x000fe20000000000 */
[----:B--2---:R-:W-:-:S02]  /*2db0*/  LEA R2, P4, R4, UR4, 0x2 ;  /* 0x0000000404027c11 */ /* 0x004fc4000f8810ff */
[-C--:B------:R-:W-:Y:S02]  /*2dc0*/  ISETP.GE.AND P5, PT, R9, R0.reuse, PT ;  /* 0x000000000900720c */ /* 0x080fe40003fa6270 */
[----:B------:R-:W-:Y:S01]  /*2dd0*/  LEA.HI.X R3, R4, UR5, R7, 0x2, P4 ;  /* 0x0000000504037c11 */ /* 0x000fe2000a0f1407 */
[----:B------:R-:W-:Y:S01]  /*2de0*/  VIADD R7, R11, 0x100 ;  /* 0x000001000b077836 */ /* 0x000fe20000000000 */
[----:B------:R-:W-:-:S03]  /*2df0*/  ISETP.GE.AND P4, PT, R47, R0, PT ;  /* 0x000000002f00720c */ /* 0x000fc60003f86270 */
[----:B-----5:R0:W-:Y:S01]  /*2e00*/  @!P3 STG.E desc[UR6][R2.64], R13 ;  /* 0x0000000d0200b986 */ /* 0x0201e2000c101906 */
        /* <DEDUP_REMOVED lines=19> */
[C---:B------:R-:W-:Y:S02]  /*2f40*/  VIADD R5, R11.reuse, 0x1e0 ;  /* 0x000001e00b057836 */ /* 0x040fe40000000000 */
[----:B------:R-:W-:Y:S01]  /*2f50*/  VIADD R11, R11, 0x200 ;  /* 0x000002000b0b7836 */ /* 0x000fe20000000000 */
[----:B------:R0:W-:Y:S01]  /*2f60*/  @!P3 STG.E desc[UR6][R2.64+0x380], R27 ;  /* 0x0003801b0200b986 */ /* 0x0001e2000c101906 */
[----:B------:R-:W-:-:S03]  /*2f70*/  ISETP.GE.AND P3, PT, R7, R0, PT ;  /* 0x000000000700720c */ /* 0x000fc60003f66270 */
        /* <DEDUP_REMOVED lines=9> */
[----:B------:R0:W-:Y:S01]  /*3010*/  @!P2 STG.E desc[UR6][R2.64+0x780], R43 ;  /* 0x0007802b0200a986 */ /* 0x0001e2000c101906 */
[----:B------:R-:W-:Y:S05]  /*3020*/  @P1 EXIT ;  /* 0x000000000000194d */ /* 0x000fea0003800000 */
[----:B------:R-:W-:Y:S01]  /*3030*/  STG.E desc[UR6][R2.64+0x800], R45 ;  /* 0x0008002d02007986 */ /* 0x000fe2000c101906 */
[----:B------:R-:W-:Y:S05]  /*3040*/  EXIT ;  /* 0x000000000000794d */ /* 0x000fea0003800000 */
.L_x_14:
[----:B------:R-:W-:Y:S01]  /*3050*/  IMAD.MOV.U32 R2, RZ, RZ, RZ ;  /* 0x000000ffff027224 */ /* 0x000fe200078e00ff */
[C---:B------:R-:W-:Y:S01]  /*3060*/  ISETP.GT.U32.AND P0, PT, R3.reuse, 0x1f, PT ;  /* 0x0000001f0300780c */ /* 0x040fe20003f04070 */
[----:B------:R-:W-:Y:S05]  /*3070*/  WARPSYNC.ALL ;  /* 0x0000000000007948 */ /* 0x000fea0003800000 */
[----:B------:R-:W-:-:S04]  /*3080*/  IMAD.HI.U32 R6, R3, 0x15555556, R2 ;  /* 0x1555555603067827 */ /* 0x000fc800078e0002 */
[----:B------:R-:W-:-:S05]  /*3090*/  IMAD R35, R6, 0x4, R23 ;  /* 0x0000000406237824 */ /* 0x000fca00078e0217 */
[----:B------:R0:W-:Y:S01]  /*30a0*/  STS [R35+0x3410], R20 ;  /* 0x0034101423007388 */ /* 0x0001e20000000800 */
[----:B------:R-:W-:Y:S06]  /*30b0*/  BAR.SYNC.DEFER_BLOCKING 0x0 ;  /* 0x0000000000007b1d */ /* 0x000fec0000010000 */
[----:B------:R-:W-:Y:S05]  /*30c0*/  @P0 BRA `(.L_x_29) ;  /* 0x0000000000dc0947 */ /* 0x000fea0003800000 */
[----:B------:R-:W-:Y:S01]  /*30d0*/  IMAD R6, R3, 0x34, R23 ;  /* 0x0000003403067824 */ /* 0x000fe200078e0217 */
[----:B------:R-:W-:-:S04]  /*30e0*/  UMOV UR4, 0xffffffff ;  /* 0xffffffff00047882 */ /* 0x000fc80000000000 */
[----:B------:R-:W-:Y:S04]  /*30f0*/  LDS R55, [R6+0x3410] ;  /* 0x0034100006377984 */ /* 0x000fe80000000800 */
[----:B------:R-:W-:Y:S04]  /*3100*/  LDS R64, [R6+0x3414] ;  /* 0x0034140006407984 */ /* 0x000fe80000000800 */
[----:B------:R-:W1:Y:S04]  /*3110*/  LDS R53, [R6+0x3418] ;  /* 0x0034180006357984 */ /* 0x000e680000000800 */
[----:B------:R-:W-:Y:S04]  /*3120*/  LDS R62, [R6+0x341c] ;  /* 0x00341c00063e7984 */ /* 0x000fe80000000800 */
[----:B------:R-:W2:Y:S04]  /*3130*/  LDS R51, [R6+0x3420] ;  /* 0x0034200006337984 */ /* 0x000ea80000000800 */
[----:B------:R-:W-:Y:S04]  /*3140*/  LDS R60, [R6+0x3424] ;  /* 0x00342400063c7984 */ /* 0x000fe80000000800 */
[----:B------:R-:W3:Y:S04]  /*3150*/  LDS R49, [R6+0x3428] ;  /* 0x0034280006317984 */ /* 0x000ee80000000800 */
[----:B------:R-:W-:Y:S04]  /*3160*/  LDS R56, [R6+0x342c] ;  /* 0x00342c0006387984 */ /* 0x000fe80000000800 */
[----:B------:R-:W4:Y:S04]  /*3170*/  LDS R47, [R6+0x3430] ;  /* 0x00343000062f7984 */ /* 0x000f280000000800 */
[----:B------:R-:W-:Y:S04]  /*3180*/  LDS R50, [R6+0x3434] ;  /* 0x0034340006327984 */ /* 0x000fe80000000800 */
[----:B------:R-:W5:Y:S04]  /*3190*/  LDS R7, [R6+0x3438] ;  /* 0x0034380006077984 */ /* 0x000f680000000800 */
[----:B------:R-:W0:Y:S01]  /*31a0*/  LDS R57, [R6+0x343c] ;  /* 0x00343c0006397984 */ /* 0x000e220000000800 */
[----:B-1----:R-:W-:-:S04]  /*31b0*/  IADD3 R59, PT, PT, R53, R64, R55 ;  /* 0x00000040353b7210 */ /* 0x002fc80007ffe037 */
[----:B--2---:R-:W-:-:S04]  /*31c0*/  IADD3 R59, PT, PT, R51, R59, R62 ;  /* 0x0000003b333b7210 */ /* 0x004fc80007ffe03e */
[----:B---3--:R-:W-:-:S04]  /*31d0*/  IADD3 R59, PT, PT, R49, R59, R60 ;  /* 0x0000003b313b7210 */ /* 0x008fc80007ffe03c */
[----:B----4-:R-:W-:-:S04]  /*31e0*/  IADD3 R59, PT, PT, R47, R59, R56 ;  /* 0x0000003b2f3b7210 */ /* 0x010fc80007ffe038 */
[----:B-----5:R-:W-:-:S05]  /*31f0*/  IADD3 R66, PT, PT, R7, R59, R50 ;  /* 0x0000003b07427210 */ /* 0x020fca0007ffe032 */
[----:B0-----:R-:W-:Y:S01]  /*3200*/  IMAD.IADD R57, R57, 0x1, R66 ;  /* 0x0000000139397824 */ /* 0x001fe200078e0242 */
[----:B------:R-:W-:Y:S06]  /*3210*/  BRA.DIV UR4, `(.L_x_30) ;  /* 0x0000008204847947 */ /* 0x000fec000b800000 */
[----:B------:R-:W0:Y:S02]  /*3220*/  SHFL.UP P0, R66, R57, 0x1, RZ ;  /* 0x0420000039427989 */ /* 0x000e2400000000ff */
[----:B0-----:R-:W-:-:S05]  /*3230*/  @P0 IMAD.IADD R66, R57, 0x1, R66 ;  /* 0x0000000139420824 */ /* 0x001fca00078e0242 */
[----:B------:R-:W0:Y:S02]  /*3240*/  SHFL.UP P0, R59, R66, 0x2, RZ ;  /* 0x04400000423b7989 */ /* 0x000e2400000000ff */
[----:B0-----:R-:W-:-:S05]  /*3250*/  @P0 IMAD.IADD R59, R66, 0x1, R59 ;  /* 0x00000001423b0824 */ /* 0x001fca00078e023b */
[----:B------:R-:W0:Y:S02]  /*3260*/  SHFL.UP P0, R68, R59, 0x4, RZ ;  /* 0x048000003b447989 */ /* 0x000e2400000000ff */
[----:B0-----:R-:W-:-:S05]  /*3270*/  @P0 IMAD.IADD R68, R59, 0x1, R68 ;  /* 0x000000013b440824 */ /* 0x001fca00078e0244 */
[----:B------:R-:W0:Y:S02]  /*3280*/  SHFL.UP P0, R61, R68, 0x8, RZ ;  /* 0x05000000443d7989 */ /* 0x000e2400000000ff */
[----:B0-----:R-:W-:-:S05]  /*3290*/  @P0 IMAD.IADD R61, R68, 0x1, R61 ;  /* 0x00000001443d0824 */ /* 0x001fca00078e023d */
[----:B------:R0:W1:Y:S02]  /*32a0*/  SHFL.UP P0, R70, R61, 0x10, RZ ;  /* 0x060000003d467989 */ /* 0x00006400000000ff */
.L_x_120:
[----:B-1----:R-:W-:-:S04]  /*32b0*/  @P0 IMAD.IADD R70, R61, 0x1, R70 ;  /* 0x000000013d460824 */ /* 0x002fc800078e0246 */
[----:B------:R-:W-:-:S04]  /*32c0*/  IMAD.IADD R57, R70, 0x1, -R57 ;  /* 0x0000000146397824 */ /* 0x000fc800078e0a39 */
[----:B------:R-:W-:Y:S01]  /*32d0*/  IMAD.IADD R55, R55, 0x1, R57 ;  /* 0x0000000137377824 */ /* 0x000fe200078e0239 */
[----:B------:R1:W-:Y:S03]  /*32e0*/  STS [R6+0x3410], R57 ;  /* 0x0034103906007388 */ /* 0x0003e60000000800 */
        /* <DEDUP_REMOVED lines=19> */
[----:B------:R1:W-:Y:S04]  /*3420*/  STS [R6+0x3438], R50 ;  /* 0x0034383206007388 */ /* 0x0003e80000000800 */
[----:B------:R1:W-:Y:S02]  /*3430*/  STS [R6+0x343c], R7 ;  /* 0x00343c0706007388 */ /* 0x0003e40000000800 */
.L_x_29:
[----:B------:R-:W-:Y:S05]  /*3440*/  WARPSYNC.ALL ;  /* 0x0000000000007948 */ /* 0x000fea0003800000 */
[----:B------:R-:W-:Y:S01]  /*3450*/  BAR.SYNC.DEFER_BLOCKING 0x0 ;  /* 0x0000000000007b1d */ /* 0x000fe20000010000 */
[----:B------:R-:W-:-:S05]  /*3460*/  ISETP.NE.AND P0, PT, R58, RZ, PT ;  /* 0x000000ff3a00720c */ /* 0x000fca0003f05270 */
[----:B------:R-:W-:Y:S01]  /*3470*/  BSSY.RECONVERGENT B0, `(.L_x_31) ;  /* 0x0000027000007945 */ /* 0x000fe20003800200 */
[----:B0-----:R-:W0:Y:S07]  /*3480*/  LDS R35, [R35+0x3410] ;  /* 0x0034100023237984 */ /* 0x001e2e0000000800 */
[----:B------:R-:W-:Y:S05]  /*3490*/  @P0 BRA `(.L_x_32) ;  /* 0x0000000000900947 */ /* 0x000fea0003800000 */
[----:B-1----:R-:W0:Y:S04]  /*34a0*/  LDS R6, [R22] ;  /* 0x0000000016067984 */ /* 0x002e280000000800 */
        /* <DEDUP_REMOVED lines=8> */
[----:B------:R-:W5:Y:S04]  /*3530*/  LDS R72, [R22+0x2400] ;  /* 0x0024000016487984 */ /* 0x000f680000000800 */
[----:B------:R-:W5:Y:S01]  /*3540*/  LDS R74, [R22+0x2800] ;  /* 0x00280000164a7984 */ /* 0x000f620000000800 */
[----:B0-----:R-:W-:-:S03]  /*3550*/  IMAD.IADD R7, R35, 0x1, R6 ;  /* 0x0000000123077824 */ /* 0x001fc600078e0206 */
[----:B------:R-:W0:Y:S01]  /*3560*/  LDS R76, [R22+0x2c00] ;  /* 0x002c0000164c7984 */ /* 0x000e220000000800 */
[C---:B-1----:R-:W-:Y:S02]  /*3570*/  IMAD.IADD R47, R35.reuse, 0x1, R50 ;  /* 0x00000001232f7824 */ /* 0x042fe400078e0232 */
[C---:B--2---:R-:W-:Y:S01]  /*3580*/  IMAD.IADD R49, R35.reuse, 0x1, R56 ;  /* 0x0000000123317824 */ /* 0x044fe200078e0238 */
[----:B------:R1:W-:Y:S01]  /*3590*/  STS [R22], R7 ;  /* 0x0000000716007388 */ /* 0x0003e20000000800 */
        /* <DEDUP_REMOVED lines=8> */
[----:B-1----:R-:W-:-:S03]  /*3620*/  IMAD.IADD R7, R35, 0x1, R68 ;  /* 0x0000000123077824 */ /* 0x002fc600078e0244 */
[----:B------:R4:W-:Y:S01]  /*3630*/  STS [R22+0x1400], R55 ;  /* 0x0014003716007388 */ /* 0x0009e20000000800 */
[----:B--2---:R-:W-:-:S03]  /*3640*/  IMAD.IADD R47, R35, 0x1, R70 ;  /* 0x00000001232f7824 */ /* 0x004fc600078e0246 */
[----:B------:R4:W-:Y:S01]  /*3650*/  STS [R22+0x1800], R57 ;  /* 0x0018003916007388 */ /* 0x0009e20000000800 */
[----:B---3--:R-:W-:-:S03]  /*3660*/  IMAD.IADD R49, R35, 0x1, R72 ;  /* 0x0000000123317824 */ /* 0x008fc600078e0248 */
[----:B------:R4:W-:Y:S01]  /*3670*/  STS [R22+0x1c00], R7 ;  /* 0x001c000716007388 */ /* 0x0009e20000000800 */
[----:B------:R-:W-:-:S03]  /*3680*/  IMAD.IADD R59, R35, 0x1, R74 ;  /* 0x00000001233b7824 */ /* 0x000fc600078e024a */
[----:B------:R4:W-:Y:S01]  /*3690*/  STS [R22+0x2000], R47 ;  /* 0x0020002f16007388 */ /* 0x0009e20000000800 */
[----:B0-----:R-:W-:-:S03]  /*36a0*/  IMAD.IADD R61, R35, 0x1, R76 ;  /* 0x00000001233d7824 */ /* 0x001fc600078e024c */
[----:B------:R4:W-:Y:S04]  /*36b0*/  STS [R22+0x2400], R49 ;  /* 0x0024003116007388 */ /* 0x0009e80000000800 */
[----:B------:R4:W-:Y:S04]  /*36c0*/  STS [R22+0x2800], R59 ;  /* 0x0028003b16007388 */ /* 0x0009e80000000800 */
[----:B------:R4:W-:Y:S02]  /*36d0*/  STS [R22+0x2c00], R61 ;  /* 0x002c003d16007388 */ /* 0x0009e40000000800 */
.L_x_32:
[----:B------:R-:W-:Y:S05]  /*36e0*/  BSYNC.RECONVERGENT B0 ;  /* 0x0000000000007941 */ /* 0x000fea0003800200 */
.L_x_31:
[----:B------:R-:W-:Y:S01]  /*36f0*/  BAR.SYNC.DEFER_BLOCKING 0x0 ;  /* 0x0000000000007b1d */ /* 0x000fe20000010000 */
[----:B------:R-:W-:Y:S01]  /*3700*/  R2P PR, R45, 0x7f ;  /* 0x0000007f2d007804 */ /* 0x000fe20000000000 */
[----:B-1----:R-:W-:-:S04]  /*3710*/  IMAD.MOV.U32 R60, RZ, RZ, RZ ;  /* 0x000000ffff3c7224 */ /* 0x002fc800078e00ff */
[----:B------:R-:W-:Y:S08]  /*3720*/  BSSY.RECONVERGENT B0, `(.L_x_33) ;  /* 0x0000024000007945 */ /* 0x000ff00003800200 */
[----:B------:R-:W-:Y:S02]  /*3730*/  VOTE.ANY R6, PT, P0 ;  /* 0x0000000000067806 */ /* 0x000fe400000e0100 */
[----:B----4-:R-:W-:-:S02]  /*3740*/  VOTE.ANY R7, PT, P1 ;  /* 0x0000000000077806 */ /* 0x010fc400008e0100 */
[----:B------:R-:W-:Y:S02]  /*3750*/  @!P0 LOP3.LUT R6, RZ, R6, RZ, 0x33, !PT ;  /* 0x00000006ff068212 */ /* 0x000fe400078e33ff */
[----:B------:R-:W-:Y:S02]  /*3760*/  VOTE.ANY R47, PT, P2 ;  /* 0x00000000002f7806 */ /* 0x000fe400010e0100 */
[----:B------:R-:W-:Y:S02]  /*3770*/  @!P1 LOP3.LUT R7, RZ, R7, RZ, 0x33, !PT ;  /* 0x00000007ff079212 */ /* 0x000fe400078e33ff */
[----:B------:R-:W-:Y:S02]  /*3780*/  VOTE.ANY R49, PT, P3 ;  /* 0x0000000000317806 */ /* 0x000fe400018e0100 */
[----:B------:R-:W-:Y:S02]  /*3790*/  @!P2 LOP3.LUT R47, RZ, R47, RZ, 0x33, !PT ;  /* 0x0000002fff2fa212 */ /* 0x000fe400078e33ff */
[----:B------:R-:W-:-:S02]  /*37a0*/  LOP3.LUT R6, R7, R6, RZ, 0xc0, !PT ;  /* 0x0000000607067212 */ /* 0x000fc400078ec0ff */
[----:B------:R-:W-:Y:S02]  /*37b0*/  @!P3 LOP3.LUT R49, RZ, R49, RZ, 0x33, !PT ;  /* 0x00000031ff31b212 */ /* 0x000fe400078e33ff */
[----:B------:R-:W-:Y:S02]  /*37c0*/  LOP3.LUT R6, R47, R6, RZ, 0xc0, !PT ;  /* 0x000000062f067212 */ /* 0x000fe400078ec0ff */
[----:B------:R-:W-:Y:S02]  /*37d0*/  VOTE.ANY R7, PT, P4 ;  /* 0x0000000000077806 */ /* 0x000fe400020e0100 */
[----:B------:R-:W-:Y:S02]  /*37e0*/  LOP3.LUT R6, R49, R6, RZ, 0xc0, !PT ;  /* 0x0000000631067212 */ /* 0x000fe400078ec0ff */
[----:B------:R-:W-:Y:S02]  /*37f0*/  @!P4 LOP3.LUT R7, RZ, R7, RZ, 0x33, !PT ;  /* 0x00000007ff07c212 */ /* 0x000fe400078e33ff */
[----:B------:R-:W-:-:S02]  /*3800*/  VOTE.ANY R47, PT, P5 ;  /* 0x00000000002f7806 */ /* 0x000fc400028e0100 */
[----:B------:R-:W-:Y:S01]  /*3810*/  LOP3.LUT R6, R7, R6, RZ, 0xc0, !PT ;  /* 0x0000000607067212 */ /* 0x000fe200078ec0ff */
[----:B------:R-:W-:Y:S01]  /*3820*/  IMAD.SHL.U32 R7, R3, 0x20, RZ ;  /* 0x0000002003077824 */ /* 0x000fe200078e00ff */
[----:B------:R-:W-:Y:S02]  /*3830*/  LOP3.LUT P0, RZ, R45, 0x80, RZ, 0xc0, !PT ;  /* 0x000000802dff7812 */ /* 0x000fe4000780c0ff */
[----:B------:R-:W-:Y:S02]  /*3840*/  @!P5 LOP3.LUT R47, RZ, R47, RZ, 0x33, !PT ;  /* 0x0000002fff2fd212 */ /* 0x000fe400078e33ff */
[----:B------:R-:W-:Y:S02]  /*3850*/  VOTE.ANY R50, PT, P6 ;  /* 0x0000000000327806 */ /* 0x000fe400030e0100 */
[----:B------:R-:W-:Y:S02]  /*3860*/  LOP3.LUT R47, R47, R6, RZ, 0xc0, !PT ;  /* 0x000000062f2f7212 */ /* 0x000fe400078ec0ff */
[----:B------:R-:W1:Y:S01]  /*3870*/  S2R R6, SR_LEMASK ;  /* 0x0000000000067919 */ /* 0x000e620000003a00 */
[----:B------:R-:W-:-:S04]  /*3880*/  @!P6 LOP3.LUT R50, RZ, R50, RZ, 0x33, !PT ;  /* 0x00000032ff32e212 */ /* 0x000fc800078e33ff */
[----:B------:R-:W-:Y:S02]  /*3890*/  VOTE.ANY R56, PT, P0 ;  /* 0x0000000000387806 */ /* 0x000fe400000e0100 */
[----:B------:R-:W-:Y:S02]  /*38a0*/  LOP3.LUT R47, R50, R47, RZ, 0xc0, !PT ;  /* 0x0000002f322f7212 */ /* 0x000fe400078ec0ff */
[----:B------:R-:W-:Y:S02]  /*38b0*/  @!P0 LOP3.LUT R56, RZ, R56, RZ, 0x33, !PT ;  /* 0x00000038ff388212 */ /* 0x000fe400078e33ff */
[----:B------:R-:W-:Y:S02]  /*38c0*/  LOP3.LUT R50, R7, 0x7c00, RZ, 0xc0, !PT ;  /* 0x00007c0007327812 */ /* 0x000fe400078ec0ff */
[----:B------:R-:W-:-:S03]  /*38d0*/  LOP3.LUT R47, R56, R47, RZ, 0xc0, !PT ;  /* 0x0000002f382f7212 */ /* 0x000fc600078ec0ff */
[----:B------:R-:W-:Y:S01]  /*38e0*/  IMAD.IADD R7, R23, 0x1, R50 ;  /* 0x0000000117077824 */ /* 0x000fe200078e0232 */
[----:B------:R-:W2:Y:S01]  /*38f0*/  FLO.U32 R49, R47 ;  /* 0x0000002f00317300 */ /* 0x000ea200000e0000 */
[----:B-1----:R-:W-:Y:S02]  /*3900*/  LOP3.LUT R55, R6, R47, RZ, 0xc0, !PT ;  /* 0x0000002f06377212 */ /* 0x002fe400078ec0ff */
[----:B--2---:R-:W-:-:S05]  /*3910*/  ISETP.NE.AND P0, PT, R0, R49, PT ;  /* 0x000000310000720c */ /* 0x004fca0003f05270 */
[----:B------:R-:W1:Y:S08]  /*3920*/  POPC R55, R55 ;  /* 0x0000003700377309 */ /* 0x000e700000000000 */
[----:B------:R-:W-:Y:S05]  /*3930*/  @P0 BRA `(.L_x_34) ;  /* 0x0000000000080947 */ /* 0x000fea0003800000 */
[----:B------:R-:W-:-:S06]  /*3940*/  IMAD R60, R45, 0x4, R7 ;  /* 0x000000042d3c7824 */ /* 0x000fcc00078e0207 */
[----:B-1----:R2:W3:Y:S02]  /*3950*/  ATOMS.ADD R60, [R60], R55 ;  /* 0x000000373c3c738c */ /* 0x0024e40000000000 */
.L_x_34:
[----:B------:R-:W-:Y:S05]  /*3960*/  BSYNC.RECONVERGENT B0 ;  /* 0x0000000000007941 */ /* 0x000fea0003800200 */
.L_x_33:
[----:B------:R-:W-:Y:S01]  /*3970*/  R2P PR, R52, 0x7f ;  /* 0x0000007f34007804 */ /* 0x000fe20000000000 */
[----:B---3--:R3:W4:Y:S01]  /*3980*/  SHFL.IDX PT, R60, R60, R49, 0x1f ;  /* 0x00001f313c3c7589 */ /* 0x00872200000e0000 */
[----:B------:R-:W-:Y:S11]  /*3990*/  BSSY.RECONVERGENT B0, `(.L_x_35) ;  /* 0x0000021000007945 */ /* 0x000ff60003800200 */
[----:B------:R-:W-:-:S02]  /*39a0*/  VOTE.ANY R45, PT, P0 ;  /* 0x00000000002d7806 */ /* 0x000fc400000e0100 */
[----:B------:R-:W-:Y:S02]  /*39b0*/  VOTE.ANY R50, PT, P1 ;  /* 0x0000000000327806 */ /* 0x000fe400008e0100 */
[----:B------:R-:W-:Y:S02]  /*39c0*/  @!P0 LOP3.LUT R45, RZ, R45, RZ, 0x33, !PT ;  /* 0x0000002dff2d8212 */ /* 0x000fe400078e33ff */
[----:B------:R-:W-:Y:S02]  /*39d0*/  VOTE.ANY R56, PT, P2 ;  /* 0x0000000000387806 */ /* 0x000fe400010e0100 */
[----:B------:R-:W-:Y:S02]  /*39e0*/  @!P1 LOP3.LUT R50, RZ, R50, RZ, 0x33, !PT ;  /* 0x00000032ff329212 */ /* 0x000fe400078e33ff */
[----:B------:R-:W-:Y:S02]  /*39f0*/  @!P2 LOP3.LUT R56, RZ, R56, RZ, 0x33, !PT ;  /* 0x00000038ff38a212 */ /* 0x000fe400078e33ff */
[----:B------:R-:W-:-:S02]  /*3a00*/  LOP3.LUT R45, R50, R45, RZ, 0xc0, !PT ;  /* 0x0000002d322d7212 */ /* 0x000fc400078ec0ff */
[----:B------:R-:W-:Y:S02]  /*3a10*/  VOTE.ANY R50, PT, P3 ;  /* 0x0000000000327806 */ /* 0x000fe400018e0100 */
[----:B------:R-:W-:Y:S02]  /*3a20*/  LOP3.LUT R45, R56, R45, RZ, 0xc0, !PT ;  /* 0x0000002d382d7212 */ /* 0x000fe400078ec0ff */
[----:B------:R-:W-:Y:S02]  /*3a30*/  LOP3.LUT P0, RZ, R52, 0x80, RZ, 0xc0, !PT ;  /* 0x0000008034ff7812 */ /* 0x000fe4000780c0ff */
[----:B------:R-:W-:Y:S02]  /*3a40*/  VOTE.ANY R56, PT, P4 ;  /* 0x0000000000387806 */ /* 0x000fe400020e0100 */
[----:B------:R-:W-:Y:S02]  /*3a50*/  @!P3 LOP3.LUT R50, RZ, R50, RZ, 0x33, !PT ;  /* 0x00000032ff32b212 */ /* 0x000fe400078e33ff */
[----:B------:R-:W-:-:S02]  /*3a60*/  @!P4 LOP3.LUT R56, RZ, R56, RZ, 0x33, !PT ;  /* 0x00000038ff38c212 */ /* 0x000fc400078e33ff */
[----:B------:R-:W-:Y:S02]  /*3a70*/  LOP3.LUT R45, R50, R45, RZ, 0xc0, !PT ;  /* 0x0000002d322d7212 */ /* 0x000fe400078ec0ff */
[----:B------:R-:W-:Y:S02]  /*3a80*/  VOTE.ANY R50, PT, P5 ;  /* 0x0000000000327806 */ /* 0x000fe400028e0100 */
[----:B------:R-:W-:Y:S02]  /*3a90*/  LOP3.LUT R45, R56, R45, RZ, 0xc0, !PT ;  /* 0x0000002d382d7212 */ /* 0x000fe400078ec0ff */
[----:B------:R-:W-:Y:S02]  /*3aa0*/  VOTE.ANY R56, PT, P6 ;  /* 0x0000000000387806 */ /* 0x000fe400030e0100 */
[----:B------:R-:W-:Y:S02]  /*3ab0*/  @!P5 LOP3.LUT R50, RZ, R50, RZ, 0x33, !PT ;  /* 0x00000032ff32d212 */ /* 0x000fe400078e33ff */
[----:B------:R-:W-:-:S02]  /*3ac0*/  VOTE.ANY R62, PT, P0 ;  /* 0x00000000003e7806 */ /* 0x000fc400000e0100 */
[----:B------:R-:W-:Y:S02]  /*3ad0*/  @!P6 LOP3.LUT R56, RZ, R56, RZ, 0x33, !PT ;  /* 0x00000038ff38e212 */ /* 0x000fe400078e33ff */
[----:B------:R-:W-:Y:S02]  /*3ae0*/  LOP3.LUT R45, R50, R45, RZ, 0xc0, !PT ;  /* 0x0000002d322d7212 */ /* 0x000fe400078ec0ff */
[----:B------:R-:W-:Y:S02]  /*3af0*/  @!P0 LOP3.LUT R62, RZ, R62, RZ, 0x33, !PT ;  /* 0x0000003eff3e8212 */ /* 0x000fe400078e33ff */
[----:B------:R-:W-:-:S04]  /*3b00*/  LOP3.LUT R45, R56, R45, RZ, 0xc0, !PT ;  /* 0x0000002d382d7212 */ /* 0x000fc800078ec0ff */
[----:B------:R-:W-:Y:S01]  /*3b10*/  LOP3.LUT R45, R62, R45, RZ, 0xc0, !PT ;  /* 0x0000002d3e2d7212 */ /* 0x000fe200078ec0ff */
[----:B------:R-:W-:-:S03]  /*3b20*/  IMAD.MOV.U32 R62, RZ, RZ, RZ ;  /* 0x000000ffff3e7224 */ /* 0x000fc600078e00ff */
[----:B------:R-:W5:Y:S01]  /*3b30*/  FLO.U32 R47, R45 ;  /* 0x0000002d002f7300 */ /* 0x000f6200000e0000 */
[----:B------:R-:W-:-:S07]  /*3b40*/  LOP3.LUT R57, R6, R45, RZ, 0xc0, !PT ;  /* 0x0000002d06397212 */ /* 0x000fce00078ec0ff */
[----:B------:R-:W0:Y:S01]  /*3b50*/  POPC R57, R57 ;  /* 0x0000003900397309 */ /* 0x000e220000000000 */
[----:B-----5:R-:W-:-:S13]  /*3b60*/  ISETP.NE.AND P0, PT, R0, R47, PT ;  /* 0x0000002f0000720c */ /* 0x020fda0003f05270 */
[----:B0--34-:R-:W-:Y:S05]  /*3b70*/  @P0 BRA `(.L_x_36) ;  /* 0x0000000000080947 */ /* 0x019fea0003800000 */
[----:B------:R-:W-:-:S05]  /*3b80*/  IMAD R52, R52, 0x4, R7 ;  /* 0x0000000434347824 */ /* 0x000fca00078e0207 */
[----:B------:R0:W3:Y:S02]  /*3b90*/  ATOMS.ADD R62, [R52], R57 ;  /* 0x00000039343e738c */ /* 0x0000e40000000000 */
.L_x_36:
[----:B------:R-:W-:Y:S05]  /*3ba0*/  BSYNC.RECONVERGENT B0 ;  /* 0x0000000000007941 */ /* 0x000fea0003800200 */
.L_x_35:
[----:B------:R-:W-:Y:S01]  /*3bb0*/  R2P PR, R54, 0x7f ;  /* 0x0000007f36007804 */ /* 0x000fe20000000000 */
[----:B---3--:R3:W4:Y:S01]  /*3bc0*/  SHFL.IDX PT, R62, R62, R47, 0x1f ;  /* 0x00001f2f3e3e7589 */ /* 0x00872200000e0000 */
[----:B------:R-:W-:Y:S01]  /*3bd0*/  BSSY.RECONVERGENT B0, `(.L_x_37) ;  /* 0x0000021000007945 */ /* 0x000fe20003800200 */
[----:B------:R-:W-:-:S10]  /*3be0*/  IMAD.MOV.U32 R56, RZ, RZ, RZ ;  /* 0x000000ffff387224 */ /* 0x000fd400078e00ff */
[----:B------:R-:W-:Y:S02]  /*3bf0*/  VOTE.ANY R45, PT, P0 ;  /* 0x00000000002d7806 */ /* 0x000fe400000e0100 */
[----:B------:R-:W-:Y:S02]  /*3c00*/  VOTE.ANY R50, PT, P1 ;  /* 0x0000000000327806 */ /* 0x000fe400008e0100 */
[----:B------:R-:W-:Y:S02]  /*3c10*/  @!P0 LOP3.LUT R45, RZ, R45, RZ, 0x33, !PT ;  /* 0x0000002dff2d8212 */ /* 0x000fe400078e33ff */
[----:B------:R-:W-:Y:S02]  /*3c20*/  @!P1 LOP3.LUT R50, RZ, R50, RZ, 0x33, !PT ;  /* 0x00000032ff329212 */ /* 0x000fe400078e33ff */
[----:B0-----:R-:W-:Y:S02]  /*3c30*/  VOTE.ANY R52, PT, P2 ;  /* 0x0000000000347806 */ /* 0x001fe400010e0100 */
[----:B------:R-:W-:-:S02]  /*3c40*/  LOP3.LUT R45, R50, R45, RZ, 0xc0, !PT ;  /* 0x0000002d322d7212 */ /* 0x000fc400078ec0ff */
[----:B------:R-:W-:Y:S02]  /*3c50*/  VOTE.ANY R50, PT, P3 ;  /* 0x0000000000327806 */ /* 0x000fe400018e0100 */
[----:B------:R-:W-:Y:S02]  /*3c60*/  @!P2 LOP3.LUT R52, RZ, R52, RZ, 0x33, !PT ;  /* 0x00000034ff34a212 */ /* 0x000fe400078e33ff */
[----:B------:R-:W-:Y:S02]  /*3c70*/  @!P3 LOP3.LUT R50, RZ, R50, RZ, 0x33, !PT ;  /* 0x00000032ff32b212 */ /* 0x000fe400078e33ff */
[----:B------:R-:W-:Y:S02]  /*3c80*/  LOP3.LUT R45, R52, R45, RZ, 0xc0, !PT ;  /* 0x0000002d342d7212 */ /* 0x000fe400078ec0ff */
[----:B------:R-:W-:Y:S02]  /*3c90*/  LOP3.LUT P0, RZ, R54, 0x80, RZ, 0xc0, !PT ;  /* 0x0000008036ff7812 */ /* 0x000fe4000780c0ff */
[----:B------:R-:W-:-:S02]  /*3ca0*/  VOTE.ANY R52, PT, P4 ;  /* 0x0000000000347806 */ /* 0x000fc400020e0100 */
[----:B------:R-:W-:Y:S02]  /*3cb0*/  LOP3.LUT R45, R50, R45, RZ, 0xc0, !PT ;  /* 0x0000002d322d7212 */ /* 0x000fe400078ec0ff */
[----:B------:R-:W-:Y:S02]  /*3cc0*/  VOTE.ANY R50, PT, P5 ;  /* 0x0000000000327806 */ /* 0x000fe400028e0100 */
[----:B------:R-:W-:Y:S02]  /*3cd0*/  @!P4 LOP3.LUT R52, RZ, R52, RZ, 0x33, !PT ;  /* 0x00000034ff34c212 */ /* 0x000fe400078e33ff */
[----:B------:R-:W-:Y:S02]  /*3ce0*/  @!P5 LOP3.LUT R50, RZ, R50, RZ, 0x33, !PT ;  /* 0x00000032ff32d212 */ /* 0x000fe400078e33ff */
[----:B------:R-:W-:Y:S02]  /*3cf0*/  LOP3.LUT R45, R52, R45, RZ, 0xc0, !PT ;  /* 0x0000002d342d7212 */ /* 0x000fe400078ec0ff */
[----:B------:R-:W-:-:S02]  /*3d00*/  VOTE.ANY R52, PT, P6 ;  /* 0x0000000000347806 */ /* 0x000fc400030e0100 */
[----:B------:R-:W-:Y:S02]  /*3d10*/  LOP3.LUT R45, R50, R45, RZ, 0xc0, !PT ;  /* 0x0000002d322d7212 */ /* 0x000fe400078ec0ff */
[----:B------:R-:W-:Y:S02]  /*3d20*/  VOTE.ANY R50, PT, P0 ;  /* 0x0000000000327806 */ /* 0x000fe400000e0100 */
[----:B------:R-:W-:Y:S02]  /*3d30*/  @!P6 LOP3.LUT R52, RZ, R52, RZ, 0x33, !PT ;  /* 0x00000034ff34e212 */ /* 0x000fe400078e33ff */
[----:B------:R-:W-:Y:S02]  /*3d40*/  @!P0 LOP3.LUT R50, RZ, R50, RZ, 0x33, !PT ;  /* 0x00000032ff328212 */ /* 0x000fe400078e33ff */
[----:B------:R-:W-:-:S04]  /*3d50*/  LOP3.LUT R45, R52, R45, RZ, 0xc0, !PT ;  /* 0x0000002d342d7212 */ /* 0x000fc800078ec0ff */
[----:B------:R-:W-:-:S04]  /*3d60*/  LOP3.LUT R45, R50, R45, RZ, 0xc0, !PT ;  /* 0x0000002d322d7212 */ /* 0x000fc800078ec0ff */
[----:B------:R-:W0:Y:S01]  /*3d70*/  FLO.U32 R49, R45 ;  /* 0x0000002d00317300 */ /* 0x000e2200000e0000 */
[----:B------:R-:W-:-:S07]  /*3d80*/  LOP3.LUT R51, R6, R45, RZ, 0xc0, !PT ;  /* 0x0000002d06337212 */ /* 0x000fce00078ec0ff */
[----:B------:R-:W1:Y:S01]  /*3d90*/  POPC R51, R51 ;  /* 0x0000003300337309 */ /* 0x000e620000000000 */
[----:B0-----:R-:W-:-:S13]  /*3da0*/  ISETP.NE.AND P0, PT, R0, R49, PT ;  /* 0x000000310000720c */ /* 0x001fda0003f05270 */
[----:B-1-34-:R-:W-:Y:S05]  /*3db0*/  @P0 BRA `(.L_x_38) ;  /* 0x0000000000080947 */ /* 0x01afea0003800000 */
[----:B------:R-:W-:-:S05]  /*3dc0*/  IMAD R54, R54, 0x4, R7 ;  /* 0x0000000436367824 */ /* 0x000fca00078e0207 */
[----:B------:R0:W1:Y:S02]  /*3dd0*/  ATOMS.ADD R56, [R54], R51 ;  /* 0x000000333638738c */ /* 0x0000640000000000 */
.L_x_38:
[----:B------:R-:W-:Y:S05]  /*3de0*/  BSYNC.RECONVERGENT B0 ;  /* 0x0000000000007941 */ /* 0x000fea0003800200 */
.L_x_37:
[----:B------:R-:W-:Y:S01]  /*3df0*/  R2P PR, R48, 0x7f ;  /* 0x0000007f30007804 */ /* 0x000fe20000000000 */
[----:B-1----:R1:W3:Y:S01]  /*3e00*/  SHFL.IDX PT, R56, R56, R49, 0x1f ;  /* 0x00001f3138387589 */ /* 0x0022e200000e0000 */
[----:B------:R-:W-:Y:S11]  /*3e10*/  BSSY.RECONVERGENT B0, `(.L_x_39) ;  /* 0x0000021000007945 */ /* 0x000ff60003800200 */
[----:B------:R-:W-:-:S02]  /*3e20*/  VOTE.ANY R45, PT, P0 ;  /* 0x00000000002d7806 */ /* 0x000fc400000e0100 */
[----:B------:R-:W-:Y:S02]  /*3e30*/  VOTE.ANY R50, PT, P1 ;  /* 0x0000000000327806 */ /* 0x000fe400008e0100 */
[----:B------:R-:W-:Y:S02]  /*3e40*/  @!P0 LOP3.LUT R45, RZ, R45, RZ, 0x33, !PT ;  /* 0x0000002dff2d8212 */ /* 0x000fe400078e33ff */
[----:B------:R-:W-:Y:S02]  /*3e50*/  @!P1 LOP3.LUT R50, RZ, R50, RZ, 0x33, !PT ;  /* 0x00000032ff329212 */ /* 0x000fe400078e33ff */
[----:B------:R-:W-:Y:S02]  /*3e60*/  VOTE.ANY R52, PT, P2 ;  /* 0x0000000000347806 */ /* 0x000fe400010e0100 */
[----:B------:R-:W-:Y:S02]  /*3e70*/  LOP3.LUT R45, R50, R45, RZ, 0xc0, !PT ;  /* 0x0000002d322d7212 */ /* 0x000fe400078ec0ff */
[----:B------:R-:W-:-:S02]  /*3e80*/  @!P2 LOP3.LUT R52, RZ, R52, RZ, 0x33, !PT ;  /* 0x00000034ff34a212 */ /* 0x000fc400078e33ff */
[----:B------:R-:W-:Y:S02]  /*3e90*/  VOTE.ANY R50, PT, P3 ;  /* 0x0000000000327806 */ /* 0x000fe400018e0100 */
[----:B------:R-:W-:Y:S02]  /*3ea0*/  LOP3.LUT R45, R52, R45, RZ, 0xc0, !PT ;  /* 0x0000002d342d7212 */ /* 0x000fe400078ec0ff */
[----:B------:R-:W-:Y:S02]  /*3eb0*/  @!P3 LOP3.LUT R50, RZ, R50, RZ, 0x33, !PT ;  /* 0x00000032ff32b212 */ /* 0x000fe400078e33ff */
[----:B------:R-:W-:Y:S02]  /*3ec0*/  LOP3.LUT P0, RZ, R48, 0x80, RZ, 0xc0, !PT ;  /* 0x0000008030ff7812 */ /* 0x000fe4000780c0ff */
[----:B------:R-:W-:Y:S02]  /*3ed0*/  LOP3.LUT R45, R50, R45, RZ, 0xc0, !PT ;  /* 0x0000002d322d7212 */ /* 0x000fe400078ec0ff */
[----:B------:R-:W-:-:S02]  /*3ee0*/  VOTE.ANY R50, PT, P4 ;  /* 0x0000000000327806 */ /* 0x000fc400020e0100 */
[----:B------:R-:W-:Y:S02]  /*3ef0*/  VOTE.ANY R52, PT, P5 ;  /* 0x0000000000347806 */ /* 0x000fe400028e0100 */
[----:B------:R-:W-:Y:S02]  /*3f00*/  @!P4 LOP3.LUT R50, RZ, R50, RZ, 0x33, !PT ;  /* 0x00000032ff32c212 */ /* 0x000fe400078e33ff */
[----:B------:R-:W-:Y:S02]  /*3f10*/  @!P5 LOP3.LUT R52, RZ, R52, RZ, 0x33, !PT ;  /* 0x00000034ff34d212 */ /* 0x000fe400078e33ff */
[----:B------:R-:W-:Y:S02]  /*3f20*/  LOP3.LUT R45, R50, R45, RZ, 0xc0, !PT ;  /* 0x0000002d322d7212 */ /* 0x000fe400078ec0ff */
[----:B------:R-:W-:Y:S02]  /*3f30*/  VOTE.ANY R50, PT, P6 ;  /* 0x0000000000327806 */ /* 0x000fe400030e0100 */
[----:B------:R-:W-:-:S02]  /*3f40*/  LOP3.LUT R45, R52, R45, RZ, 0xc0, !PT ;  /* 0x0000002d342d7212 */ /* 0x000fc400078ec0ff */
[----:B------:R-:W-:Y:S02]  /*3f50*/  @!P6 LOP3.LUT R50, RZ, R50, RZ, 0x33, !PT ;  /* 0x00000032ff32e212 */ /* 0x000fe400078e33ff */
[----:B------:R-:W-:Y:S02]  /*3f60*/  VOTE.ANY R52, PT, P0 ;  /* 0x0000000000347806 */ /* 0x000fe400000e0100 */
[----:B------:R-:W-:Y:S01]  /*3f70*/  LOP3.LUT R45, R50, R45, RZ, 0xc0, !PT ;  /* 0x0000002d322d7212 */ /* 0x000fe200078ec0ff */
[----:B------:R-:W-:Y:S01]  /*3f80*/  IMAD.MOV.U32 R50, RZ, RZ, RZ ;  /* 0x000000ffff327224 */ /* 0x000fe200078e00ff */
[----:B------:R-:W-:-:S04]  /*3f90*/  @!P0 LOP3.LUT R52, RZ, R52, RZ, 0x33, !PT ;  /* 0x00000034ff348212 */ /* 0x000fc800078e33ff */
[----:B------:R-:W-:-:S04]  /*3fa0*/  LOP3.LUT R45, R52, R45, RZ, 0xc0, !PT ;  /* 0x0000002d342d7212 */ /* 0x000fc800078ec0ff */
[----:B------:R-:W4:Y:S01]  /*3fb0*/  FLO.U32 R53, R45 ;  /* 0x0000002d00357300 */ /* 0x000f2200000e0000 */
[----:B------:R-:W-:-:S07]  /*3fc0*/  LOP3.LUT R47, R6, R45, RZ, 0xc0, !PT ;  /* 0x0000002d062f7212 */ /* 0x000fce00078ec0ff */
[----:B------:R-:W0:Y:S01]  /*3fd0*/  POPC R47, R47 ;  /* 0x0000002f002f7309 */ /* 0x000e220000000000 */
[----:B----4-:R-:W-:-:S13]  /*3fe0*/  ISETP.NE.AND P0, PT, R0, R53, PT ;  /* 0x000000350000720c */ /* 0x010fda0003f05270 */
[----:B01-3--:R-:W-:Y:S05]  /*3ff0*/  @P0 BRA `(.L_x_40) ;  /* 0x0000000000080947 */ /* 0x00bfea0003800000 */
[----:B------:R-:W-:-:S05]  /*4000*/  IMAD R48, R48, 0x4, R7 ;  /* 0x0000000430307824 */ /* 0x000fca00078e0207 */
[----:B------:R0:W1:Y:S02]  /*4010*/  ATOMS.ADD R50, [R48], R47 ;  /* 0x0000002f3032738c */ /* 0x0000640000000000 */
.L_x_40:
[----:B------:R-:W-:Y:S05]  /*4020*/  BSYNC.RECONVERGENT B0 ;  /* 0x0000000000007941 */ /* 0x000fea0003800200 */
.L_x_39:
[----:B------:R-:W-:Y:S01]  /*4030*/  R2P PR, R46, 0x7f ;  /* 0x0000007f2e007804 */ /* 0x000fe20000000000 */
[----:B-1----:R1:W3:Y:S01]  /*4040*/  SHFL.IDX PT, R50, R50, R53, 0x1f ;  /* 0x00001f3532327589 */ /* 0x0022e200000e0000 */
[----:B------:R-:W-:Y:S11]  /*4050*/  BSSY.RECONVERGENT B0, `(.L_x_41) ;  /* 0x0000021000007945 */ /* 0x000ff60003800200 */
[----:B------:R-:W-:-:S02]  /*4060*/  VOTE.ANY R45, PT, P0 ;  /* 0x00000000002d7806 */ /* 0x000fc400000e0100 */
[----:B0-----:R-:W-:Y:S02]  /*4070*/  VOTE.ANY R48, PT, P1 ;  /* 0x0000000000307806 */ /* 0x001fe400008e0100 */
[----:B------:R-:W-:Y:S02]  /*4080*/  @!P0 LOP3.LUT R45, RZ, R45, RZ, 0x33, !PT ;  /* 0x0000002dff2d8212 */ /* 0x000fe400078e33ff */
[----:B------:R-:W-:Y:S02]  /*4090*/  @!P1 LOP3.LUT R48, RZ, R48, RZ, 0x33, !PT ;  /* 0x00000030ff309212 */ /* 0x000fe400078e33ff */
[----:B------:R-:W-:Y:S02]  /*40a0*/  LOP3.LUT P0, RZ, R46, 0x80, RZ, 0xc0, !PT ;  /* 0x000000802eff7812 */ /* 0x000fe4000780c0ff */
[----:B------:R-:W-:Y:S02]  /*40b0*/  LOP3.LUT R45, R48, R45, RZ, 0xc0, !PT ;  /* 0x0000002d302d7212 */ /* 0x000fe400078ec0ff */
[----:B------:R-:W-:-:S04]  /*40c0*/  VOTE.ANY R48, PT, P2 ;  /* 0x0000000000307806 */ /* 0x000fc800010e0100 */
[----:B------:R-:W-:-:S04]  /*40d0*/  @!P2 LOP3.LUT R48, RZ, R48, RZ, 0x33, !PT ;  /* 0x00000030ff30a212 */ /* 0x000fc800078e33ff */
        /* <DEDUP_REMOVED lines=15> */
[----:B------:R-:W-:Y:S01]  /*41d0*/  LOP3.LUT R59, R48, R45, RZ, 0xc0, !PT ;  /* 0x0000002d303b7212 */ /* 0x000fe200078ec0ff */
[----:B------:R-:W-:-:S03]  /*41e0*/  IMAD.MOV.U32 R48, RZ, RZ, RZ ;  /* 0x000000ffff307224 */ /* 0x000fc600078e00ff */
[----:B------:R-:W0:Y:S01]  /*41f0*/  FLO.U32 R49, R59 ;  /* 0x0000003b00317300 */ /* 0x000e2200000e0000 */
[----:B------:R-:W-:-:S07]  /*4200*/  LOP3.LUT R45, R6, R59, RZ, 0xc0, !PT ;  /* 0x0000003b062d7212 */ /* 0x000fce00078ec0ff */
[----:B------:R-:W4:Y:S01]  /*4210*/  POPC R45, R45 ;  /* 0x0000002d002d7309 */ /* 0x000f220000000000 */
[----:B0-----:R-:W-:-:S13]  /*4220*/  ISETP.NE.AND P0, PT, R0, R49, PT ;  /* 0x000000310000720c */ /* 0x001fda0003f05270 */
[----:B-1-34-:R-:W-:Y:S05]  /*4230*/  @P0 BRA `(.L_x_42) ;  /* 0x0000000000080947 */ /* 0x01afea0003800000 */
[----:B------:R-:W-:-:S05]  /*4240*/  IMAD R46, R46, 0x4, R7 ;  /* 0x000000042e2e7824 */ /* 0x000fca00078e0207 */
[----:B------:R0:W1:Y:S02]  /*4250*/  ATOMS.ADD R48, [R46], R45 ;  /* 0x0000002d2e30738c */ /* 0x0000640000000000 */
.L_x_42:
[----:B------:R-:W-:Y:S05]  /*4260*/  BSYNC.RECONVERGENT B0 ;  /* 0x0000000000007941 */ /* 0x000fea0003800200 */
.L_x_41:
[----:B------:R-:W-:Y:S01]  /*4270*/  R2P PR, R44, 0x7f ;  /* 0x0000007f2c007804 */ /* 0x000fe20000000000 */
[----:B-1----:R1:W3:Y:S01]  /*4280*/  SHFL.IDX PT, R48, R48, R49, 0x1f ;  /* 0x00001f3130307589 */ /* 0x0022e200000e0000 */
[----:B------:R-:W-:Y:S01]  /*4290*/  BSSY.RECONVERGENT B0, `(.L_x_43) ;  /* 0x0000021000007945 */ /* 0x000fe20003800200 */
[----:B------:R-:W-:-:S10]  /*42a0*/  IMAD.MOV.U32 R52, RZ, RZ, RZ ;  /* 0x000000ffff347224 */ /* 0x000fd400078e00ff */
[----:B0-----:R-:W-:Y:S02]  /*42b0*/  VOTE.ANY R46, PT, P0 ;  /* 0x00000000002e7806 */ /* 0x001fe400000e0100 */
[----:B------:R-:W-:Y:S02]  /*42c0*/  VOTE.ANY R53, PT, P1 ;  /* 0x0000000000357806 */ /* 0x000fe400008e0100 */
[----:B------:R-:W-:Y:S02]  /*42d0*/  @!P0 LOP3.LUT R46, RZ, R46, RZ, 0x33, !PT ;  /* 0x0000002eff2e8212 */ /* 0x000fe400078e33ff */
[----:B------:R-:W-:Y:S02]  /*42e0*/  @!P1 LOP3.LUT R53, RZ, R53, RZ, 0x33, !PT ;  /* 0x00000035ff359212 */ /* 0x000fe400078e33ff */
[----:B------:R-:W-:Y:S02]  /*42f0*/  LOP3.LUT P0, RZ, R44, 0x80, RZ, 0xc0, !PT ;  /* 0x000000802cff7812 */ /* 0x000fe4000780c0ff */
[----:B------:R-:W-:-:S02]  /*4300*/  LOP3.LUT R46, R53, R46, RZ, 0xc0, !PT ;  /* 0x0000002e352e7212 */ /* 0x000fc400078ec0ff */
        /* <DEDUP_REMOVED lines=17> */
[----:B------:R-:W-:-:S04]  /*4420*/  LOP3.LUT R59, R53, R46, RZ, 0xc0, !PT ;  /* 0x0000002e353b7212 */ /* 0x000fc800078ec0ff */
[----:B------:R-:W0:Y:S01]  /*4430*/  FLO.U32 R53, R59 ;  /* 0x0000003b00357300 */ /* 0x000e2200000e0000 */
[----:B------:R-:W-:-:S07]  /*4440*/  LOP3.LUT R46, R6, R59, RZ, 0xc0, !PT ;  /* 0x0000003b062e7212 */ /* 0x000fce00078ec0ff */
[----:B------:R-:W4:Y:S01]  /*4450*/  POPC R46, R46 ;  /* 0x0000002e002e7309 */ /* 0x000f220000000000 */
[----:B0-----:R-:W-:-:S13]  /*4460*/  ISETP.NE.AND P0, PT, R0, R53, PT ;  /* 0x000000350000720c */ /* 0x001fda0003f05270 */
[----:B-1-34-:R-:W-:Y:S05]  /*4470*/  @P0 BRA `(.L_x_44) ;  /* 0x0000000000080947 */ /* 0x01afea0003800000 */
[----:B------:R-:W-:-:S05]  /*4480*/  IMAD R49, R44, 0x4, R7 ;  /* 0x000000042c317824 */ /* 0x000fca00078e0207 */
[----:B------:R0:W1:Y:S02]  /*4490*/  ATOMS.ADD R52, [R49], R46 ;  /* 0x0000002e3134738c */ /* 0x0000640000000000 */
.L_x_44:
[----:B------:R-:W-:Y:S05]  /*44a0*/  BSYNC.RECONVERGENT B0 ;  /* 0x0000000000007941 */ /* 0x000fea0003800200 */
.L_x_43:
[----:B------:R-:W-:Y:S01]  /*44b0*/  R2P PR, R42, 0x7f ;  /* 0x0000007f2a007804 */ /* 0x000fe20000000000 */
[----:B------:R-:W-:Y:S01]  /*44c0*/  BSSY.RECONVERGENT B0, `(.L_x_45) ;  /* 0x0000022000007945 */ /* 0x000fe20003800200 */
[----:B------:R-:W-:-:S11]  /*44d0*/  IMAD.MOV.U32 R64, RZ, RZ, RZ ;  /* 0x000000ffff407224 */ /* 0x000fd600078e00ff */
[----:B------:R-:W-:Y:S02]  /*44e0*/  VOTE.ANY R44, PT, P0 ;  /* 0x00000000002c7806 */ /* 0x000fe400000e0100 */
[----:B0-----:R-:W-:Y:S02]  /*44f0*/  VOTE.ANY R49, PT, P1 ;  /* 0x0000000000317806 */ /* 0x001fe400008e0100 */
        /* <DEDUP_REMOVED lines=22> */
[----:B-1----:R0:W1:Y:S02]  /*4660*/  SHFL.IDX PT, R49, R52, R53, 0x1f ;  /* 0x00001f3534317589 */ /* 0x00206400000e0000 */
[----:B------:R-:W3:Y:S01]  /*4670*/  FLO.U32 R59, R61 ;  /* 0x0000003d003b7300 */ /* 0x000ee200000e0000 */
[----:B------:R-:W-:-:S07]  /*4680*/  LOP3.LUT R44, R6, R61, RZ, 0xc0, !PT ;  /* 0x0000003d062c7212 */ /* 0x000fce00078ec0ff */
[----:B------:R-:W4:Y:S01]  /*4690*/  POPC R44, R44 ;  /* 0x0000002c002c7309 */ /* 0x000f220000000000 */
[----:B---3--:R-:W-:-:S13]  /*46a0*/  ISETP.NE.AND P0, PT, R0, R59, PT ;  /* 0x0000003b0000720c */ /* 0x008fda0003f05270 */
[----:B01--4-:R-:W-:Y:S05]  /*46b0*/  @P0 BRA `(.L_x_46) ;  /* 0x0000000000080947 */ /* 0x013fea0003800000 */
[----:B------:R-:W-:-:S05]  /*46c0*/  IMAD R53, R42, 0x4, R7 ;  /* 0x000000042a357824 */ /* 0x000fca00078e0207 */
[----:B------:R0:W1:Y:S02]  /*46d0*/  ATOMS.ADD R64, [R53], R44 ;  /* 0x0000002c3540738c */ /* 0x0000640000000000 */
.L_x_46:
[----:B------:R-:W-:Y:S05]  /*46e0*/  BSYNC.RECONVERGENT B0 ;  /* 0x0000000000007941 */ /* 0x000fea0003800200 */
.L_x_45:
        /* <DEDUP_REMOVED lines=35> */
.L_x_48:
[----:B------:R-:W-:Y:S05]  /*4920*/  BSYNC.RECONVERGENT B0 ;  /* 0x0000000000007941 */ /* 0x000fea0003800200 */
.L_x_47:
[----:B------:R-:W-:Y:S01]  /*4930*/  R2P PR, R38, 0x7f ;  /* 0x0000007f26007804 */ /* 0x000fe20000000000 */
[----:B------:R-:W-:Y:S01]  /*4940*/  IMAD.IADD R40, R55, 0x1, R60 ;  /* 0x0000000137287824 */ /* 0x000fe200078e023c */
[----:B------:R-:W-:Y:S01]  /*4950*/  BSSY.RECONVERGENT B0, `(.L_x_49) ;  /* 0x0000022000007945 */ /* 0x000fe20003800200 */
[----:B------:R-:W-:-:S10]  /*4960*/  IMAD.MOV.U32 R60, RZ, RZ, RZ ;  /* 0x000000ffff3c7224 */ /* 0x000fd400078e00ff */
[----:B------:R-:W-:Y:S02]  /*4970*/  VOTE.ANY R52, PT, P0 ;  /* 0x0000000000347806 */ /* 0x000fe400000e0100 */
[----:B--2---:R-:W-:Y:S02]  /*4980*/  VOTE.ANY R55, PT, P1 ;  /* 0x0000000000377806 */ /* 0x004fe400008e0100 */
        /* <DEDUP_REMOVED lines=22> */
[----:B-1----:R1:W2:Y:S02]  /*4af0*/  SHFL.IDX PT, R55, R54, R61, 0x1f ;  /* 0x00001f3d36377589 */ /* 0x0022a400000e0000 */
[----:B0-----:R-:W0:Y:S01]  /*4b00*/  FLO.U32 R59, R63 ;  /* 0x0000003f003b7300 */ /* 0x001e2200000e0000 */
[----:B------:R-:W-:-:S07]  /*4b10*/  LOP3.LUT R52, R6, R63, RZ, 0xc0, !PT ;  /* 0x0000003f06347212 */ /* 0x000fce00078ec0ff */
[----:B------:R-:W3:Y:S01]  /*4b20*/  POPC R52, R52 ;  /* 0x0000003400347309 */ /* 0x000ee20000000000 */
[----:B0-----:R-:W-:-:S13]  /*4b30*/  ISETP.NE.AND P0, PT, R0, R59, PT ;  /* 0x0000003b0000720c */ /* 0x001fda0003f05270 */
[----:B-123--:R-:W-:Y:S05]  /*4b40*/  @P0 BRA `(.L_x_50) ;  /* 0x0000000000080947 */ /* 0x00efea0003800000 */
[----:B------:R-:W-:-:S05]  /*4b50*/  IMAD R61, R38, 0x4, R7 ;  /* 0x00000004263d7824 */ /* 0x000fca00078e0207 */
[----:B------:R0:W1:Y:S02]  /*4b60*/  ATOMS.ADD R60, [R61], R52 ;  /* 0x000000343d3c738c */ /* 0x0000640000000000 */
.L_x_50:
[----:B------:R-:W-:Y:S05]  /*4b70*/  BSYNC.RECONVERGENT B0 ;  /* 0x0000000000007941 */ /* 0x000fea0003800200 */
.L_x_49:
[----:B------:R-:W-:Y:S01]  /*4b80*/  R2P PR, R26, 0x7f ;  /* 0x0000007f1a007804 */ /* 0x000fe20000000000 */
[----:B------:R-:W-:Y:S01]  /*4b90*/  IMAD.IADD R38, R57, 0x1, R62 ;  /* 0x0000000139267824 */ /* 0x000fe200078e023e */
[----:B------:R-:W-:Y:S01]  /*4ba0*/  BSSY.RECONVERGENT B0, `(.L_x_51) ;  /* 0x0000022000007945 */ /* 0x000fe20003800200 */
[----:B------:R-:W-:-:S10]  /*4bb0*/  IMAD.MOV.U32 R62, RZ, RZ, RZ ;  /* 0x000000ffff3e7224 */ /* 0x000fd400078e00ff */
[----:B------:R-:W-:Y:S02]  /*4bc0*/  VOTE.ANY R54, PT, P0 ;  /* 0x0000000000367806 */ /* 0x000fe400000e0100 */
        /* <DEDUP_REMOVED lines=31> */
.L_x_52:
[----:B------:R-:W-:Y:S05]  /*4dc0*/  BSYNC.RECONVERGENT B0 ;  /* 0x0000000000007941 */ /* 0x000fea0003800200 */
.L_x_51:
[----:B------:R-:W-:Y:S01]  /*4dd0*/  R2P PR, R16, 0x7f ;  /* 0x0000007f10007804 */ /* 0x000fe20000000000 */
[----:B------:R-:W-:Y:S01]  /*4de0*/  IMAD.IADD R26, R51, 0x1, R56 ;  /* 0x00000001331a7824 */ /* 0x000fe200078e0238 */
[----:B------:R-:W-:Y:S11]  /*4df0*/  BSSY.RECONVERGENT B0, `(.L_x_53) ;  /* 0x0000022000007945 */ /* 0x000ff60003800200 */
[----:B0-----:R-:W-:-:S02]  /*4e00*/  VOTE.ANY R59, PT, P0 ;  /* 0x00000000003b7806 */ /* 0x001fc400000e0100 */
[----:B------:R-:W-:Y:S02]  /*4e10*/  VOTE.ANY R56, PT, P1 ;  /* 0x0000000000387806 */ /* 0x000fe400008e0100 */
[----:B------:R-:W-:Y:S02]  /*4e20*/  @!P0 LOP3.LUT R59, RZ, R59, RZ, 0x33, !PT ;  /* 0x0000003bff3b8212 */ /* 0x000fe400078e33ff */
[----:B------:R-:W-:Y:S02]  /*4e30*/  @!P1 LOP3.LUT R56, RZ, R56, RZ, 0x33, !PT ;  /* 0x00000038ff389212 */ /* 0x000fe400078e33ff */
[----:B------:R-:W-:Y:S02]  /*4e40*/  VOTE.ANY R51, PT, P2 ;  /* 0x0000000000337806 */ /* 0x000fe400010e0100 */
[----:B------:R-:W-:Y:S02]  /*4e50*/  LOP3.LUT R56, R56, R59, RZ, 0xc0, !PT ;  /* 0x0000003b38387212 */ /* 0x000fe400078ec0ff */
[----:B------:R-:W-:Y:S01]  /*4e60*/  @!P2 LOP3.LUT R51, RZ, R51, RZ, 0x33, !PT ;  /* 0x00000033ff33a212 */ /* 0x000fe200078e33ff */
[----:B-1----:R0:W1:Y:S01]  /*4e70*/  SHFL.IDX PT, R59, R62, R61, 0x1f ;  /* 0x00001f3d3e3b7589 */ /* 0x00206200000e0000 */
[----:B------:R-:W-:-:S02]  /*4e80*/  LOP3.LUT P0, RZ, R16, 0x80, RZ, 0xc0, !PT ;  /* 0x0000008010ff7812 */ /* 0x000fc4000780c0ff */
        /* <DEDUP_REMOVED lines=17> */
[----:B------:R-:W2:Y:S01]  /*4fa0*/  FLO.U32 R63, R65 ;  /* 0x00000041003f7300 */ /* 0x000ea200000e0000 */
[----:B------:R-:W-:-:S07]  /*4fb0*/  LOP3.LUT R51, R6, R65, RZ, 0xc0, !PT ;  /* 0x0000004106337212 */ /* 0x000fce00078ec0ff */
[----:B------:R-:W3:Y:S01]  /*4fc0*/  POPC R51, R51 ;  /* 0x0000003300337309 */ /* 0x000ee20000000000 */
[----:B--2---:R-:W-:-:S13]  /*4fd0*/  ISETP.NE.AND P0, PT, R0, R63, PT ;  /* 0x0000003f0000720c */ /* 0x004fda0003f05270 */
[----:B01-3--:R-:W-:Y:S05]  /*4fe0*/  @P0 BRA `(.L_x_54) ;  /* 0x0000000000080947 */ /* 0x00bfea0003800000 */
[----:B------:R-:W-:-:S05]  /*4ff0*/  IMAD R16, R16, 0x4, R7 ;  /* 0x0000000410107824 */ /* 0x000fca00078e0207 */
[----:B------:R0:W1:Y:S02]  /*5000*/  ATOMS.ADD R56, [R16], R51 ;  /* 0x000000331038738c */ /* 0x0000640000000000 */
.L_x_54:
[----:B------:R-:W-:Y:S05]  /*5010*/  BSYNC.RECONVERGENT B0 ;  /* 0x0000000000007941 */ /* 0x000fea0003800200 */
.L_x_53:
[----:B------:R-:W-:Y:S01]  /*5020*/  R2P PR, R15, 0x7f ;  /* 0x0000007f0f007804 */ /* 0x000fe20000000000 */
[----:B------:R-:W-:Y:S01]  /*5030*/  IMAD.IADD R50, R47, 0x1, R50 ;  /* 0x000000012f327824 */ /* 0x000fe200078e0232 */
[----:B-1----:R1:W2:Y:S01]  /*5040*/  SHFL.IDX PT, R56, R56, R63, 0x1f ;  /* 0x00001f3f38387589 */ /* 0x0022a200000e0000 */
[----:B------:R-:W-:Y:S01]  /*5050*/  BSSY.RECONVERGENT B0, `(.L_x_55) ;  /* 0x0000021000007945 */ /* 0x000fe20003800200 */
[----:B------:R-:W-:-:S09]  /*5060*/  IMAD.MOV.U32 R60, RZ, RZ, RZ ;  /* 0x000000ffff3c7224 */ /* 0x000fd200078e00ff */
        /* <DEDUP_REMOVED lines=26> */
[----:B------:R-:W3:Y:S01]  /*5210*/  POPC R16, R16 ;  /* 0x0000001000107309 */ /* 0x000ee20000000000 */
[----:B0-----:R-:W-:-:S13]  /*5220*/  ISETP.NE.AND P0, PT, R0, R47, PT ;  /* 0x0000002f0000720c */ /* 0x001fda0003f05270 */
[----:B-123--:R-:W-:Y:S05]  /*5230*/  @P0 BRA `(.L_x_56) ;  /* 0x0000000000080947 */ /* 0x00efea0003800000 */
[----:B------:R-:W-:-:S05]  /*5240*/  IMAD R15, R15, 0x4, R7 ;  /* 0x000000040f0f7824 */ /* 0x000fca00078e0207 */
[----:B------:R0:W1:Y:S02]  /*5250*/  ATOMS.ADD R60, [R15], R16 ;  /* 0x000000100f3c738c */ /* 0x0000640000000000 */
.L_x_56:
[----:B------:R-:W-:Y:S05]  /*5260*/  BSYNC.RECONVERGENT B0 ;  /* 0x0000000000007941 */ /* 0x000fea0003800200 */
.L_x_55:
[----:B------:R-:W-:Y:S01]  /*5270*/  R2P PR, R4, 0x7f ;  /* 0x0000007f04007804 */ /* 0x000fe20000000000 */
[----:B------:R-:W-:Y:S01]  /*5280*/  IMAD.IADD R48, R45, 0x1, R48 ;  /* 0x000000012d307824 */ /* 0x000fe200078e0230 */
[----:B-1----:R1:W2:Y:S01]  /*5290*/  SHFL.IDX PT, R47, R60, R47, 0x1f ;  /* 0x00001f2f3c2f7589 */ /* 0x0022a200000e0000 */
[----:B------:R-:W-:Y:S10]  /*52a0*/  BSSY.RECONVERGENT B0, `(.L_x_57) ;  /* 0x0000021000007945 */ /* 0x000ff40003800200 */
[----:B0-----:R-:W-:-:S02]  /*52b0*/  VOTE.ANY R15, PT, P0 ;  /* 0x00000000000f7806 */ /* 0x001fc400000e0100 */
[----:B------:R-:W-:Y:S02]  /*52c0*/  VOTE.ANY R62, PT, P1 ;  /* 0x00000000003e7806 */ /* 0x000fe400008e0100 */
        /* <DEDUP_REMOVED lines=25> */
[----:B------:R-:W3:Y:S01]  /*5460*/  POPC R15, R15 ;  /* 0x0000000f000f7309 */ /* 0x000ee20000000000 */
[----:B0-----:R-:W-:-:S13]  /*5470*/  ISETP.NE.AND P0, PT, R0, R45, PT ;  /* 0x0000002d0000720c */ /* 0x001fda0003f05270 */
[----:B-123--:R-:W-:Y:S05]  /*5480*/  @P0 BRA `(.L_x_58) ;  /* 0x0000000000080947 */ /* 0x00efea0003800000 */
[----:B------:R-:W-:-:S05]  /*5490*/  IMAD R4, R4, 0x4, R7 ;  /* 0x0000000404047824 */ /* 0x000fca00078e0207 */
[----:B------:R0:W1:Y:S02]  /*54a0*/  ATOMS.ADD R62, [R4], R15 ;  /* 0x0000000f043e738c */ /* 0x0000640000000000 */
.L_x_58:
[----:B------:R-:W-:Y:S05]  /*54b0*/  BSYNC.RECONVERGENT B0 ;  /* 0x0000000000007941 */ /* 0x000fea0003800200 */
.L_x_57:
[----:B------:R-:W-:Y:S01]  /*54c0*/  R2P PR, R8, 0x7f ;  /* 0x0000007f08007804 */ /* 0x000fe20000000000 */
[----:B0-----:R-:W-:Y:S01]  /*54d0*/  IMAD.IADD R4, R46, 0x1, R49 ;  /* 0x000000012e047824 */ /* 0x001fe200078e0231 */
[----:B-1----:R0:W1:Y:S01]  /*54e0*/  SHFL.IDX PT, R62, R62, R45, 0x1f ;  /* 0x00001f2d3e3e7589 */ /* 0x00206200000e0000 */
[----:B------:R-:W-:Y:S10]  /*54f0*/  BSSY.RECONVERGENT B0, `(.L_x_59) ;  /* 0x0000021000007945 */ /* 0x000ff40003800200 */
[----:B------:R-:W-:-:S02]  /*5500*/  VOTE.ANY R60, PT, P0 ;  /* 0x00000000003c7806 */ /* 0x000fc400000e0100 */
[----:B------:R-:W-:Y:S02]  /*5510*/  VOTE.ANY R49, PT, P1 ;  /* 0x0000000000317806 */ /* 0x000fe400008e0100 */
[----:B------:R-:W-:Y:S02]  /*5520*/  @!P0 LOP3.LUT R60, RZ, R60, RZ, 0x33, !PT ;  /* 0x0000003cff3c8212 */ /* 0x000fe400078e33ff */
[----:B------:R-:W-:Y:S02]  /*5530*/  @!P1 LOP3.LUT R49, RZ, R49, RZ, 0x33, !PT ;  /* 0x00000031ff319212 */ /* 0x000fe400078e33ff */
[----:B------:R-:W-:Y:S02]  /*5540*/  VOTE.ANY R46, PT, P2 ;  /* 0x00000000002e7806 */ /* 0x000fe400010e0100 */
[----:B------:R-:W-:Y:S01]  /*5550*/  LOP3.LUT R49, R49, R60, RZ, 0xc0, !PT ;  /* 0x0000003c31317212 */ /* 0x000fe200078ec0ff */
[----:B------:R-:W-:Y:S01]  /*5560*/  IMAD.MOV.U32 R60, RZ, RZ, RZ ;  /* 0x000000ffff3c7224 */ /* 0x000fe200078e00ff */
[----:B------:R-:W-:-:S02]  /*5570*/  @!P2 LOP3.LUT R46, RZ, R46, RZ, 0x33, !PT ;  /* 0x0000002eff2ea212 */ /* 0x000fc400078e33ff */
        /* <DEDUP_REMOVED lines=17> */
[----:B------:R-:W2:Y:S01]  /*5690*/  FLO.U32 R49, R61 ;  /* 0x0000003d00317300 */ /* 0x000ea200000e0000 */
[----:B------:R-:W-:-:S07]  /*56a0*/  LOP3.LUT R46, R6, R61, RZ, 0xc0, !PT ;  /* 0x0000003d062e7212 */ /* 0x000fce00078ec0ff */
[----:B------:R-:W3:Y:S01]  /*56b0*/  POPC R46, R46 ;  /* 0x0000002e002e7309 */ /* 0x000ee20000000000 */
[----:B--2---:R-:W-:-:S13]  /*56c0*/  ISETP.NE.AND P0, PT, R0, R49, PT ;  /* 0x000000310000720c */ /* 0x004fda0003f05270 */
[----:B01-3--:R-:W-:Y:S05]  /*56d0*/  @P0 BRA `(.L_x_60) ;  /* 0x0000000000080947 */ /* 0x00bfea0003800000 */
[----:B------:R-:W-:-:S05]  /*56e0*/  IMAD R45, R8, 0x4, R7 ;  /* 0x00000004082d7824 */ /* 0x000fca00078e0207 */
[----:B------:R0:W1:Y:S02]  /*56f0*/  ATOMS.ADD R60, [R45], R46 ;  /* 0x0000002e2d3c738c */ /* 0x0000640000000000 */
.L_x_60:
[----:B------:R-:W-:Y:S05]  /*5700*/  BSYNC.RECONVERGENT B0 ;  /* 0x0000000000007941 */ /* 0x000fea0003800200 */
.L_x_59:
[----:B------:R-:W-:Y:S01]  /*5710*/  R2P PR, R9, 0x7f ;  /* 0x0000007f09007804 */ /* 0x000fe20000000000 */
[----:B------:R-:W-:Y:S01]  /*5720*/  IMAD.IADD R44, R44, 0x1, R53 ;  /* 0x000000012c2c7824 */ /* 0x000fe200078e0235 */
[----:B-1----:R1:W2:Y:S01]  /*5730*/  SHFL.IDX PT, R49, R60, R49, 0x1f ;  /* 0x00001f313c317589 */ /* 0x0022a200000e0000 */
[----:B------:R-:W-:Y:S01]  /*5740*/  BSSY.RECONVERGENT B0, `(.L_x_61) ;  /* 0x0000021000007945 */ /* 0x000fe20003800200 */
[----:B------:R-:W-:-:S09]  /*5750*/  IMAD.MOV.U32 R64, RZ, RZ, RZ ;  /* 0x000000ffff407224 */ /* 0x000fd200078e00ff */
        /* <DEDUP_REMOVED lines=31> */
.L_x_62:
[----:B------:R-:W-:Y:S05]  /*5950*/  BSYNC.RECONVERGENT B0 ;  /* 0x0000000000007941 */ /* 0x000fea0003800200 */
.L_x_61:
        /* <DEDUP_REMOVED lines=36> */
.L_x_64:
[----:B------:R-:W-:Y:S05]  /*5ba0*/  BSYNC.RECONVERGENT B0 ;  /* 0x0000000000007941 */ /* 0x000fea0003800200 */
.L_x_63:
[----:B------:R-:W-:Y:S01]  /*5bb0*/  R2P PR, R14, 0x7f ;  /* 0x0000007f0e007804 */ /* 0x000fe20000000000 */
[----:B-1----:R1:W2:Y:S01]  /*5bc0*/  SHFL.IDX PT, R60, R60, R55, 0x1f ;  /* 0x00001f373c3c7589 */ /* 0x0022a200000e0000 */
        /* <DEDUP_REMOVED lines=25> */
[----:B-1----:R-:W0:Y:S01]  /*5d60*/  FLO.U32 R55, R9 ;  /* 0x0000000900377300 */ /* 0x002e2200000e0000 */
[----:B------:R-:W-:-:S07]  /*5d70*/  LOP3.LUT R6, R6, R9, RZ, 0xc0, !PT ;  /* 0x0000000906067212 */ /* 0x000fce00078ec0ff */
[----:B------:R1:W3:Y:S01]  /*5d80*/  POPC R61, R6 ;  /* 0x00000006003d7309 */ /* 0x0002e20000000000 */
[----:B0-----:R-:W-:Y:S01]  /*5d90*/  ISETP.NE.AND P0, PT, R0, R55, PT ;  /* 0x000000370000720c */ /* 0x001fe20003f05270 */
[----:B------:R-:W-:-:S12]  /*5da0*/  IMAD.MOV.U32 R0, RZ, RZ, RZ ;  /* 0x000000ffff007224 */ /* 0x000fd800078e00ff */
[----:B-123--:R-:W-:Y:S05]  /*5db0*/  @P0 BRA `(.L_x_66) ;  /* 0x0000000000080947 */ /* 0x00efea0003800000 */
[----:B------:R-:W-:-:S06]  /*5dc0*/  IMAD R0, R14, 0x4, R7 ;  /* 0x000000040e007824 */ /* 0x000fcc00078e0207 */
[----:B------:R0:W1:Y:S02]  /*5dd0*/  ATOMS.ADD R0, [R0], R61 ;  /* 0x0000003d0000738c */ /* 0x0000640000000000 */
.L_x_66:
[----:B------:R-:W-:Y:S05]  /*5de0*/  BSYNC.RECONVERGENT B0 ;  /* 0x0000000000007941 */ /* 0x000fea0003800200 */
.L_x_65:
[----:B-1----:R-:W1:Y:S01]  /*5df0*/  SHFL.IDX PT, R0, R0, R55, 0x1f ;  /* 0x00001f3700007589 */ /* 0x002e6200000e0000 */
[----:B------:R-:W-:Y:S01]  /*5e00*/  IMAD.IADD R14, R54, 0x1, R59 ;  /* 0x00000001360e7824 */ /* 0x000fe200078e023b */
[----:B------:R-:W-:Y:S01]  /*5e10*/  ISETP.NE.AND P0, PT, R58, RZ, PT ;  /* 0x000000ff3a00720c */ /* 0x000fe20003f05270 */
[----:B------:R-:W-:Y:S01]  /*5e20*/  IMAD R10, R40, 0x4, R23 ;  /* 0x00000004280a7824 */ /* 0x000fe200078e0217 */
[----:B------:R-:W-:Y:S01]  /*5e30*/  BAR.SYNC.DEFER_BLOCKING 0x0 ;  /* 0x0000000000007b1d */ /* 0x000fe20000010000 */
[----:B------:R-:W-:Y:S02]  /*5e40*/  IMAD.IADD R54, R8, 0x1, R45 ;  /* 0x0000000108367824 */ /* 0x000fe400078e022d */
[--C-:B------:R-:W-:Y:S02]  /*5e50*/  IMAD R9, R38, 0x4, R23.reuse ;  /* 0x0000000426097824 */ /* 0x100fe400078e0217 */
[--C-:B------:R-:W-:Y:S01]  /*5e60*/  IMAD R8, R26, 0x4, R23.reuse ;  /* 0x000000041a087824 */ /* 0x100fe200078e0217 */
[----:B------:R-:W-:Y:S01]  /*5e70*/  BSSY B1, `(.L_x_67) ;  /* 0x0000057000017945 */ /* 0x000fe20003800000 */
[----:B------:R-:W-:-:S02]  /*5e80*/  IMAD R7, R50, 0x4, R23 ;  /* 0x0000000432077824 */ /* 0x000fc400078e0217 */
[----:B------:R-:W-:Y:S02]  /*5e90*/  IMAD.IADD R52, R52, 0x1, R57 ;  /* 0x0000000134347824 */ /* 0x000fe400078e0239 */
[--C-:B------:R-:W-:Y:S02]  /*5ea0*/  IMAD R6, R48, 0x4, R23.reuse ;  /* 0x0000000430067824 */ /* 0x100fe400078e0217 */
[----:B------:R-:W-:Y:S02]  /*5eb0*/  IMAD R4, R4, 0x4, R23 ;  /* 0x0000000404047824 */ /* 0x000fe400078e0217 */
[----:B------:R-:W-:Y:S02]  /*5ec0*/  IMAD.IADD R56, R51, 0x1, R56 ;  /* 0x0000000133387824 */ /* 0x000fe400078e0238 */
[----:B------:R-:W-:Y:S02]  /*5ed0*/  IMAD.IADD R16, R16, 0x1, R47 ;  /* 0x0000000110107824 */ /* 0x000fe400078e022f */
[----:B------:R-:W-:-:S02]  /*5ee0*/  IMAD.IADD R62, R15, 0x1, R62 ;  /* 0x000000010f3e7824 */ /* 0x000fc400078e023e */
[----:B-1----:R-:W-:Y:S02]  /*5ef0*/  IMAD.IADD R38, R61, 0x1, R0 ;  /* 0x000000013d267824 */ /* 0x002fe400078e0200 */
[----:B------:R-:W-:Y:S01]  /*5f00*/  IMAD R0, R44, 0x4, R23 ;  /* 0x000000042c007824 */ /* 0x000fe200078e0217 */
[----:B------:R1:W-:Y:S01]  /*5f10*/  STS [R10+-0x4], R13 ;  /* 0xfffffc0d0a007388 */ /* 0x0003e20000000800 */
[----:B------:R-:W-:Y:S02]  /*5f20*/  IMAD.IADD R46, R46, 0x1, R49 ;  /* 0x000000012e2e7824 */ /* 0x000fe400078e0231 */
[--C-:B------:R-:W-:Y:S01]  /*5f30*/  IMAD R14, R14, 0x4, R23.reuse ;  /* 0x000000040e0e7824 */ /* 0x100fe200078e0217 */
[----:B------:R2:W-:Y:S01]  /*5f40*/  STS [R9+-0x4], R12 ;  /* 0xfffffc0c09007388 */ /* 0x0005e20000000800 */
[--C-:B------:R-:W-:Y:S02]  /*5f50*/  IMAD R15, R56, 0x4, R23.reuse ;  /* 0x00000004380f7824 */ /* 0x100fe400078e0217 */
[----:B------:R-:W-:Y:S01]  /*5f60*/  IMAD.IADD R60, R53, 0x1, R60 ;  /* 0x00000001353c7824 */ /* 0x000fe200078e023c */
[----:B------:R-:W-:Y:S01]  /*5f70*/  STS [R8+-0x4], R43 ;  /* 0xfffffc2b08007388 */ /* 0x000fe20000000800 */
[----:B------:R-:W-:-:S02]  /*5f80*/  IMAD R16, R16, 0x4, R23 ;  /* 0x0000000410107824 */ /* 0x000fc400078e0217 */
[--C-:B-1----:R-:W-:Y:S01]  /*5f90*/  IMAD R13, R52, 0x4, R23.reuse ;  /* 0x00000004340d7824 */ /* 0x102fe200078e0217 */
[----:B------:R1:W-:Y:S01]  /*5fa0*/  STS [R7+-0x4], R24 ;  /* 0xfffffc1807007388 */ /* 0x0003e20000000800 */
[--C-:B------:R-:W-:Y:S02]  /*5fb0*/  IMAD R26, R46, 0x4, R23.reuse ;  /* 0x000000042e1a7824 */ /* 0x100fe400078e0217 */
[--C-:B--2---:R-:W-:Y:S01]  /*5fc0*/  IMAD R12, R42, 0x4, R23.reuse ;  /* 0x000000042a0c7824 */ /* 0x104fe200078e0217 */
[----:B------:R2:W-:Y:S04]  /*5fd0*/  STS [R6+-0x4], R27 ;  /* 0xfffffc1b06007388 */ /* 0x0005e80000000800 */
[----:B------:R3:W-:Y:S01]  /*5fe0*/  STS [R4+-0x4], R25 ;  /* 0xfffffc1904007388 */ /* 0x0007e20000000800 */
[----:B-1----:R-:W-:-:S03]  /*5ff0*/  IMAD R24, R60, 0x4, R23 ;  /* 0x000000043c187824 */ /* 0x002fc600078e0217 */
[----:B------:R1:W-:Y:S01]  /*6000*/  STS [R0+-0x4], R17 ;  /* 0xfffffc1100007388 */ /* 0x0003e20000000800 */
[----:B--2---:R-:W-:-:S03]  /*6010*/  IMAD R27, R62, 0x4, R23 ;  /* 0x000000043e1b7824 */ /* 0x004fc600078e0217 */
[----:B------:R2:W-:Y:S01]  /*6020*/  STS [R12+-0x4], R41 ;  /* 0xfffffc290c007388 */ /* 0x0005e20000000800 */
[----:B---3--:R-:W-:-:S03]  /*6030*/  IMAD R25, R54, 0x4, R23 ;  /* 0x0000000436197824 */ /* 0x008fc600078e0217 */
[----:B------:R3:W-:Y:S01]  /*6040*/  STS [R13+-0x4], R36 ;  /* 0xfffffc240d007388 */ /* 0x0007e20000000800 */
[----:B-1----:R-:W-:-:S03]  /*6050*/  IMAD R17, R38, 0x4, R23 ;  /* 0x0000000426117824 */ /* 0x002fc600078e0217 */
[----:B------:R3:W-:Y:S01]  /*6060*/  STS [R14+-0x4], R39 ;  /* 0xfffffc270e007388 */ /* 0x0007e20000000800 */
[----:B--2---:R-:W-:-:S03]  /*6070*/  IMAD R41, R3, 0x8, R23 ;  /* 0x0000000803297824 */ /* 0x004fc600078e0217 */
[----:B------:R3:W-:Y:S04]  /*6080*/  STS [R15+-0x4], R34 ;  /* 0xfffffc220f007388 */ /* 0x0007e80000000800 */
[----:B------:R3:W-:Y:S04]  /*6090*/  STS [R16+-0x4], R37 ;  /* 0xfffffc2510007388 */ /* 0x0007e80000000800 */
[----:B------:R3:W-:Y:S04]  /*60a0*/  STS [R27+-0x4], R32 ;  /* 0xfffffc201b007388 */ /* 0x0007e80000000800 */
[----:B------:R3:W-:Y:S04]  /*60b0*/  STS [R26+-0x4], R33 ;  /* 0xfffffc211a007388 */ /* 0x0007e80000000800 */
[----:B------:R3:W-:Y:S04]  /*60c0*/  STS [R25+-0x4], R30 ;  /* 0xfffffc1e19007388 */ /* 0x0007e80000000800 */
[----:B------:R3:W-:Y:S04]  /*60d0*/  STS [R24+-0x4], R31 ;  /* 0xfffffc1f18007388 */ /* 0x0007e80000000800 */
[----:B------:R3:W-:Y:S01]  /*60e0*/  STS [R17+-0x4], R28 ;  /* 0xfffffc1c11007388 */ /* 0x0007e20000000800 */
[----:B------:R-:W-:Y:S05]  /*60f0*/  @P0 BRA `(.L_x_68) ;  /* 0x0000000000b80947 */ /* 0x000fea0003800000 */
[----:B------:R-:W3:Y:S02]  /*6100*/  LDCU.64 UR4, c[0x0][0x398] ;  /* 0x00007300ff0477ac */ /* 0x000ee40008000a00 */
[----:B---3--:R-:W-:-:S04]  /*6110*/  LEA R32, P0, R3, UR4, 0x3 ;  /* 0x0000000403207c11 */ /* 0x008fc8000f8018ff */
[----:B------:R-:W-:-:S05]  /*6120*/  LEA.HI.X R33, R3, UR5, RZ, 0x3, P0 ;  /* 0x0000000503217c11 */ /* 0x000fca00080f1cff */
[----:B------:R-:W2:Y:S01]  /*6130*/  LDG.E.64 R30, desc[UR6][R32.64] ;  /* 0x00000006201e7981 */ /* 0x000ea2000c1e1b00 */
[----:B------:R-:W-:Y:S02]  /*6140*/  SHF.R.S32.HI R37, RZ, 0x1f, R35 ;  /* 0x0000001fff257819 */ /* 0x000fe40000011423 */
[----:B--2---:R-:W-:-:S05]  /*6150*/  IADD3 R30, P0, PT, -R35, R30, RZ ;  /* 0x0000001e231e7210 */ /* 0x004fca0007f1e1ff */
[----:B------:R-:W-:Y:S01]  /*6160*/  IMAD.X R31, R31, 0x1, ~R37, P0 ;  /* 0x000000011f1f7824 */ /* 0x000fe200000e0e25 */
[----:B------:R-:W-:Y:S01]  /*6170*/  ISETP.GE.AND P0, PT, R5, 0x1, PT ;  /* 0x000000010500780c */ /* 0x000fe20003f06270 */
[----:B------:R-:W-:-:S03]  /*6180*/  IMAD.MOV.U32 R37, RZ, RZ, R20 ;  /* 0x000000ffff257224 */ /* 0x000fc600078e0014 */
[----:B------:R1:W-:Y:S09]  /*6190*/  STS.64 [R41+0x6600], R30 ;  /* 0x0066001e29007388 */ /* 0x0003f20000000a00 */
[----:B------:R-:W-:Y:S05]  /*61a0*/  @!P0 BRA `(.L_x_69) ;  /* 0x00000000006c8947 */ /* 0x000fea0003800000 */
[----:B------:R-:W-:Y:S01]  /*61b0*/  BSSY B0, `(.L_x_70) ;  /* 0x0000019000007945 */ /* 0x000fe20003800000 */
[----:B------:R-:W-:Y:S02]  /*61c0*/  IMAD.MOV.U32 R28, RZ, RZ, -0x1 ;  /* 0xffffffffff1c7424 */ /* 0x000fe400078e00ff */
[----:B------:R-:W-:Y:S02]  /*61d0*/  IMAD.MOV.U32 R32, RZ, RZ, R5 ;  /* 0x000000ffff207224 */ /* 0x000fe400078e0005 */
[----:B------:R-:W-:-:S07]  /*61e0*/  IMAD.MOV.U32 R37, RZ, RZ, R20 ;  /* 0x000000ffff257224 */ /* 0x000fce00078e0014 */
.L_x_74:
[----:B-1----:R-:W1:Y:S01]  /*61f0*/  LDC.64 R30, c[0x0][0x380] ;  /* 0x0000e000ff1e7b82 */ /* 0x002e620000000a00 */
[----:B------:R-:W-:Y:S01]  /*6200*/  VIADD R39, R32, 0xffffffff ;  /* 0xffffffff20277836 */ /* 0x000fe20000000000 */
[----:B------:R-:W-:Y:S03]  /*6210*/  BSSY B2, `(.L_x_71) ;  /* 0x0000008000027945 */ /* 0x000fe60003800000 */
[----:B------:R-:W-:-:S04]  /*6220*/  IMAD R33, R39, 0x100, R3 ;  /* 0x0000010027217824 */ /* 0x000fc800078e0203 */
[----:B-1----:R-:W-:-:S07]  /*6230*/  IMAD.WIDE R30, R33, 0x4, R30 ;  /* 0x00000004211e7825 */ /* 0x002fce00078e021e */
.L_x_72:
[----:B------:R-:W-:Y:S05]  /*6240*/  YIELD ;  /* 0x0000000000007946 */ /* 0x000fea0003800000 */
[----:B------:R1:W-:Y:S06]  /*6250*/  MEMBAR.SC.CTA ;  /* 0x0000000000007992 */ /* 0x0003ec0000000000 */
[----:B-1----:R-:W2:Y:S02]  /*6260*/  LDG.E.STRONG.SYS R33, desc[UR6][R30.64] ;  /* 0x000000061e217981 */ /* 0x002ea4000c1f5900 */
[----:B--2---:R-:W-:-:S13]  /*6270*/  ISETP.NE.AND P0, PT, R33, RZ, PT ;  /* 0x000000ff2100720c */ /* 0x004fda0003f05270 */
[----:B------:R-:W-:Y:S05]  /*6280*/  @!P0 BRA `(.L_x_72) ;  /* 0xfffffffc00ec8947 */ /* 0x000fea000383ffff */
[----:B------:R-:W-:Y:S05]  /*6290*/  BSYNC B2 ;  /* 0x0000000000027941 */ /* 0x000fea0003800000 */
.L_x_71:
[----:B------:R-:W-:Y:S01]  /*62a0*/  BSSY.RECONVERGENT B2, `(.L_x_73) ;  /* 0x0000006000027945 */ /* 0x000fe20003800200 */
[C---:B------:R-:W-:Y:S02]  /*62b0*/  ISETP.GT.AND P0, PT, R33.reuse, -0x1, PT ;  /* 0xffffffff2100780c */ /* 0x040fe40003f04270 */
[----:B------:R-:W-:Y:S01]  /*62c0*/  LOP3.LUT R30, R33, 0x3fffffff, RZ, 0xc0, !PT ;  /* 0x3fffffff211e7812 */ /* 0x000fe200078ec0ff */
[----:B------:R-:W-:Y:S05]  /*62d0*/  WARPSYNC.EXCLUSIVE R28 ;  /* 0x000000001c007348 */ /* 0x000fea0003a00000 */
[----:B------:R-:W-:-:S05]  /*62e0*/  IMAD.IADD R37, R30, 0x1, R37 ;  /* 0x000000011e257824 */ /* 0x000fca00078e0225 */
[----:B------:R-:W-:-:S07]  /*62f0*/  VOTE.ANY R28, PT, P0 ;  /* 0x00000000001c7806 */ /* 0x000fce00000e0100 */
[----:B------:R-:W-:Y:S05]  /*6300*/  BSYNC.RECONVERGENT B2 ;  /* 0x0000000000027941 */ /* 0x000fea0003800200 */
.L_x_73:
[----:B------:R-:W-:Y:S01]  /*6310*/  ISETP.GT.U32.AND P1, PT, R32, 0x1, PT ;  /* 0x000000012000780c */ /* 0x000fe20003f24070 */
[----:B------:R-:W-:-:S12]  /*6320*/  IMAD.MOV.U32 R32, RZ, RZ, R39 ;  /* 0x000000ffff207224 */ /* 0x000fd800078e0027 */
[----:B------:R-:W-:Y:S05]  /*6330*/  @P0 BRA P1, `(.L_x_74) ;  /* 0xfffffffc00ac0947 */ /* 0x000fea000083ffff */
[----:B------:R-:W-:Y:S05]  /*6340*/  BSYNC B0 ;  /* 0x0000000000007941 */ /* 0x000fea0003800000 */
.L_x_70:
[----:B------:R2:W3:Y:S02]  /*6350*/  LDS.64 R30, [R41+0x6600] ;  /* 0x00660000291e7984 */ /* 0x0004e40000000a00 */
.L_x_69:
[----:B------:R-:W4:Y:S01]  /*6360*/  LDC.64 R32, c[0x0][0x380] ;  /* 0x0000e000ff207b82 */ /* 0x000f220000000a00 */
[C---:B------:R-:W-:Y:S01]  /*6370*/  IMAD.IADD R39, R37.reuse, 0x1, -R20 ;  /* 0x0000000125277824 */ /* 0x040fe200078e0a14 */
[----:B------:R-:W-:-:S04]  /*6380*/  LOP3.LUT R37, R37, 0x80000000, RZ, 0xfc, !PT ;  /* 0x8000000025257812 */ /* 0x000fc800078efcff */
[----:B---3--:R-:W-:Y:S01]  /*6390*/  IADD3 R28, P0, PT, R39, R30, RZ ;  /* 0x0000001e271c7210 */ /* 0x008fe20007f1e0ff */
[----:B----4-:R-:W-:-:S03]  /*63a0*/  IMAD.WIDE R32, R29, 0x4, R32 ;  /* 0x000000041d207825 */ /* 0x010fc600078e0220 */
[----:B------:R-:W-:Y:S02]  /*63b0*/  LEA.HI.X.SX32 R29, R39, R31, 0x1, P0 ;  /* 0x0000001f271d7211 */ /* 0x000fe400000f0eff */
[----:B------:R4:W-:Y:S04]  /*63c0*/  STG.E.STRONG.SYS desc[UR6][R32.64], R37 ;  /* 0x0000002520007986 */ /* 0x0009e8000c115906 */
[----:B------:R4:W-:Y:S03]  /*63d0*/  STS.64 [R41+0x6600], R28 ;  /* 0x0066001c29007388 */ /* 0x0009e60000000a00 */
.L_x_68:
[----:B------:R-:W-:Y:S05]  /*63e0*/  BSYNC B1 ;  /* 0x0000000000017941 */ /* 0x000fea0003800000 */
.L_x_67:
[----:B---34-:R-:W3:Y:S01]  /*63f0*/  LDC R28, c[0x0][0x3c0] ;  /* 0x0000f000ff1c7b82 */ /* 0x018ee20000000800 */
[----:B------:R-:W-:-:S07]  /*6400*/  VIADD R29, R18, 0x1980 ;  /* 0x00001980121d7836 */ /* 0x000fce0000000000 */
[----:B------:R-:W4:Y:S01]  /*6410*/  LDC.64 R32, c[0x0][0x390] ;  /* 0x0000e400ff207b82 */ /* 0x000f220000000a00 */
[----:B---3--:R-:W-:Y:S02]  /*6420*/  ISETP.GE.AND P0, PT, R29, R28, PT ;  /* 0x0000001c1d00720c */ /* 0x008fe40003f06270 */
[----:B----4-:R-:W-:-:S04]  /*6430*/  ISETP.EQ.U32.AND P1, PT, R32, RZ, PT ;  /* 0x000000ff2000720c */ /* 0x010fc80003f22070 */
[----:B------:R-:W-:-:S04]  /*6440*/  ISETP.EQ.OR.EX P0, PT, R33, RZ, !P0, P1 ;  /* 0x000000ff2100720c */ /* 0x000fc80004702710 */
[----:B------:R-:W-:-:S13]  /*6450*/  ISETP.GT.U32.OR P0, PT, R3, 0xff, P0 ;  /* 0x000000ff0300780c */ /* 0x000fda0000704470 */
[----:B------:R-:W-:Y:S05]  /*6460*/  @P0 BRA `(.L_x_75) ;  /* 0x0000000000200947 */ /* 0x000fea0003800000 */
[----:B-1----:R-:W1:Y:S01]  /*6470*/  LDS.64 R30, [R41+0x6600] ;  /* 0x00660000291e7984 */ /* 0x002e620000000a00 */
[C---:B------:R-:W-:Y:S02]  /*6480*/  LEA R32, P2, R3.reuse, R32, 0x3 ;  /* 0x0000002003207211 */ /* 0x040fe400078418ff */
[--C-:B------:R-:W-:Y:S02]  /*6490*/  SHF.R.S32.HI R37, RZ, 0x1f, R20.reuse ;  /* 0x0000001fff257819 */ /* 0x100fe40000011414 */
[----:B------:R-:W-:Y:S02]  /*64a0*/  LEA.HI.X R33, R3, R33, RZ, 0x3, P2 ;  /* 0x0000002103217211 */ /* 0x000fe400010f1cff */
[----:B-1----:R-:W-:Y:S02]  /*64b0*/  IADD3 R30, P0, P1, R30, R35, R20 ;  /* 0x000000231e1e7210 */ /* 0x002fe4000791e014 */
[----:B------:R-:W-:-:S04]  /*64c0*/  SHF.R.S32.HI R35, RZ, 0x1f, R35 ;  /* 0x0000001fff237819 */ /* 0x000fc80000011423 */
[----:B------:R-:W-:-:S05]  /*64d0*/  IADD3.X R31, PT, PT, R31, R35, R37, P0, P1 ;  /* 0x000000231f1f7210 */ /* 0x000fca00007e2425 */
[----:B------:R3:W-:Y:S02]  /*64e0*/  STG.E.64 desc[UR6][R32.64], R30 ;  /* 0x0000001e20007986 */ /* 0x0007e4000c101b06 */
.L_x_75:
[----:B------:R-:W-:Y:S01]  /*64f0*/  ISETP.GT.AND P0, PT, R29, R28, PT ;  /* 0x0000001c1d00720c */ /* 0x000fe20003f04270 */
[----:B------:R-:W-:Y:S05]  /*6500*/  WARPSYNC.ALL ;  /* 0x0000000000007948 */ /* 0x000fea0003800000 */
[----:B------:R-:W-:Y:S07]  /*6510*/  BAR.SYNC.DEFER_BLOCKING 0x0 ;  /* 0x0000000000007b1d */ /* 0x000fee0000010000 */
[----:B------:R-:W-:Y:S05]  /*6520*/  @P0 BRA `(.L_x_76) ;  /* 0x0000001000500947 */ /* 0x000fea0003800000 */
[----:B------:R-:W4:Y:S01]  /*6530*/  LDS R29, [R22] ;  /* 0x00000000161d7984 */ /* 0x000f220000000800 */
[----:B------:R-:W5:Y:S01]  /*6540*/  LDCU UR4, c[0x0][0x3c4] ;  /* 0x00007880ff0477ac */ /* 0x000f620008000800 */
[----:B------:R-:W0:Y:S01]  /*6550*/  LDCU.64 UR8, c[0x0][0x3a0] ;  /* 0x00007400ff0877ac */ /* 0x000e220008000a00 */
[----:B----4-:R-:W-:-:S04]  /*6560*/  ISETP.NE.AND P1, PT, R29, 0x7fffffff, PT ;  /* 0x7fffffff1d00780c */ /* 0x010fc80003f25270 */
[C---:B------:R-:W-:Y:S02]  /*6570*/  SEL R20, R29.reuse, 0x80000000, P1 ;  /* 0x800000001d147807 */ /* 0x040fe40000800000 */
[----:B------:R-:W-:Y:S02]  /*6580*/  ISETP.GT.AND P1, PT, R29, -0x1, PT ;  /* 0xffffffff1d00780c */ /* 0x000fe40003f24270 */
[----:B-----5:R-:W-:-:S04]  /*6590*/  SHF.R.U32.HI R20, RZ, UR4, R20 ;  /* 0x00000004ff147c19 */ /* 0x020fc80008011614 */
[----:B------:R-:W-:-:S05]  /*65a0*/  LOP3.LUT R20, R20, R19, RZ, 0x30, !PT ;  /* 0x0000001314147212 */ /* 0x000fca00078e30ff */
[----:B-1-3--:R-:W-:Y:S02]  /*65b0*/  IMAD R31, R20, 0x8, R23 ;  /* 0x00000008141f7824 */ /* 0x00afe400078e0217 */
[----:B------:R-:W-:-:S04]  /*65c0*/  IMAD.MOV.U32 R20, RZ, RZ, -0x1 ;  /* 0xffffffffff147424 */ /* 0x000fc800078e00ff */
[----:B------:R-:W1:Y:S02]  /*65d0*/  LDS.64 R30, [R31+0x6600] ;  /* 0x006600001f1e7984 */ /* 0x000e640000000a00 */
[----:B-1----:R-:W-:Y:S02]  /*65e0*/  IADD3 R33, P2, PT, R30, R3, RZ ;  /* 0x000000031e217210 */ /* 0x002fe40007f5e0ff */
[----:B------:R-:W-:-:S03]  /*65f0*/  SEL R30, R20, 0x80000000, P1 ;  /* 0x80000000141e7807 */ /* 0x000fc60000800000 */
[----:B------:R-:W-:Y:S01]  /*6600*/  IMAD.X R34, RZ, RZ, R31, P2 ;  /* 0x000000ffff227224 */ /* 0x000fe200010e061f */
[C---:B0-----:R-:W-:Y:S02]  /*6610*/  LEA R32, P2, R33.reuse, UR8, 0x2 ;  /* 0x0000000821207c11 */ /* 0x041fe4000f8410ff */
[----:B------:R-:W-:Y:S02]  /*6620*/  LOP3.LUT R29, R30, R29, RZ, 0x3c, !PT ;  /* 0x0000001d1e1d7212 */ /* 0x000fe400078e3cff */
[----:B------:R-:W-:-:S05]  /*6630*/  LEA.HI.X R33, R33, UR9, R34, 0x2, P2 ;  /* 0x0000000921217c11 */ /* 0x000fca00090f1422 */
[----:B------:R-:W-:Y:S01]  /*6640*/  STG.E desc[UR6][R32.64], R29 ;  /* 0x0000001d20007986 */ /* 0x000fe2000c101906 */
[----:B------:R-:W-:-:S03]  /*6650*/  NOP ;  /* 0x0000000000007918 */ /* 0x000fc60000000000 */
[----:B------:R-:W0:Y:S02]  /*6660*/  LDS R34, [R22+0x600] ;  /* 0x0006000016227984 */ /* 0x000e240000000800 */
[----:B0-----:R-:W-:-:S04]  /*6670*/  ISETP.NE.AND P1, PT, R34, 0x7fffffff, PT ;  /* 0x7fffffff2200780c */ /* 0x001fc80003f25270 */
[C---:B------:R-:W-:Y:S02]  /*6680*/  SEL R30, R34.reuse, 0x80000000, P1 ;  /* 0x80000000221e7807 */ /* 0x040fe40000800000 */
[----:B------:R-:W-:Y:S02]  /*6690*/  ISETP.GT.AND P1, PT, R34, -0x1, PT ;  /* 0xffffffff2200780c */ /* 0x000fe40003f24270 */
[----:B------:R-:W-:Y:S02]  /*66a0*/  SHF.R.U32.HI R30, RZ, UR4, R30 ;  /* 0x00000004ff1e7c19 */ /* 0x000fe4000801161e */
[----:B------:R-:W-:Y:S02]  /*66b0*/  SEL R29, R20, 0x80000000, P1 ;  /* 0x80000000141d7807 */ /* 0x000fe40000800000 */
[----:B------:R-:W-:Y:S02]  /*66c0*/  LOP3.LUT R30, R30, R19, RZ, 0x30, !PT ;  /* 0x000000131e1e7212 */ /* 0x000fe400078e30ff */
[----:B------:R-:W-:-:S03]  /*66d0*/  LOP3.LUT R29, R29, R34, RZ, 0x3c, !PT ;  /* 0x000000221d1d7212 */ /* 0x000fc600078e3cff */
[----:B------:R-:W-:-:S06]  /*66e0*/  IMAD R30, R30, 0x8, R23 ;  /* 0x000000081e1e7824 */ /* 0x000fcc00078e0217 */
[----:B------:R-:W0:Y:S02]  /*66f0*/  LDS.64 R30, [R30+0x6600] ;  /* 0x006600001e1e7984 */ /* 0x000e240000000a00 */
[----:B0-----:R-:W-:-:S05]  /*6700*/  IADD3 R35, P2, PT, R30, R3, RZ ;  /* 0x000000031e237210 */ /* 0x001fca0007f5e0ff */
[----:B------:R-:W-:Y:S01]  /*6710*/  IMAD.X R36, RZ, RZ, R31, P2 ;  /* 0x000000ffff247224 */ /* 0x000fe200010e061f */
[----:B------:R-:W-:-:S04]  /*6720*/  LEA R32, P2, R35, UR8, 0x2 ;  /* 0x0000000823207c11 */ /* 0x000fc8000f8410ff */
        /* <DEDUP_REMOVED lines=231> */
[----:B------:R-:W-:-:S04]  /*75a0*/  SHF.R.U32.HI R30, RZ, UR4, R30 ;  /* 0x00000004ff1e7c19 */ /* 0x000fc8000801161e */
[----:B------:R-:W-:-:S05]  /*75b0*/  LOP3.LUT R30, R30, R19, RZ, 0x30, !PT ;  /* 0x000000131e1e7212 */ /* 0x000fca00078e30ff */
[----:B------:R-:W-:Y:S01]  /*75c0*/  IMAD R35, R30, 0x8, R23 ;  /* 0x000000081e237824 */ /* 0x000fe200078e0217 */
[----:B------:R-:W-:-:S04]  /*75d0*/  SEL R23, R20, 0x80000000, P1 ;  /* 0x8000000014177807 */ /* 0x000fc80000800000 */
[----:B------:R-:W0:Y:S01]  /*75e0*/  LDS.64 R30, [R35+0x6600] ;  /* 0x00660000231e7984 */ /* 0x000e220000000a00 */
[----:B------:R-:W-:Y:S02]  /*75f0*/  LOP3.LUT R23, R23, R34, RZ, 0x3c, !PT ;  /* 0x0000002217177212 */ /* 0x000fe400078e3cff */
[----:B0-----:R-:W-:-:S05]  /*7600*/  IADD3 R36, P2, PT, R30, R3, RZ ;  /* 0x000000031e247210 */ /* 0x001fca0007f5e0ff */
[----:B------:R-:W-:Y:S01]  /*7610*/  IMAD.X R31, RZ, RZ, R31, P2 ;  /* 0x000000ffff1f7224 */ /* 0x000fe200010e061f */
[----:B------:R-:W-:-:S04]  /*7620*/  LEA R30, P2, R36, UR8, 0x2 ;  /* 0x00000008241e7c11 */ /* 0x000fc8000f8410ff */
[----:B------:R-:W-:-:S05]  /*7630*/  LEA.HI.X R31, R36, UR9, R31, 0x2, P2 ;  /* 0x00000009241f7c11 */ /* 0x000fca00090f141f */
[----:B------:R0:W-:Y:S01]  /*7640*/  STG.E desc[UR6][R30.64+0x6000], R23 ;  /* 0x006000171e007986 */ /* 0x0001e2000c101906 */
[----:B------:R-:W-:Y:S01]  /*7650*/  NOP ;  /* 0x0000000000007918 */ /* 0x000fe20000000000 */
[----:B------:R-:W-:Y:S05]  /*7660*/  BRA `(.L_x_77) ;  /* 0x0000001800607947 */ /* 0x000fea0003800000 */
.L_x_76:
[----:B------:R-:W-:Y:S01]  /*7670*/  IMAD R29, R5, -0x1980, R28 ;  /* 0xffffe680051d7824 */ /* 0x000fe200078e021c */
[----:B------:R-:W-:Y:S01]  /*7680*/  BSSY.RECONVERGENT B0, `(.L_x_78) ;  /* 0x000001e000007945 */ /* 0x000fe20003800200 */
[C---:B------:R-:W-:Y:S02]  /*7690*/  VIADD R20, R3.reuse, 0x180 ;  /* 0x0000018003147836 */ /* 0x040fe40000000000 */
[C---:B-1-3--:R-:W-:Y:S01]  /*76a0*/  VIADD R30, R3.reuse, 0x300 ;  /* 0x00000300031e7836 */ /* 0x04afe20000000000 */
[CC--:B------:R-:W-:Y:S01]  /*76b0*/  ISETP.GE.AND P1, PT, R3.reuse, R29.reuse, PT ;  /* 0x0000001d0300720c */ /* 0x0c0fe20003f26270 */
[C---:B------:R-:W-:Y:S01]  /*76c0*/  VIADD R32, R3.reuse, 0x480 ;  /* 0x0000048003207836 */ /* 0x040fe20000000000 */
[-C--:B------:R-:W-:Y:S01]  /*76d0*/  ISETP.GE.AND P5, PT, R20, R29.reuse, PT ;  /* 0x0000001d1400720c */ /* 0x080fe20003fa6270 */
[C---:B------:R-:W-:Y:S01]  /*76e0*/  VIADD R20, R3.reuse, 0x600 ;  /* 0x0000060003147836 */ /* 0x040fe20000000000 */
[-C--:B------:R-:W-:Y:S01]  /*76f0*/  ISETP.GE.AND P4, PT, R30, R29.reuse, PT ;  /* 0x0000001d1e00720c */ /* 0x080fe20003f86270 */
[----:B------:R-:W-:Y:S01]  /*7700*/  VIADD R34, R3, 0x780 ;  /* 0x0000078003227836 */ /* 0x000fe20000000000 */
[----:B------:R-:W-:-:S02]  /*7710*/  ISETP.GE.AND P3, PT, R32, R29, PT ;  /* 0x0000001d2000720c */ /* 0x000fc40003f66270 */
[----:B------:R-:W-:-:S05]  /*7720*/  ISETP.GE.AND P2, PT, R20, R29, PT ;  /* 0x0000001d1400720c */ /* 0x000fca0003f46270 */
[----:B------:R-:W-:Y:S08]  /*7730*/  @P1 BRA `(.L_x_79) ;  /* 0x0000000000481947 */ /* 0x000ff00003800000 */
[----:B------:R-:W1:Y:S01]  /*7740*/  LDS R20, [R22] ;  /* 0x0000000016147984 */ /* 0x000e620000000800 */
[----:B------:R-:W3:Y:S01]  /*7750*/  LDCU UR4, c[0x0][0x3c4] ;  /* 0x00007880ff0477ac */ /* 0x000ee20008000800 */
[----:B------:R-:W-:Y:S01]  /*7760*/  IMAD.MOV.U32 R33, RZ, RZ, -0x1 ;  /* 0xffffffffff217424 */ /* 0x000fe200078e00ff */
[----:B-1----:R-:W-:-:S04]  /*7770*/  ISETP.NE.AND P1, PT, R20, 0x7fffffff, PT ;  /* 0x7fffffff1400780c */ /* 0x002fc80003f25270 */
[C---:B------:R-:W-:Y:S02]  /*7780*/  SEL R30, R20.reuse, 0x80000000, P1 ;  /* 0x80000000141e7807 */ /* 0x040fe40000800000 */
[----:B------:R-:W-:Y:S02]  /*7790*/  ISETP.GT.AND P1, PT, R20, -0x1, PT ;  /* 0xffffffff1400780c */ /* 0x000fe40003f24270 */
[----:B---3--:R-:W-:Y:S01]  /*77a0*/  SHF.R.U32.HI R30, RZ, UR4, R30 ;  /* 0x00000004ff1e7c19 */ /* 0x008fe2000801161e */
[----:B------:R-:W1:Y:S01]  /*77b0*/  LDCU.64 UR4, c[0x0][0x3a0] ;  /* 0x00007400ff0477ac */ /* 0x000e620008000a00 */
[----:B------:R-:W-:Y:S02]  /*77c0*/  SEL R33, R33, 0x80000000, P1 ;  /* 0x8000000021217807 */ /* 0x000fe40000800000 */
[----:B------:R-:W-:Y:S02]  /*77d0*/  LOP3.LUT R30, R30, R19, RZ, 0x30, !PT ;  /* 0x000000131e1e7212 */ /* 0x000fe400078e30ff */
[----:B------:R-:W-:-:S03]  /*77e0*/  LOP3.LUT R33, R33, R20, RZ, 0x3c, !PT ;  /* 0x0000001421217212 */ /* 0x000fc600078e3cff */
[----:B------:R-:W-:-:S05]  /*77f0*/  IMAD R32, R30, 0x8, R23 ;  /* 0x000000081e207824 */ /* 0x000fca00078e0217 */
[----:B------:R-:W3:Y:S02]  /*7800*/  LDS.64 R30, [R32+0x6600] ;  /* 0x00660000201e7984 */ /* 0x000ee40000000a00 */
[----:B---3--:R-:W-:-:S04]  /*7810*/  IADD3 R35, P6, PT, R30, R3, RZ ;  /* 0x000000031e237210 */ /* 0x008fc80007fde0ff */
[----:B-1----:R-:W-:Y:S01]  /*7820*/  LEA R30, P1, R35, UR4, 0x2 ;  /* 0x00000004231e7c11 */ /* 0x002fe2000f8210ff */
[----:B------:R-:W-:-:S05]  /*7830*/  IMAD.X R36, RZ, RZ, R31, P6 ;  /* 0x000000ffff247224 */ /* 0x000fca00030e061f */
[----:B------:R-:W-:-:S05]  /*7840*/  LEA.HI.X R31, R35, UR5, R36, 0x2, P1 ;  /* 0x00000005231f7c11 */ /* 0x000fca00088f1424 */
[----:B------:R1:W-:Y:S02]  /*7850*/  STG.E desc[UR6][R30.64], R33 ;  /* 0x000000211e007986 */ /* 0x0003e4000c101906 */
.L_x_79:
[----:B------:R-:W-:Y:S05]  /*7860*/  BSYNC.RECONVERGENT B0 ;  /* 0x0000000000007941 */ /* 0x000fea0003800200 */
.L_x_78:
[----:B------:R-:W-:Y:S01]  /*7870*/  NOP ;  /* 0x0000000000007918 */ /* 0x000fe20000000000 */
[----:B------:R-:W-:Y:S01]  /*7880*/  BSSY.RECONVERGENT B0, `(.L_x_80) ;  /* 0x0000016000007945 */ /* 0x000fe20003800200 */
[----:B------:R-:W-:Y:S01]  /*7890*/  ISETP.GE.AND P1, PT, R34, R29, PT ;  /* 0x0000001d2200720c */ /* 0x000fe20003f26270 */
[----:B------:R-:W-:Y:S02]  /*78a0*/  VIADD R34, R3, 0x900 ;  /* 0x0000090003227836 */ /* 0x000fe40000000000 */
[----:B------:R-:W-:Y:S10]  /*78b0*/  @P5 BRA `(.L_x_81) ;  /* 0x0000000000485947 */ /* 0x000ff40003800000 */
[----:B------:R-:W3:Y:S01]  /*78c0*/  LDS R20, [R22+0x600] ;  /* 0x0006000016147984 */ /* 0x000ee20000000800 */
[----:B------:R-:W4:Y:S01]  /*78d0*/  LDCU UR4, c[0x0][0x3c4] ;  /* 0x00007880ff0477ac */ /* 0x000f220008000800 */
[----:B-1----:R-:W-:Y:S01]  /*78e0*/  IMAD.MOV.U32 R33, RZ, RZ, -0x1 ;  /* 0xffffffffff217424 */ /* 0x002fe200078e00ff */
[----:B---3--:R-:W-:-:S04]  /*78f0*/  ISETP.NE.AND P5, PT, R20, 0x7fffffff, PT ;  /* 0x7fffffff1400780c */ /* 0x008fc80003fa5270 */
[C---:B------:R-:W-:Y:S02]  /*7900*/  SEL R30, R20.reuse, 0x80000000, P5 ;  /* 0x80000000141e7807 */ /* 0x040fe40002800000 */
[----:B------:R-:W-:Y:S02]  /*7910*/  ISETP.GT.AND P5, PT, R20, -0x1, PT ;  /* 0xffffffff1400780c */ /* 0x000fe40003fa4270 */
[----:B----4-:R-:W-:Y:S01]  /*7920*/  SHF.R.U32.HI R30, RZ, UR4, R30 ;  /* 0x00000004ff1e7c19 */ /* 0x010fe2000801161e */
        /* <DEDUP_REMOVED lines=11> */
.L_x_81:
[----:B------:R-:W-:Y:S05]  /*79e0*/  BSYNC.RECONVERGENT B0 ;  /* 0x0000000000007941 */ /* 0x000fea0003800200 */
.L_x_80:
[----:B------:R-:W-:Y:S01]  /*79f0*/  NOP ;  /* 0x0000000000007918 */ /* 0x000fe20000000000 */
[----:B------:R-:W-:Y:S01]  /*7a00*/  BSSY.RECONVERGENT B0, `(.L_x_82) ;  /* 0x0000016000007945 */ /* 0x000fe20003800200 */
[----:B------:R-:W-:Y:S01]  /*7a10*/  ISETP.GE.AND P5, PT, R34, R29, PT ;  /* 0x0000001d2200720c */ /* 0x000fe20003fa6270 */
[----:B------:R-:W-:Y:S02]  /*7a20*/  VIADD R34, R3, 0xa80 ;  /* 0x00000a8003227836 */ /* 0x000fe40000000000 */
[----:B------:R-:W-:Y:S10]  /*7a30*/  @P4 BRA `(.L_x_83) ;  /* 0x0000000000484947 */ /* 0x000ff40003800000 */
[----:B------:R-:W4:Y:S01]  /*7a40*/  LDS R20, [R22+0xc00] ;  /* 0x000c000016147984 */ /* 0x000f220000000800 */
[----:B------:R-:W5:Y:S01]  /*7a50*/  LDCU UR4, c[0x0][0x3c4] ;  /* 0x00007880ff0477ac */ /* 0x000f620008000800 */
[----:B-1-3--:R-:W-:Y:S01]  /*7a60*/  IMAD.MOV.U32 R33, RZ, RZ, -0x1 ;  /* 0xffffffffff217424 */ /* 0x00afe200078e00ff */
[----:B----4-:R-:W-:-:S04]  /*7a70*/  ISETP.NE.AND P4, PT, R20, 0x7fffffff, PT ;  /* 0x7fffffff1400780c */ /* 0x010fc80003f85270 */
[C---:B------:R-:W-:Y:S02]  /*7a80*/  SEL R30, R20.reuse, 0x80000000, P4 ;  /* 0x80000000141e7807 */ /* 0x040fe40002000000 */
[----:B------:R-:W-:Y:S02]  /*7a90*/  ISETP.GT.AND P4, PT, R20, -0x1, PT ;  /* 0xffffffff1400780c */ /* 0x000fe40003f84270 */
[----:B-----5:R-:W-:Y:S01]  /*7aa0*/  SHF.R.U32.HI R30, RZ, UR4, R30 ;  /* 0x00000004ff1e7c19 */ /* 0x020fe2000801161e */
        /* <DEDUP_REMOVED lines=11> */
.L_x_83:
[----:B------:R-:W-:Y:S05]  /*7b60*/  BSYNC.RECONVERGENT B0 ;  /* 0x0000000000007941 */ /* 0x000fea0003800200 */
.L_x_82:
[----:B------:R-:W-:Y:S01]  /*7b70*/  NOP ;  /* 0x0000000000007918 */ /* 0x000fe20000000000 */
[----:B------:R-:W-:Y:S01]  /*7b80*/  BSSY.RECONVERGENT B0, `(.L_x_84) ;  /* 0x0000016000007945 */ /* 0x000fe20003800200 */
[----:B------:R-:W-:Y:S02]  /*7b90*/  ISETP.GE.AND P4, PT, R34, R29, PT ;  /* 0x0000001d2200720c */ /* 0x000fe40003f86270 */
[----:B------:R-:W-:Y:S01]  /*7ba0*/  LOP3.LUT R34, R3, 0xc00, RZ, 0xfc, !PT ;  /* 0x00000c0003227812 */ /* 0x000fe200078efcff */
[----:B------:R-:W-:Y:S10]  /*7bb0*/  @P3 BRA `(.L_x_85) ;  /* 0x0000000000483947 */ /* 0x000ff40003800000 */
[----:B------:R-:W5:Y:S01]  /*7bc0*/  LDS R20, [R22+0x1200] ;  /* 0x0012000016147984 */ /* 0x000f620000000800 */
[----:B------:R-:W0:Y:S01]  /*7bd0*/  LDCU UR4, c[0x0][0x3c4] ;  /* 0x00007880ff0477ac */ /* 0x000e220008000800 */
[----:B-1-34-:R-:W-:Y:S01]  /*7be0*/  IMAD.MOV.U32 R33, RZ, RZ, -0x1 ;  /* 0xffffffffff217424 */ /* 0x01afe200078e00ff */
[----:B-----5:R-:W-:-:S04]  /*7bf0*/  ISETP.NE.AND P3, PT, R20, 0x7fffffff, PT ;  /* 0x7fffffff1400780c */ /* 0x020fc80003f65270 */
[C---:B------:R-:W-:Y:S02]  /*7c00*/  SEL R30, R20.reuse, 0x80000000, P3 ;  /* 0x80000000141e7807 */ /* 0x040fe40001800000 */
[----:B------:R-:W-:Y:S02]  /*7c10*/  ISETP.GT.AND P3, PT, R20, -0x1, PT ;  /* 0xffffffff1400780c */ /* 0x000fe40003f64270 */
[----:B0-----:R-:W-:Y:S01]  /*7c20*/  SHF.R.U32.HI R30, RZ, UR4, R30 ;  /* 0x00000004ff1e7c19 */ /* 0x001fe2000801161e */
[----:B------:R-:W0:Y:S01]  /*7c30*/  LDCU.64 UR4, c[0x0][0x3a0] ;  /* 0x00007400ff0477ac */ /* 0x000e220008000a00 */
[----:B------:R-:W-:Y:S02]  /*7c40*/  SEL R33, R33, 0x80000000, P3 ;  /* 0x8000000021217807 */ /* 0x000fe40001800000 */
[----:B------:R-:W-:Y:S02]  /*7c50*/  LOP3.LUT R30, R30, R19, RZ, 0x30, !PT ;  /* 0x000000131e1e7212 */ /* 0x000fe400078e30ff */
[----:B------:R-:W-:-:S03]  /*7c60*/  LOP3.LUT R33, R33, R20, RZ, 0x3c, !PT ;  /* 0x0000001421217212 */ /* 0x000fc600078e3cff */
[----:B------:R-:W-:-:S05]  /*7c70*/  IMAD R32, R30, 0x8, R23 ;  /* 0x000000081e207824 */ /* 0x000fca00078e0217 */
[----:B------:R-:W1:Y:S02]  /*7c80*/  LDS.64 R30, [R32+0x6600] ;  /* 0x00660000201e7984 */ /* 0x000e640000000a00 */
[----:B-1----:R-:W-:-:S04]  /*7c90*/  IADD3 R35, P6, PT, R30, R3, RZ ;  /* 0x000000031e237210 */ /* 0x002fc80007fde0ff */
[----:B0-----:R-:W-:Y:S01]  /*7ca0*/  LEA R30, P3, R35, UR4, 0x2 ;  /* 0x00000004231e7c11 */ /* 0x001fe2000f8610ff */
[----:B------:R-:W-:-:S05]  /*7cb0*/  IMAD.X R36, RZ, RZ, R31, P6 ;  /* 0x000000ffff247224 */ /* 0x000fca00030e061f */
[----:B------:R-:W-:-:S05]  /*7cc0*/  LEA.HI.X R31, R35, UR5, R36, 0x2, P3 ;  /* 0x00000005231f7c11 */ /* 0x000fca00098f1424 */
[----:B------:R0:W-:Y:S02]  /*7cd0*/  STG.E desc[UR6][R30.64+0x1200], R33 ;  /* 0x001200211e007986 */ /* 0x0001e4000c101906 */
.L_x_85:
[----:B------:R-:W-:Y:S05]  /*7ce0*/  BSYNC.RECONVERGENT B0 ;  /* 0x0000000000007941 */ /* 0x000fea0003800200 */
.L_x_84:
[----:B------:R-:W-:Y:S01]  /*7cf0*/  NOP ;  /* 0x0000000000007918 */ /* 0x000fe20000000000 */
[----:B------:R-:W-:Y:S01]  /*7d00*/  BSSY.RECONVERGENT B0, `(.L_x_86) ;  /* 0x0000016000007945 */ /* 0x000fe20003800200 */
[----:B------:R-:W-:Y:S01]  /*7d10*/  ISETP.GE.AND P3, PT, R34, R29, PT ;  /* 0x0000001d2200720c */ /* 0x000fe20003f66270 */
[----:B------:R-:W-:Y:S02]  /*7d20*/  VIADD R34, R3, 0xd80 ;  /* 0x00000d8003227836 */ /* 0x000fe40000000000 */
[----:B------:R-:W-:Y:S10]  /*7d30*/  @P2 BRA `(.L_x_87) ;  /* 0x0000000000482947 */ /* 0x000ff40003800000 */
[----:B------:R-:W5:Y:S01]  /*7d40*/  LDS R20, [R22+0x1800] ;  /* 0x0018000016147984 */ /* 0x000f620000000800 */
[----:B------:R-:W2:Y:S01]  /*7d50*/  LDCU UR4, c[0x0][0x3c4] ;  /* 0x00007880ff0477ac */ /* 0x000ea20008000800 */
[----:B01-34-:R-:W-:Y:S01]  /*7d60*/  IMAD.MOV.U32 R33, RZ, RZ, -0x1 ;  /* 0xffffffffff217424 */ /* 0x01bfe200078e00ff */
[----:B-----5:R-:W-:-:S04]  /*7d70*/  ISETP.NE.AND P2, PT, R20, 0x7fffffff, PT ;  /* 0x7fffffff1400780c */ /* 0x020fc80003f45270 */
[C---:B------:R-:W-:Y:S02]  /*7d80*/  SEL R30, R20.reuse, 0x80000000, P2 ;  /* 0x80000000141e7807 */ /* 0x040fe40001000000 */
[----:B------:R-:W-:Y:S02]  /*7d90*/  ISETP.GT.AND P2, PT, R20, -0x1, PT ;  /* 0xffffffff1400780c */ /* 0x000fe40003f44270 */
[----:B--2---:R-:W-:Y:S01]  /*7da0*/  SHF.R.U32.HI R30, RZ, UR4, R30 ;  /* 0x00000004ff1e7c19 */ /* 0x004fe2000801161e */
        /* <DEDUP_REMOVED lines=11> */
.L_x_87:
[----:B------:R-:W-:Y:S05]  /*7e60*/  BSYNC.RECONVERGENT B0 ;  /* 0x0000000000007941 */ /* 0x000fea0003800200 */
.L_x_86:
        /* <DEDUP_REMOVED lines=23> */
.L_x_89:
[----:B------:R-:W-:Y:S05]  /*7fe0*/  BSYNC.RECONVERGENT B0 ;  /* 0x0000000000007941 */ /* 0x000fea0003800200 */
.L_x_88:
        /* <DEDUP_REMOVED lines=23> */
.L_x_91:
[----:B------:R-:W-:Y:S05]  /*8160*/  BSYNC.RECONVERGENT B0 ;  /* 0x0000000000007941 */ /* 0x000fea0003800200 */
.L_x_90:
        /* <DEDUP_REMOVED lines=23> */
.L_x_93:
[----:B------:R-:W-:Y:S05]  /*82e0*/  BSYNC.RECONVERGENT B0 ;  /* 0x0000000000007941 */ /* 0x000fea0003800200 */
.L_x_92:
        /* <DEDUP_REMOVED lines=23> */
.L_x_95:
[----:B------:R-:W-:Y:S05]  /*8460*/  BSYNC.RECONVERGENT B0 ;  /* 0x0000000000007941 */ /* 0x000fea0003800200 */
.L_x_94:
        /* <DEDUP_REMOVED lines=23> */
.L_x_97:
[----:B------:R-:W-:Y:S05]  /*85e0*/  BSYNC.RECONVERGENT B0 ;  /* 0x0000000000007941 */ /* 0x000fea0003800200 */
.L_x_96:
        /* <DEDUP_REMOVED lines=23> */
.L_x_99:
[----:B------:R-:W-:Y:S05]  /*8760*/  BSYNC.RECONVERGENT B0 ;  /* 0x0000000000007941 */ /* 0x000fea0003800200 */
.L_x_98:
[----:B------:R-:W-:Y:S01]  /*8770*/  NOP ;  /* 0x0000000000007918 */ /* 0x000fe20000000000 */
[----:B------:R-:W-:Y:S01]  /*8780*/  BSSY.RECONVERGENT B0, `(.L_x_100) ;  /* 0x0000016000007945 */ /* 0x000fe20003800200 */
[----:B------:R-:W-:Y:S02]  /*8790*/  ISETP.GE.AND P1, PT, R34, R29, PT ;  /* 0x0000001d2200720c */ /* 0x000fe40003f26270 */
[----:B------:R-:W-:Y:S01]  /*87a0*/  LOP3.LUT R34, R3, 0x1800, RZ, 0xfc, !PT ;  /* 0x0000180003227812 */ /* 0x000fe200078efcff */
        /* <DEDUP_REMOVED lines=19> */
.L_x_101:
[----:B------:R-:W-:Y:S05]  /*88e0*/  BSYNC.RECONVERGENT B0 ;  /* 0x0000000000007941 */ /* 0x000fea0003800200 */
.L_x_100:
[----:B------:R-:W-:Y:S01]  /*88f0*/  NOP ;  /* 0x0000000000007918 */ /* 0x000fe20000000000 */
[----:B------:R-:W-:Y:S01]  /*8900*/  BSSY.RECONVERGENT B0, `(.L_x_102) ;  /* 0x0000015000007945 */ /* 0x000fe20003800200 */
[----:B------:R-:W-:-:S03]  /*8910*/  ISETP.GE.AND P5, PT, R34, R29, PT ;  /* 0x0000001d2200720c */ /* 0x000fc60003fa6270 */
        /* <DEDUP_REMOVED lines=19> */
.L_x_103:
[----:B------:R-:W-:Y:S05]  /*8a50*/  BSYNC.RECONVERGENT B0 ;  /* 0x0000000000007941 */ /* 0x000fea0003800200 */
.L_x_102:
[----:B------:R-:W-:Y:S01]  /*8a60*/  NOP ;  /* 0x0000000000007918 */ /* 0x000fe20000000000 */
[----:B------:R-:W-:Y:S04]  /*8a70*/  BSSY.RECONVERGENT B0, `(.L_x_104) ;  /* 0x0000014000007945 */ /* 0x000fe80003800200 */
[----:B------:R-:W-:Y:S05]  /*8a80*/  @P3 BRA `(.L_x_105) ;  /* 0x0000000000483947 */ /* 0x000fea0003800000 */
        /* <DEDUP_REMOVED lines=13> */
[----:B-1----:R-:W-:-:S05]  /*8b60*/  IADD3 R32, P4, PT, R30, R3, RZ ;  /* 0x000000031e207210 */ /* 0x002fca0007f9e0ff */
[----:B------:R-:W-:Y:S01]  /*8b70*/  IMAD.X R31, RZ, RZ, R31, P4 ;  /* 0x000000ffff1f7224 */ /* 0x000fe200020e061f */
[----:B0-----:R-:W-:-:S04]  /*8b80*/  LEA R30, P4, R32, UR4, 0x2 ;  /* 0x00000004201e7c11 */ /* 0x001fc8000f8810ff */
[----:B------:R-:W-:-:S05]  /*8b90*/  LEA.HI.X R31, R32, UR5, R31, 0x2, P4 ;  /* 0x00000005201f7c11 */ /* 0x000fca000a0f141f */
[----:B------:R0:W-:Y:S04]  /*8ba0*/  STG.E desc[UR6][R30.64+0x4e00], R33 ;  /* 0x004e00211e007986 */ /* 0x0001e8000c101906 */
.L_x_105:
[----:B------:R-:W-:Y:S05]  /*8bb0*/  BSYNC.RECONVERGENT B0 ;  /* 0x0000000000007941 */ /* 0x000fea0003800200 */
.L_x_104:
        /* <DEDUP_REMOVED lines=21> */
.L_x_107:
[----:B------:R-:W-:Y:S05]  /*8d10*/  BSYNC.RECONVERGENT B0 ;  /* 0x0000000000007941 */ /* 0x000fea0003800200 */
.L_x_106:
        /* <DEDUP_REMOVED lines=21> */
.L_x_109:
[----:B------:R-:W-:Y:S05]  /*8e70*/  BSYNC.RECONVERGENT B0 ;  /* 0x0000000000007941 */ /* 0x000fea0003800200 */
.L_x_108:
[----:B------:R-:W-:Y:S01]  /*8e80*/  NOP ;  /* 0x0000000000007918 */ /* 0x000fe20000000000 */
[----:B------:R-:W-:Y:S04]  /*8e90*/  BSSY.RECONVERGENT B0, `(.L_x_110) ;  /* 0x0000014000007945 */ /* 0x000fe80003800200 */
[----:B------:R-:W-:Y:S05]  /*8ea0*/  @P5 BRA `(.L_x_111) ;  /* 0x0000000000485947 */ /* 0x000fea0003800000 */
[----:B------:R-:W5:Y:S01]  /*8eb0*/  LDS R20, [R22+0x6000] ;  /* 0x0060000016147984 */ /* 0x000f620000000800 */
[----:B------:R-:W0:Y:S01]  /*8ec0*/  LDCU UR4, c[0x0][0x3c4] ;  /* 0x00007880ff0477ac */ /* 0x000e220008000800 */
[----:B-----5:R-:W-:-:S04]  /*8ed0*/  ISETP.NE.AND P1, PT, R20, 0x7fffffff, PT ;  /* 0x7fffffff1400780c */ /* 0x020fc80003f25270 */
[C---:B------:R-:W-:Y:S02]  /*8ee0*/  SEL R29, R20.reuse, 0x80000000, P1 ;  /* 0x80000000141d7807 */ /* 0x040fe40000800000 */
[----:B------:R-:W-:Y:S02]  /*8ef0*/  ISETP.GT.AND P1, PT, R20, -0x1, PT ;  /* 0xffffffff1400780c */ /* 0x000fe40003f24270 */
[----:B01-34-:R-:W-:Y:S01]  /*8f00*/  SHF.R.U32.HI R30, RZ, UR4, R29 ;  /* 0x00000004ff1e7c19 */ /* 0x01bfe2000801161d */
[----:B------:R-:W0:Y:S01]  /*8f10*/  LDCU.64 UR4, c[0x0][0x3a0] ;  /* 0x00007400ff0477ac */ /* 0x000e220008000a00 */
[----:B------:R-:W-:Y:S02]  /*8f20*/  IMAD.MOV.U32 R29, RZ, RZ, -0x1 ;  /* 0xffffffffff1d7424 */ /* 0x000fe400078e00ff */
[----:B------:R-:W-:-:S03]  /*8f30*/  LOP3.LUT R30, R30, R19, RZ, 0x30, !PT ;  /* 0x000000131e1e7212 */ /* 0x000fc600078e30ff */
[----:B------:R-:W-:Y:S02]  /*8f40*/  SEL R29, R29, 0x80000000, P1 ;  /* 0x800000001d1d7807 */ /* 0x000fe40000800000 */
[----:B------:R-:W-:Y:S02]  /*8f50*/  IMAD R23, R30, 0x8, R23 ;  /* 0x000000081e177824 */ /* 0x000fe400078e0217 */
[----:B------:R-:W-:-:S03]  /*8f60*/  LOP3.LUT R29, R29, R20, RZ, 0x3c, !PT ;  /* 0x000000141d1d7212 */ /* 0x000fc600078e3cff */
[----:B------:R-:W1:Y:S02]  /*8f70*/  LDS.64 R30, [R23+0x6600] ;  /* 0x00660000171e7984 */ /* 0x000e640000000a00 */
[----:B-1----:R-:W-:-:S05]  /*8f80*/  IADD3 R32, P2, PT, R30, R3, RZ ;  /* 0x000000031e207210 */ /* 0x002fca0007f5e0ff */
[----:B------:R-:W-:Y:S01]  /*8f90*/  IMAD.X R31, RZ, RZ, R31, P2 ;  /* 0x000000ffff1f7224 */ /* 0x000fe200010e061f */
[----:B0-----:R-:W-:-:S04]  /*8fa0*/  LEA R30, P2, R32, UR4, 0x2 ;  /* 0x00000004201e7c11 */ /* 0x001fc8000f8410ff */
[----:B------:R-:W-:-:S05]  /*8fb0*/  LEA.HI.X R31, R32, UR5, R31, 0x2, P2 ;  /* 0x00000005201f7c11 */ /* 0x000fca00090f141f */
[----:B------:R0:W-:Y:S04]  /*8fc0*/  STG.E desc[UR6][R30.64+0x6000], R29 ;  /* 0x0060001d1e007986 */ /* 0x0001e8000c101906 */
.L_x_111:
[----:B------:R-:W-:Y:S05]  /*8fd0*/  BSYNC.RECONVERGENT B0 ;  /* 0x0000000000007941 */ /* 0x000fea0003800200 */
.L_x_110:
[----:B------:R-:W-:Y:S01]  /*8fe0*/  NOP ;  /* 0x0000000000007918 */ /* 0x000fe20000000000 */
.L_x_77:
[----:B01-34-:R-:W0:Y:S01]  /*8ff0*/  LDS R30, [R22+0x1200] ;  /* 0x00120000161e7984 */ /* 0x01be220000000800 */
[----:B------:R-:W1:Y:S03]  /*9000*/  LDCU UR4, c[0x0][0x3c4] ;  /* 0x00007880ff0477ac */ /* 0x000e660008000800 */
[----:B------:R-:W3:Y:S04]  /*9010*/  LDS R20, [R22] ;  /* 0x0000000016147984 */ /* 0x000ee80000000800 */
[----:B------:R-:W4:Y:S04]  /*9020*/  LDS R23, [R22+0x600] ;  /* 0x0006000016177984 */ /* 0x000f280000000800 */
[----:B------:R-:W5:Y:S04]  /*9030*/  LDS R29, [R22+0xc00] ;  /* 0x000c0000161d7984 */ /* 0x000f680000000800 */
[----:B------:R-:W2:Y:S04]  /*9040*/  LDS R31, [R22+0x1800] ;  /* 0x00180000161f7984 */ /* 0x000ea80000000800 */
[----:B------:R-:W1:Y:S04]  /*9050*/  LDS R36, [R22+0x3600] ;  /* 0x0036000016247984 */ /* 0x000e680000000800 */
[----:B------:R-:W1:Y:S04]  /*9060*/  LDS R32, [R22+0x1e00] ;  /* 0x001e000016207984 */ /* 0x000e680000000800 */
[----:B------:R-:W1:Y:S04]  /*9070*/  LDS R33, [R22+0x2400] ;  /* 0x0024000016217984 */ /* 0x000e680000000800 */
[----:B------:R-:W1:Y:S04]  /*9080*/  LDS R34, [R22+0x2a00] ;  /* 0x002a000016227984 */ /* 0x000e680000000800 */
[----:B------:R-:W1:Y:S04]  /*9090*/  LDS R35, [R22+0x3000] ;  /* 0x0030000016237984 */ /* 0x000e680000000800 */
[----:B------:R-:W1:Y:S01]  /*90a0*/  LDS R38, [R22+0x3c00] ;  /* 0x003c000016267984 */ /* 0x000e620000000800 */
[----:B0-----:R-:W-:-:S03]  /*90b0*/  ISETP.NE.AND P2, PT, R30, 0x7fffffff, PT ;  /* 0x7fffffff1e00780c */ /* 0x001fc60003f45270 */
[----:B------:R-:W0:Y:S01]  /*90c0*/  LDS R47, [R22+0x6000] ;  /* 0x00600000162f7984 */ /* 0x000e220000000800 */
[----:B---3--:R-:W-:Y:S02]  /*90d0*/  ISETP.NE.AND P5, PT, R20, 0x7fffffff, PT ;  /* 0x7fffffff1400780c */ /* 0x008fe40003fa5270 */
[----:B------:R-:W-:Y:S01]  /*90e0*/  SEL R30, R30, 0x80000000, P2 ;  /* 0x800000001e1e7807 */ /* 0x000fe20001000000 */
[----:B------:R-:W3:Y:S01]  /*90f0*/  LDS R40, [R22+0x4200] ;  /* 0x0042000016287984 */ /* 0x000ee20000000800 */
[----:B----4-:R-:W-:Y:S02]  /*9100*/  ISETP.NE.AND P4, PT, R23, 0x7fffffff, PT ;  /* 0x7fffffff1700780c */ /* 0x010fe40003f85270 */
[----:B------:R-:W-:Y:S01]  /*9110*/  SEL R20, R20, 0x80000000, P5 ;  /* 0x8000000014147807 */ /* 0x000fe20002800000 */
[----:B------:R-:W4:Y:S01]  /*9120*/  LDS R42, [R22+0x4800] ;  /* 0x00480000162a7984 */ /* 0x000f220000000800 */
[----:B-----5:R-:W-:Y:S02]  /*9130*/  ISETP.NE.AND P3, PT, R29, 0x7fffffff, PT ;  /* 0x7fffffff1d00780c */ /* 0x020fe40003f65270 */
[----:B------:R-:W-:Y:S01]  /*9140*/  SEL R23, R23, 0x80000000, P4 ;  /* 0x8000000017177807 */ /* 0x000fe20002000000 */
[----:B------:R-:W5:Y:S01]  /*9150*/  LDS R44, [R22+0x4e00] ;  /* 0x004e0000162c7984 */ /* 0x000f620000000800 */
[----:B--2---:R-:W-:-:S02]  /*9160*/  ISETP.NE.AND P1, PT, R31, 0x7fffffff, PT ;  /* 0x7fffffff1f00780c */ /* 0x004fc40003f25270 */
[----:B------:R-:W-:Y:S01]  /*9170*/  SEL R29, R29, 0x80000000, P3 ;  /* 0x800000001d1d7807 */ /* 0x000fe20001800000 */
[----:B------:R-:W2:Y:S01]  /*9180*/  LDS R45, [R22+0x5400] ;  /* 0x00540000162d7984 */ /* 0x000ea20000000800 */
[----:B-1----:R-:W-:Y:S02]  /*9190*/  ISETP.NE.AND P2, PT, R36, 0x7fffffff, PT ;  /* 0x7fffffff2400780c */ /* 0x002fe40003f45270 */
[----:B------:R-:W-:Y:S01]  /*91a0*/  SEL R31, R31, 0x80000000, P1 ;  /* 0x800000001f1f7807 */ /* 0x000fe20000800000 */
[----:B------:R-:W1:Y:S01]  /*91b0*/  LDS R46, [R22+0x5a00] ;  /* 0x005a0000162e7984 */ /* 0x000e620000000800 */
[----:B------:R-:W-:Y:S02]  /*91c0*/  ISETP.NE.AND P6, PT, R32, 0x7fffffff, PT ;  /* 0x7fffffff2000780c */ /* 0x000fe40003fc5270 */
[----:B------:R-:W-:Y:S02]  /*91d0*/  SEL R37, R36, 0x80000000, P2 ;  /* 0x8000000024257807 */ /* 0x000fe40001000000 */
[----:B------:R-:W-:-:S02]  /*91e0*/  ISETP.NE.AND P5, PT, R33, 0x7fffffff, PT ;  /* 0x7fffffff2100780c */ /* 0x000fc40003fa5270 */
[----:B------:R-:W-:Y:S02]  /*91f0*/  SEL R32, R32, 0x80000000, P6 ;  /* 0x8000000020207807 */ /* 0x000fe40003000000 */
[C---:B------:R-:W-:Y:S02]  /*9200*/  ISETP.NE.AND P4, PT, R34.reuse, 0x7fffffff, PT ;  /* 0x7fffffff2200780c */ /* 0x040fe40003f85270 */
[----:B------:R-:W-:Y:S02]  /*9210*/  SEL R33, R33, 0x80000000, P5 ;  /* 0x8000000021217807 */ /* 0x000fe40002800000 */
[----:B------:R-:W-:Y:S02]  /*9220*/  ISETP.NE.AND P3, PT, R35, 0x7fffffff, PT ;  /* 0x7fffffff2300780c */ /* 0x000fe40003f65270 */
[----:B------:R-:W-:Y:S02]  /*9230*/  SEL R34, R34, 0x80000000, P4 ;  /* 0x8000000022227807 */ /* 0x000fe40002000000 */
[----:B------:R-:W-:-:S02]  /*9240*/  ISETP.NE.AND P1, PT, R38, 0x7fffffff, PT ;  /* 0x7fffffff2600780c */ /* 0x000fc40003f25270 */
[----:B------:R-:W-:Y:S02]  /*9250*/  SEL R35, R35, 0x80000000, P3 ;  /* 0x8000000023237807 */ /* 0x000fe40001800000 */
[C---:B0-----:R-:W-:Y:S02]  /*9260*/  ISETP.NE.AND P2, PT, R47.reuse, 0x7fffffff, PT ;  /* 0x7fffffff2f00780c */ /* 0x041fe40003f45270 */
[----:B------:R-:W-:Y:S02]  /*9270*/  SEL R39, R38, 0x80000000, P1 ;  /* 0x8000000026277807 */ /* 0x000fe40000800000 */
[----:B---3--:R-:W-:Y:S02]  /*9280*/  ISETP.NE.AND P6, PT, R40, 0x7fffffff, PT ;  /* 0x7fffffff2800780c */ /* 0x008fe40003fc5270 */
[----:B------:R-:W-:Y:S02]  /*9290*/  SEL R49, R47, 0x80000000, P2 ;  /* 0x800000002f317807 */ /* 0x000fe40001000000 */
[----:B----4-:R-:W-:-:S02]  /*92a0*/  ISETP.NE.AND P5, PT, R42, 0x7fffffff, PT ;  /* 0x7fffffff2a00780c */ /* 0x010fc40003fa5270 */
[----:B------:R-:W-:Y:S02]  /*92b0*/  SEL R41, R40, 0x80000000, P6 ;  /* 0x8000000028297807 */ /* 0x000fe40003000000 */
[----:B-----5:R-:W-:Y:S02]  /*92c0*/  ISETP.NE.AND P4, PT, R44, 0x7fffffff, PT ;  /* 0x7fffffff2c00780c */ /* 0x020fe40003f85270 */
[----:B------:R-:W-:Y:S02]  /*92d0*/  SEL R43, R42, 0x80000000, P5 ;  /* 0x800000002a2b7807 */ /* 0x000fe40002800000 */
[----:B--2---:R-:W-:Y:S02]  /*92e0*/  ISETP.NE.AND P3, PT, R45, 0x7fffffff, PT ;  /* 0x7fffffff2d00780c */ /* 0x004fe40003f65270 */
[----:B------:R-:W-:Y:S02]  /*92f0*/  SEL R44, R44, 0x80000000, P4 ;  /* 0x800000002c2c7807 */ /* 0x000fe40002000000 */
[----:B-1----:R-:W-:-:S02]  /*9300*/  ISETP.NE.AND P1, PT, R46, 0x7fffffff, PT ;  /* 0x7fffffff2e00780c */ /* 0x002fc40003f25270 */
[----:B------:R-:W-:Y:S02]  /*9310*/  SEL R45, R45, 0x80000000, P3 ;  /* 0x800000002d2d7807 */ /* 0x000fe40001800000 */
[----:B------:R-:W-:Y:S02]  /*9320*/  SEL R47, R46, 0x80000000, P1 ;  /* 0x800000002e2f7807 */ /* 0x000fe40000800000 */
[----:B------:R-:W-:Y:S02]  /*9330*/  SHF.R.U32.HI R30, RZ, UR4, R30 ;  /* 0x00000004ff1e7c19 */ /* 0x000fe4000801161e */
[----:B------:R-:W-:Y:S02]  /*9340*/  SHF.R.U32.HI R32, RZ, UR4, R32 ;  /* 0x00000004ff207c19 */ /* 0x000fe40008011620 */
[----:B------:R-:W-:Y:S02]  /*9350*/  SHF.R.U32.HI R34, RZ, UR4, R34 ;  /* 0x00000004ff227c19 */ /* 0x000fe40008011622 */
[----:B------:R-:W-:-:S02]  /*9360*/  SHF.R.U32.HI R20, RZ, UR4, R20 ;  /* 0x00000004ff147c19 */ /* 0x000fc40008011614 */
[----:B------:R-:W-:Y:S02]  /*9370*/  SHF.R.U32.HI R22, RZ, UR4, R23 ;  /* 0x00000004ff167c19 */ /* 0x000fe40008011617 */
[----:B------:R-:W-:Y:S02]  /*9380*/  SHF.R.U32.HI R42, RZ, UR4, R29 ;  /* 0x00000004ff2a7c19 */ /* 0x000fe4000801161d */
        /* <DEDUP_REMOVED lines=11> */
[-C--:B------:R-:W-:Y:S02]  /*9440*/  LOP3.LUT R41, R30, R19.reuse, RZ, 0x30, !PT ;  /* 0x000000131e297212 */ /* 0x080fe400078e30ff */
[-C--:B------:R-:W-:Y:S02]  /*9450*/  LOP3.LUT R39, R32, R19.reuse, RZ, 0x30, !PT ;  /* 0x0000001320277212 */ /* 0x080fe400078e30ff */
[-C--:B------:R-:W-:Y:S02]  /*9460*/  LOP3.LUT R37, R34, R19.reuse, RZ, 0x30, !PT ;  /* 0x0000001322257212 */ /* 0x080fe400078e30ff */
[-C--:B------:R-:W-:Y:S02]  /*9470*/  LOP3.LUT R44, R20, R19.reuse, RZ, 0x30, !PT ;  /* 0x00000013142c7212 */ /* 0x080fe400078e30ff */
[----:B------:R-:W-:-:S02]  /*9480*/  LOP3.LUT R43, R22, R19, RZ, 0x30, !PT ;  /* 0x00000013162b7212 */ /* 0x000fc400078e30ff */
[-C--:B------:R-:W-:Y:S02]  /*9490*/  LOP3.LUT R42, R42, R19.reuse, RZ, 0x30, !PT ;  /* 0x000000132a2a7212 */ /* 0x080fe400078e30ff */
        /* <DEDUP_REMOVED lines=10> */
[----:B------:R-:W-:Y:S01]  /*9540*/  LOP3.LUT R45, R58, R19, RZ, 0x30, !PT ;  /* 0x000000133a2d7212 */ /* 0x000fe200078e30ff */
[----:B------:R-:W-:Y:S06]  /*9550*/  @P0 BRA `(.L_x_112) ;  /* 0x0000000000640947 */ /* 0x000fec0003800000 */
[----:B------:R-:W0:Y:S01]  /*9560*/  LDCU.64 UR4, c[0x0][0x3b8] ;  /* 0x00007700ff0477ac */ /* 0x000e220008000a00 */
[----:B------:R-:W-:Y:S01]  /*9570*/  IMAD R11, R5, 0x1980, RZ ;  /* 0x00001980050b7824 */ /* 0x000fe200078e02ff */
[----:B------:R-:W-:-:S04]  /*9580*/  LOP3.LUT R2, R21, 0x1f, R3, 0xf8, !PT ;  /* 0x0000001f15027812 */ /* 0x000fc800078ef803 */
[----:B------:R-:W-:-:S04]  /*9590*/  IADD3 R3, P1, PT, R11, R2, RZ ;  /* 0x000000020b037210 */ /* 0x000fc80007f3e0ff */
[----:B------:R-:W-:Y:S02]  /*95a0*/  LEA.HI.X.SX32 R18, R11, RZ, 0x1, P1 ;  /* 0x000000ff0b127211 */ /* 0x000fe400008f0eff */
        /* <DEDUP_REMOVED lines=20> */
.L_x_112:
[--C-:B------:R-:W-:Y:S01]  /*96f0*/  IMAD.IADD R60, R28, 0x1, -R18.reuse ;  /* 0x000000011c3c7824 */ /* 0x100fe200078e0a12 */
[----:B------:R-:W0:Y:S01]  /*9700*/  LDCU.64 UR4, c[0x0][0x3b8] ;  /* 0x00007700ff0477ac */ /* 0x000e220008000a00 */
[C---:B------:R-:W-:Y:S01]  /*9710*/  VIADD R3, R11.reuse, 0x20 ;  /* 0x000000200b037836 */ /* 0x040fe20000000000 */
[----:B------:R-:W-:Y:S01]  /*9720*/  SHF.R.S32.HI R62, RZ, 0x1f, R18 ;  /* 0x0000001fff3e7819 */ /* 0x000fe20000011412 */
[----:B------:R-:W-:Y:S01]  /*9730*/  VIADD R19, R11, 0xa0 ;  /* 0x000000a00b137836 */ /* 0x000fe20000000000 */
[----:B------:R-:W-:Y:S02]  /*9740*/  IADD3 R64, P2, PT, R18, R11, RZ ;  /* 0x0000000b12407210 */ /* 0x000fe40007f5e0ff */
[-C--:B------:R-:W-:Y:S01]  /*9750*/  ISETP.GE.AND P5, PT, R3, R60.reuse, PT ;  /* 0x0000003c0300720c */ /* 0x080fe20003fa6270 */
[C---:B------:R-:W-:Y:S01]  /*9760*/  VIADD R3, R11.reuse, 0x40 ;  /* 0x000000400b037836 */ /* 0x040fe20000000000 */
[----:B------:R-:W-:Y:S01]  /*9770*/  ISETP.GE.AND P6, PT, R11, R60, PT ;  /* 0x0000003c0b00720c */ /* 0x000fe20003fc6270 */
[----:B------:R-:W-:-:S03]  /*9780*/  IMAD.X R65, RZ, RZ, R62, P2 ;  /* 0x000000ffff417224 */ /* 0x000fc600010e063e */
[----:B------:R-:W-:Y:S01]  /*9790*/  ISETP.GE.AND P1, PT, R3, R60, PT ;  /* 0x0000003c0300720c */ /* 0x000fe20003f26270 */
[----:B------:R-:W-:-:S05]  /*97a0*/  VIADD R3, R11, 0x60 ;  /* 0x000000600b037836 */ /* 0x000fca0000000000 */
[----:B------:R-:W-:Y:S01]  /*97b0*/  ISETP.GE.AND P4, PT, R3, R60, PT ;  /* 0x0000003c0300720c */ /* 0x000fe20003f86270 */
[----:B------:R-:W-:Y:S01]  /*97c0*/  VIADD R3, R11, 0x80 ;  /* 0x000000800b037836 */ /* 0x000fe20000000000 */
[----:B0-----:R-:W-:-:S04]  /*97d0*/  LEA R2, P2, R64, UR4, 0x2 ;  /* 0x0000000440027c11 */ /* 0x001fc8000f8410ff */
[----:B------:R-:W-:Y:S02]  /*97e0*/  ISETP.GE.AND P3, PT, R3, R60, PT ;  /* 0x0000003c0300720c */ /* 0x000fe40003f66270 */
[----:B------:R-:W-:-:S04]  /*97f0*/  SHF.L.U64.HI R3, R64, 0x2, R65 ;  /* 0x0000000240037819 */ /* 0x000fc80000010241 */
[----:B------:R-:W-:Y:S02]  /*9800*/  IADD3.X R3, PT, PT, R3, UR5, RZ, P2, !PT ;  /* 0x0000000503037c10 */ /* 0x000fe400097fe4ff */
[-C--:B------:R-:W-:Y:S01]  /*9810*/  ISETP.GE.AND P2, PT, R19, R60.reuse, PT ;  /* 0x0000003c1300720c */ /* 0x080fe20003f46270 */
[----:B------:R-:W-:Y:S02]  /*9820*/  VIADD R19, R11, 0xc0 ;  /* 0x000000c00b137836 */ /* 0x000fe40000000000 */
[----:B------:R-:W5:Y:S03]  /*9830*/  @!P6 LDG.E R63, desc[UR6][R2.64] ;  /* 0x00000006023fe981 */ /* 0x000f66000c1e1900 */
[-C--:B------:R-:W-:Y:S01]  /*9840*/  ISETP.GE.AND P6, PT, R19, R60.reuse, PT ;  /* 0x0000003c1300720c */ /* 0x080fe20003fc6270 */
[----:B------:R-:W-:Y:S01]  /*9850*/  VIADD R19, R11, 0xe0 ;  /* 0x000000e00b137836 */ /* 0x000fe20000000000 */
[----:B------:R-:W5:Y:S04]  /*9860*/  @!P5 LDG.E R56, desc[UR6][R2.64+0x80] ;  /* 0x000080060238d981 */ /* 0x000f68000c1e1900 */
[-C--:B------:R-:W-:Y:S01]  /*9870*/  ISETP.GE.AND P5, PT, R19, R60.reuse, PT ;  /* 0x0000003c1300720c */ /* 0x080fe20003fa6270 */
[----:B------:R-:W-:Y:S01]  /*9880*/  VIADD R19, R11, 0x100 ;  /* 0x000001000b137836 */ /* 0x000fe20000000000 */
[----:B------:R-:W5:Y:S04]  /*9890*/  @!P1 LDG.E R61, desc[UR6][R2.64+0x100] ;  /* 0x00010006023d9981 */ /* 0x000f68000c1e1900 */
[----:B------:R-:W-:Y:S01]  /*98a0*/  ISETP.GE.AND P1, PT, R19, R60, PT ;  /* 0x0000003c1300720c */ /* 0x000fe20003f26270 */
[----:B------:R-:W5:Y:S01]  /*98b0*/  @!P2 LDG.E R57, desc[UR6][R2.64+0x280] ;  /* 0x000280060239a981 */ /* 0x000f62000c1e1900 */
[----:B------:R-:W-:-:S03]  /*98c0*/  VIADD R21, R11, 0x120 ;  /* 0x000001200b157836 */ /* 0x000fc60000000000 */
[----:B------:R-:W5:Y:S04]  /*98d0*/  @!P4 LDG.E R54, desc[UR6][R2.64+0x180] ;  /* 0x000180060236c981 */ /* 0x000f68000c1e1900 */
[----:B------:R-:W5:Y:S04]  /*98e0*/  @!P3 LDG.E R59, desc[UR6][R2.64+0x200] ;  /* 0x00020006023bb981 */ /* 0x000f68000c1e1900 */
[C---:B------:R-:W-:Y:S01]  /*98f0*/  @!P1 LEA R18, P2, R64.reuse, UR4, 0x2 ;  /* 0x0000000440129c11 */ /* 0x040fe2000f8410ff */
[----:B------:R-:W5:Y:S03]  /*9900*/  @!P6 LDG.E R55, desc[UR6][R2.64+0x300] ;  /* 0x000300060237e981 */ /* 0x000f66000c1e1900 */
[----:B------:R-:W-:Y:S01]  /*9910*/  @!P1 LEA.HI.X R19, R64, UR5, R65, 0x2, P2 ;  /* 0x0000000540139c11 */ /* 0x000fe200090f1441 */
[----:B------:R0:W5:Y:S04]  /*9920*/  @!P5 LDG.E R53, desc[UR6][R2.64+0x380] ;  /* 0x000380060235d981 */ /* 0x000168000c1e1900 */
[----:B------:R1:W5:Y:S01]  /*9930*/  @!P1 LDG.E R52, desc[UR6][R18.64+0x400] ;  /* 0x0004000612349981 */ /* 0x000362000c1e1900 */
[----:B------:R-:W-:Y:S01]  /*9940*/  ISETP.GE.AND P1, PT, R21, R60, PT ;  /* 0x0000003c1500720c */ /* 0x000fe20003f26270 */
[----:B0-----:R-:W-:-:S12]  /*9950*/  VIADD R3, R11, 0x140 ;  /* 0x000001400b037836 */ /* 0x001fd80000000000 */
[----:B------:R-:W-:-:S04]  /*9960*/  @!P1 LEA R20, P2, R64, UR4, 0x2 ;  /* 0x0000000440149c11 */ /* 0x000fc8000f8410ff */
[----:B------:R-:W-:-:S05]  /*9970*/  @!P1 LEA.HI.X R21, R64, UR5, R65, 0x2, P2 ;  /* 0x0000000540159c11 */ /* 0x000fca00090f1441 */
[----:B------:R0:W5:Y:S01]  /*9980*/  @!P1 LDG.E R51, desc[UR6][R20.64+0x480] ;  /* 0x0004800614339981 */ /* 0x000162000c1e1900 */
[----:B------:R-:W-:Y:S01]  /*9990*/  ISETP.GE.AND P1, PT, R3, R60, PT ;  /* 0x0000003c0300720c */ /* 0x000fe20003f26270 */
[----:B-1----:R-:W-:-:S12]  /*99a0*/  VIADD R19, R11, 0x160 ;  /* 0x000001600b137836 */ /* 0x002fd80000000000 */
[----:B------:R-:W-:-:S04]  /*99b0*/  @!P1 LEA R2, P2, R64, UR4, 0x2 ;  /* 0x0000000440029c11 */ /* 0x000fc8000f8410ff */
[----:B------:R-:W-:-:S05]  /*99c0*/  @!P1 LEA.HI.X R3, R64, UR5, R65, 0x2, P2 ;  /* 0x0000000540039c11 */ /* 0x000fca00090f1441 */
[----:B------:R1:W5:Y:S01]  /*99d0*/  @!P1 LDG.E R50, desc[UR6][R2.64+0x500] ;  /* 0x0005000602329981 */ /* 0x000362000c1e1900 */
[----:B------:R-:W-:Y:S01]  /*99e0*/  ISETP.GE.AND P1, PT, R19, R60, PT ;  /* 0x0000003c1300720c */ /* 0x000fe20003f26270 */
[----:B0-----:R-:W-:-:S12]  /*99f0*/  VIADD R21, R11, 0x180 ;  /* 0x000001800b157836 */ /* 0x001fd80000000000 */
[----:B------:R-:W-:-:S04]  /*9a00*/  @!P1 LEA R18, P2, R64, UR4, 0x2 ;  /* 0x0000000440129c11 */ /* 0x000fc8000f8410ff */
[----:B------:R-:W-:-:S05]  /*9a10*/  @!P1 LEA.HI.X R19, R64, UR5, R65, 0x2, P2 ;  /* 0x0000000540139c11 */ /* 0x000fca00090f1441 */
[----:B------:R-:W5:Y:S01]  /*9a20*/  @!P1 LDG.E R49, desc[UR6][R18.64+0x580] ;  /* 0x0005800612319981 */ /* 0x000f62000c1e1900 */
[----:B------:R-:W-:Y:S01]  /*9a30*/  ISETP.GE.AND P1, PT, R21, R60, PT ;  /* 0x0000003c1500720c */ /* 0x000fe20003f26270 */
[----:B-1----:R-:W-:-:S12]  /*9a40*/  VIADD R3, R11, 0x1a0 ;  /* 0x000001a00b037836 */ /* 0x002fd80000000000 */
[----:B------:R-:W-:-:S04]  /*9a50*/  @!P1 LEA R20, P2, R64, UR4, 0x2 ;  /* 0x0000000440149c11 */ /* 0x000fc8000f8410ff */
[----:B------:R-:W-:-:S05]  /*9a60*/  @!P1 LEA.HI.X R21, R64, UR5, R65, 0x2, P2 ;  /* 0x0000000540159c11 */ /* 0x000fca00090f1441 */
[----:B------:R0:W5:Y:S01]  /*9a70*/  @!P1 LDG.E R48, desc[UR6][R20.64+0x600] ;  /* 0x0006000614309981 */ /* 0x000162000c1e1900 */
[----:B------:R-:W-:Y:S01]  /*9a80*/  ISETP.GE.AND P1, PT, R3, R60, PT ;  /* 0x0000003c0300720c */ /* 0x000fe20003f26270 */
[----:B0-----:R-:W-:-:S05]  /*9a90*/  VIADD R21, R11, 0x200 ;  /* 0x000002000b157836 */ /* 0x001fca0000000000 */
[----:B------:R-:W-:-:S07]  /*9aa0*/  ISETP.GE.AND P3, PT, R21, R60, PT ;  /* 0x0000003c1500720c */ /* 0x000fce0003f66270 */
[----:B------:R-:W-:Y:S01]  /*9ab0*/  @!P1 LEA R22, P2, R64, UR4, 0x2 ;  /* 0x0000000440169c11 */ /* 0x000fe2000f8410ff */
[----:B------:R-:W-:-:S03]  /*9ac0*/  VIADD R3, R11, 0x1c0 ;  /* 0x000001c00b037836 */ /* 0x000fc60000000000 */
[----:B------:R-:W-:-:S05]  /*9ad0*/  @!P1 LEA.HI.X R23, R64, UR5, R65, 0x2, P2 ;  /* 0x0000000540179c11 */ /* 0x000fca00090f1441 */
[----:B------:R-:W5:Y:S01]  /*9ae0*/  @!P1 LDG.E R47, desc[UR6][R22.64+0x680] ;  /* 0x00068006162f9981 */ /* 0x000f62000c1e1900 */
[----:B------:R-:W0:Y:S01]  /*9af0*/  @!P3 S2R R20, SR_TID.X ;  /* 0x000000000014b919 */ /* 0x000e220000002100 */
[----:B------:R-:W-:Y:S01]  /*9b00*/  ISETP.GE.AND P1, PT, R3, R60, PT ;  /* 0x0000003c0300720c */ /* 0x000fe20003f26270 */
[----:B------:R-:W-:-:S12]  /*9b10*/  VIADD R3, R11, 0x1e0 ;  /* 0x000001e00b037836 */ /* 0x000fd80000000000 */
[----:B------:R-:W-:-:S04]  /*9b20*/  @!P1 LEA R18, P2, R64, UR4, 0x2 ;  /* 0x0000000440129c11 */ /* 0x000fc8000f8410ff */
[----:B------:R-:W-:Y:S02]  /*9b30*/  @!P1 LEA.HI.X R19, R64, UR5, R65, 0x2, P2 ;  /* 0x0000000540139c11 */ /* 0x000fe400090f1441 */
[----:B------:R-:W-:-:S03]  /*9b40*/  ISETP.GE.AND P2, PT, R3, R60, PT ;  /* 0x0000003c0300720c */ /* 0x000fc60003f46270 */
[----:B------:R1:W5:Y:S01]  /*9b50*/  @!P1 LDG.E R46, desc[UR6][R18.64+0x700] ;  /* 0x00070006122e9981 */ /* 0x000362000c1e1900 */
[C---:B0-----:R-:W-:Y:S02]  /*9b60*/  @!P3 LOP3.LUT R21, R20.reuse, 0x3e0, RZ, 0xc0, !PT ;  /* 0x000003e01415b812 */ /* 0x041fe400078ec0ff */
[----:B------:R-:W-:Y:S01]  /*9b70*/  @!P3 LOP3.LUT R20, R20, 0x1f, RZ, 0xc0, !PT ;  /* 0x0000001f1414b812 */ /* 0x000fe200078ec0ff */
[----:B-1----:R-:W-:-:S06]  /*9b80*/  @!P3 IMAD R19, R5, 0x1980, RZ ;  /* 0x000019800513b824 */ /* 0x002fcc00078e02ff */
[----:B------:R-:W-:Y:S01]  /*9b90*/  @!P2 LEA R2, P1, R64, UR4, 0x2 ;  /* 0x000000044002ac11 */ /* 0x000fe2000f8210ff */
[----:B------:R-:W-:-:S03]  /*9ba0*/  @!P3 IMAD R20, R21, 0x11, R20 ;  /* 0x000000111514b824 */ /* 0x000fc600078e0214 */
[----:B------:R-:W-:Y:S02]  /*9bb0*/  @!P2 LEA.HI.X R3, R64, UR5, R65, 0x2, P1 ;  /* 0x000000054003ac11 */ /* 0x000fe400088f1441 */
[----:B------:R-:W-:-:S03]  /*9bc0*/  @!P3 IADD3 R20, P1, PT, R19, R20, RZ ;  /* 0x000000141314b210 */ /* 0x000fc60007f3e0ff */
[----:B------:R1:W5:Y:S02]  /*9bd0*/  @!P2 LDG.E R11, desc[UR6][R2.64+0x780] ;  /* 0x00078006020ba981 */ /* 0x000364000c1e1900 */
[----:B------:R-:W-:Y:S01]  /*9be0*/  @!P3 IMAD.X R19, RZ, RZ, R62, P1 ;  /* 0x000000ffff13b224 */ /* 0x000fe200008e063e */
[----:B------:R-:W-:-:S04]  /*9bf0*/  @!P3 LEA R18, P1, R20, UR4, 0x2 ;  /* 0x000000041412bc11 */ /* 0x000fc8000f8210ff */
[----:B------:R-:W-:-:S05]  /*9c00*/  @!P3 LEA.HI.X R19, R20, UR5, R19, 0x2, P1 ;  /* 0x000000051413bc11 */ /* 0x000fca00088f1413 */
[----:B------:R1:W5:Y:S04]  /*9c10*/  @!P3 LDG.E R58, desc[UR6][R18.64+0x800] ;  /* 0x00080006123ab981 */ /* 0x000368000c1e1900 */
.L_x_113:
[----:B------:R-:W-:Y:S08]  /*9c20*/  BAR.SYNC.DEFER_BLOCKING 0x0 ;  /* 0x0000000000007b1d */ /* 0x000ff00000010000 */
[----:B------:R-:W2:Y:S01]  /*9c30*/  S2UR UR5, SR_CgaCtaId ;  /* 0x00000000000579c3 */ /* 0x000ea20000008800 */
[----:B------:R-:W-:Y:S01]  /*9c40*/  UMOV UR4, 0x400 ;  /* 0x0000040000047882 */ /* 0x000fe20000000000 */
[----:B01----:R-:W0:Y:S01]  /*9c50*/  S2R R2, SR_TID.X ;  /* 0x0000000000027919 */ /* 0x003e220000002100 */
[----:B-----5:R1:W-:Y:S04]  /*9c60*/  STS [R10+-0x4], R63 ;  /* 0xfffffc3f0a007388 */ /* 0x0203e80000000800 */
[----:B------:R1:W-:Y:S01]  /*9c70*/  STS [R9+-0x4], R56 ;  /* 0xfffffc3809007388 */ /* 0x0003e20000000800 */
[----:B--2---:R-:W-:-:S03]  /*9c80*/  ULEA UR4, UR5, UR4, 0x18 ;  /* 0x0000000405047291 */ /* 0x004fc6000f8ec0ff */
[----:B------:R1:W-:Y:S04]  /*9c90*/  STS [R8+-0x4], R61 ;  /* 0xfffffc3d08007388 */ /* 0x0003e80000000800 */
[----:B------:R1:W-:Y:S04]  /*9ca0*/  STS [R7+-0x4], R54 ;  /* 0xfffffc3607007388 */ /* 0x0003e80000000800 */
[----:B------:R1:W-:Y:S01]  /*9cb0*/  STS [R6+-0x4], R59 ;  /* 0xfffffc3b06007388 */ /* 0x0003e20000000800 */
[----:B0-----:R-:W-:-:S03]  /*9cc0*/  LEA R3, R2, UR4, 0x2 ;  /* 0x0000000402037c11 */ /* 0x001fc6000f8e10ff */
[----:B------:R1:W-:Y:S04]  /*9cd0*/  STS [R4+-0x4], R57 ;  /* 0xfffffc3904007388 */ /* 0x0003e80000000800 */
        /* <DEDUP_REMOVED lines=10> */
[----:B------:R1:W-:Y:S01]  /*9d80*/  STS [R17+-0x4], R58 ;  /* 0xfffffc3a11007388 */ /* 0x0003e20000000800 */
[----:B------:R-:W-:Y:S06]  /*9d90*/  BAR.SYNC.DEFER_BLOCKING 0x0 ;  /* 0x0000000000007b1d */ /* 0x000fec0000010000 */
[----:B------:R-:W-:Y:S05]  /*9da0*/  @P0 BRA `(.L_x_114) ;  /* 0x00000008006c0947 */ /* 0x000fea0003800000 */
[----:B------:R-:W-:Y:S01]  /*9db0*/  LEA R44, R44, UR4, 0x3 ;  /* 0x000000042c2c7c11 */ /* 0x000fe2000f8e18ff */
[----:B-1----:R-:W-:Y:S01]  /*9dc0*/  LDS R11, [R3] ;  /* 0x00000000030b7984 */ /* 0x002fe20000000800 */
[----:B------:R-:W0:Y:S01]  /*9dd0*/  LDCU.64 UR8, c[0x0][0x3b0] ;  /* 0x00007600ff0877ac */ /* 0x000e220008000a00 */
[----:B------:R-:W-:Y:S02]  /*9de0*/  LEA R43, R43, UR4, 0x3 ;  /* 0x000000042b2b7c11 */ /* 0x000fe4000f8e18ff */
[----:B------:R-:W1:Y:S01]  /*9df0*/  LDS.64 R4, [R44+0x6600] ;  /* 0x006600002c047984 */ /* 0x000e620000000a00 */
[----:B------:R-:W-:Y:S02]  /*9e00*/  LEA R42, R42, UR4, 0x3 ;  /* 0x000000042a2a7c11 */ /* 0x000fe4000f8e18ff */
[----:B------:R-:W-:Y:S02]  /*9e10*/  LEA R41, R41, UR4, 0x3 ;  /* 0x0000000429297c11 */ /* 0x000fe4000f8e18ff */
[----:B------:R-:W-:-:S02]  /*9e20*/  LEA R40, R40, UR4, 0x3 ;  /* 0x0000000428287c11 */ /* 0x000fc4000f8e18ff */
[----:B------:R-:W-:Y:S02]  /*9e30*/  LEA R39, R39, UR4, 0x3 ;  /* 0x0000000427277c11 */ /* 0x000fe4000f8e18ff */
[----:B------:R-:W-:Y:S02]  /*9e40*/  LEA R38, R38, UR4, 0x3 ;  /* 0x0000000426267c11 */ /* 0x000fe4000f8e18ff */
[----:B------:R-:W-:Y:S02]  /*9e50*/  LEA R37, R37, UR4, 0x3 ;  /* 0x0000000425257c11 */ /* 0x000fe4000f8e18ff */
        /* <DEDUP_REMOVED lines=9> */
[----:B-1----:R-:W-:-:S05]  /*9ef0*/  IADD3 R0, P0, PT, R4, R2, RZ ;  /* 0x0000000204007210 */ /* 0x002fca0007f1e0ff */
[----:B------:R-:W-:Y:S01]  /*9f00*/  IMAD.X R5, RZ, RZ, R5, P0 ;  /* 0x000000ffff057224 */ /* 0x000fe200000e0605 */
[----:B0-----:R-:W-:-:S04]  /*9f10*/  LEA R6, P0, R0, UR8, 0x2 ;  /* 0x0000000800067c11 */ /* 0x001fc8000f8010ff */
[----:B------:R-:W-:-:S05]  /*9f20*/  LEA.HI.X R7, R0, UR9, R5, 0x2, P0 ;  /* 0x0000000900077c11 */ /* 0x000fca00080f1405 */
[----:B------:R-:W-:Y:S01]  /*9f30*/  STG.E desc[UR6][R6.64], R11 ;  /* 0x0000000b06007986 */ /* 0x000fe2000c101906 */
[----:B------:R-:W-:-:S03]  /*9f40*/  NOP ;  /* 0x0000000000007918 */ /* 0x000fc60000000000 */
[----:B------:R-:W0:Y:S04]  /*9f50*/  LDS.64 R4, [R43+0x6600] ;  /* 0x006600002b047984 */ /* 0x000e280000000a00 */
[----:B------:R-:W1:Y:S01]  /*9f60*/  LDS R13, [R3+0x600] ;  /* 0x00060000030d7984 */ /* 0x000e620000000800 */
[----:B0-----:R-:W-:-:S05]  /*9f70*/  IADD3 R0, P0, PT, R4, R2, RZ ;  /* 0x0000000204007210 */ /* 0x001fca0007f1e0ff */
[----:B------:R-:W-:Y:S01]  /*9f80*/  IMAD.X R5, RZ, RZ, R5, P0 ;  /* 0x000000ffff057224 */ /* 0x000fe200000e0605 */
[----:B------:R-:W-:-:S04]  /*9f90*/  LEA R8, P0, R0, UR8, 0x2 ;  /* 0x0000000800087c11 */ /* 0x000fc8000f8010ff */
[----:B------:R-:W-:-:S05]  /*9fa0*/  LEA.HI.X R9, R0, UR9, R5, 0x2, P0 ;  /* 0x0000000900097c11 */ /* 0x000fca00080f1405 */
[----:B-1----:R-:W-:Y:S01]  /*9fb0*/  STG.E desc[UR6][R8.64+0x600], R13 ;  /* 0x0006000d08007986 */ /* 0x002fe2000c101906 */
        /* <DEDUP_REMOVED lines=120> */
[----:B------:R-:W-:Y:S01]  /*a740*/  NOP ;  /* 0x0000000000007918 */ /* 0x000fe20000000000 */
[----:B------:R-:W-:Y:S05]  /*a750*/  EXIT ;  /* 0x000000000000794d */ /* 0x000fea0003800000 */
.L_x_114:
[----:B-1----:R-:W-:Y:S01]  /*a760*/  LEA R7, R44, UR4, 0x3 ;  /* 0x000000042c077c11 */ /* 0x002fe2000f8e18ff */
[----:B------:R-:W-:Y:S01]  /*a770*/  IMAD R5, R5, -0x1980, R28 ;  /* 0xffffe68005057824 */ /* 0x000fe200078e021c */
[----:B------:R-:W-:Y:S02]  /*a780*/  LEA R43, R43, UR4, 0x3 ;  /* 0x000000042b2b7c11 */ /* 0x000fe4000f8e18ff */
[----:B------:R-:W-:Y:S02]  /*a790*/  LEA R41, R41, UR4, 0x3 ;  /* 0x0000000429297c11 */ /* 0x000fe4000f8e18ff */
[----:B------:R-:W0:Y:S01]  /*a7a0*/  LDS.64 R6, [R7+0x6600] ;  /* 0x0066000007067984 */ /* 0x000e220000000a00 */
[----:B------:R-:W-:Y:S02]  /*a7b0*/  ISETP.GE.AND P1, PT, R2, R5, PT ;  /* 0x000000050200720c */ /* 0x000fe40003f26270 */
[----:B------:R-:W-:Y:S02]  /*a7c0*/  LEA R39, R39, UR4, 0x3 ;  /* 0x0000000427277c11 */ /* 0x000fe4000f8e18ff */
[----:B------:R-:W-:-:S02]  /*a7d0*/  LEA R37, R37, UR4, 0x3 ;  /* 0x0000000425257c11 */ /* 0x000fc4000f8e18ff */
[----:B------:R-:W-:Y:S02]  /*a7e0*/  LEA R35, R35, UR4, 0x3 ;  /* 0x0000000423237c11 */ /* 0x000fe4000f8e18ff */
[----:B------:R-:W-:Y:S02]  /*a7f0*/  LEA R33, R33, UR4, 0x3 ;  /* 0x0000000421217c11 */ /* 0x000fe4000f8e18ff */
[----:B------:R-:W-:Y:S02]  /*a800*/  LEA R31, R31, UR4, 0x3 ;  /* 0x000000041f1f7c11 */ /* 0x000fe4000f8e18ff */
[----:B------:R-:W-:Y:S01]  /*a810*/  LEA R45, R45, UR4, 0x3 ;  /* 0x000000042d2d7c11 */ /* 0x000fe2000f8e18ff */
[----:B------:R-:W1:Y:S01]  /*a820*/  @!P1 LDS R13, [R3] ;  /* 0x00000000030d9984 */ /* 0x000e620000000800 */
[----:B------:R-:W2:Y:S01]  /*a830*/  @!P1 LDC.64 R8, c[0x0][0x3b0] ;  /* 0x0000ec00ff089b82 */ /* 0x000ea20000000a00 */
[----:B0-----:R-:W-:-:S05]  /*a840*/  @!P1 IADD3 R0, P0, PT, R6, R2, RZ ;  /* 0x0000000206009210 */ /* 0x001fca0007f1e0ff */
[----:B------:R-:W-:Y:S01]  /*a850*/  @!P1 IMAD.X R6, RZ, RZ, R7, P0 ;  /* 0x000000ffff069224 */ /* 0x000fe200000e0607 */
[----:B--2---:R-:W-:-:S04]  /*a860*/  @!P1 LEA R8, P0, R0, R8, 0x2 ;  /* 0x0000000800089211 */ /* 0x004fc800078010ff */
[----:B------:R-:W-:Y:S01]  /*a870*/  @!P1 LEA.HI.X R9, R0, R9, R6, 0x2, P0 ;  /* 0x0000000900099211 */ /* 0x000fe200000f1406 */
[----:B------:R-:W-:-:S04]  /*a880*/  VIADD R0, R2, 0x180 ;  /* 0x0000018002007836 */ /* 0x000fc80000000000 */
[----:B-1----:R-:W-:Y:S01]  /*a890*/  @!P1 STG.E desc[UR6][R8.64], R13 ;  /* 0x0000000d08009986 */ /* 0x002fe2000c101906 */
[----:B------:R-:W-:-:S03]  /*a8a0*/  NOP ;  /* 0x0000000000007918 */ /* 0x000fc60000000000 */
[----:B------:R-:W0:Y:S01]  /*a8b0*/  LDS.64 R6, [R43+0x6600] ;  /* 0x006600002b067984 */ /* 0x000e220000000a00 */
[----:B------:R-:W-:-:S13]  /*a8c0*/  ISETP.GE.AND P1, PT, R0, R5, PT ;  /* 0x000000050000720c */ /* 0x000fda0003f26270 */
[----:B------:R-:W1:Y:S01]  /*a8d0*/  @!P1 LDS R15, [R3+0x600] ;  /* 0x00060000030f9984 */ /* 0x000e620000000800 */
[----:B------:R-:W2:Y:S01]  /*a8e0*/  @!P1 LDC.64 R10, c[0x0][0x3b0] ;  /* 0x0000ec00ff0a9b82 */ /* 0x000ea20000000a00 */
[----:B0-----:R-:W-:-:S05]  /*a8f0*/  @!P1 IADD3 R0, P0, PT, R6, R2, RZ ;  /* 0x0000000206009210 */ /* 0x001fca0007f1e0ff */
[----:B------:R-:W-:Y:S01]  /*a900*/  @!P1 IMAD.X R6, RZ, RZ, R7, P0 ;  /* 0x000000ffff069224 */ /* 0x000fe200000e0607 */
[----:B--2---:R-:W-:Y:S02]  /*a910*/  @!P1 LEA R10, P0, R0, R10, 0x2 ;  /* 0x0000000a000a9211 */ /* 0x004fe400078010ff */
[----:B------:R-:W-:Y:S02]  /*a920*/  LEA R7, R42, UR4, 0x3 ;  /* 0x000000042a077c11 */ /* 0x000fe4000f8e18ff */
        /* <DEDUP_REMOVED lines=69> */
[----:B------:R-:W-:Y:S02]  /*ad80*/  @!P1 LEA.HI.X R11, R0, R11, R6, 0x2, P0 ;  /* 0x0000000b000b9211 */ /* 0x000fe400000f1406 */
[----:B------:R-:W-:-:S03]  /*ad90*/  LOP3.LUT R0, R2, 0xc00, RZ, 0xfc, !PT ;  /* 0x00000c0002007812 */ /* 0x000fc600078efcff */
        /* <DEDUP_REMOVED lines=88> */
[C---:B--2---:R-:W-:Y:S02]  /*b320*/  @!P1 LEA R10, P0, R0.reuse, R10, 0x2 ;  /* 0x0000000a000a9211 */ /* 0x044fe400078010ff */
        /* <DEDUP_REMOVED lines=9> */
[----:B0-----:R-:W-:-:S05]  /*b3c0*/  IADD3 R2, P0, PT, R6, R2, RZ ;  /* 0x0000000206027210 */ /* 0x001fca0007f1e0ff */
[----:B------:R-:W-:Y:S01]  /*b3d0*/  IMAD.X R6, RZ, RZ, R7, P0 ;  /* 0x000000ffff067224 */ /* 0x000fe200000e0607 */
[----:B--2---:R-:W-:-:S04]  /*b3e0*/  @!P1 LEA R4, P0, R2, R4, 0x2 ;  /* 0x0000000402049211 */ /* 0x004fc800078010ff */
[----:B------:R-:W-:-:S05]  /*b3f0*/  @!P1 LEA.HI.X R5, R2, R5, R6, 0x2, P0 ;  /* 0x0000000502059211 */ /* 0x000fca00000f1406 */
[----:B-1----:R-:W-:Y:S01]  /*b400*/  @!P1 STG.E desc[UR6][R4.64+0x6000], R3 ;  /* 0x0060000304009986 */ /* 0x002fe2000c101906 */
[----:B------:R-:W-:Y:S01]  /*b410*/  NOP ;  /* 0x0000000000007918 */ /* 0x000fe20000000000 */
[----:B------:R-:W-:Y:S05]  /*b420*/  EXIT ;  /* 0x000000000000794d */ /* 0x000fea0003800000 */
.L_x_30:
[----:B------:R-:W-:Y:S02]  /*b430*/  IMAD.MOV.U32 R72, RZ, RZ, R57 ;  /* 0x000000ffff487224 */ /* 0x000fe400078e0039 */
[----:B------:R-:W-:Y:S02]  /*b440*/  IMAD.MOV.U32 R65, RZ, RZ, 0x1 ;  /* 0x00000001ff417424 */ /* 0x000fe400078e00ff */
[----:B------:R-:W-:Y:S02]  /*b450*/  IMAD.MOV.U32 R74, RZ, RZ, RZ ;  /* 0x000000ffff4a7224 */ /* 0x000fe400078e00ff */
[----:B------:R-:W-:-:S07]  /*b460*/  IMAD.MOV.U32 R63, RZ, RZ, -0x1 ;  /* 0xffffffffff3f7424 */ /* 0x000fce00078e00ff */
[----:B------:R-:W-:Y:S05]  /*b470*/  WARPSYNC.COLLECTIVE R63, `(.L_x_115) ;  /* 0x000000003f087348 */ /* 0x000fea0003c00000 */
[----:B------:R0:W1:Y:S02]  /*b480*/  SHFL.UP P0, R70, R72, R65, R74 ;  /* 0x0400004148467389 */ /* 0x000064000000004a */
[----:B01----:R-:W-:Y:S05]  /*b490*/  ENDCOLLECTIVE ;  /* 0x000000000000791b */ /* 0x003fea0003800000 */
.L_x_115:
[----:B------:R-:W-:Y:S02]  /*b4a0*/  IMAD.MOV.U32 R65, RZ, RZ, 0x2 ;  /* 0x00000002ff417424 */ /* 0x000fe400078e00ff */
[----:B------:R-:W-:-:S04]  /*b4b0*/  IMAD.MOV.U32 R66, RZ, RZ, R70 ;  /* 0x000000ffff427224 */ /* 0x000fc800078e0046 */
[----:B------:R-:W-:-:S04]  /*b4c0*/  @P0 IMAD.IADD R66, R57, 0x1, R66 ;  /* 0x0000000139420824 */ /* 0x000fc800078e0242 */
[----:B------:R-:W-:-:S07]  /*b4d0*/  IMAD.MOV.U32 R72, RZ, RZ, R66 ;  /* 0x000000ffff487224 */ /* 0x000fce00078e0042 */
[----:B------:R-:W-:Y:S05]  /*b4e0*/  WARPSYNC.COLLECTIVE R63, `(.L_x_116) ;  /* 0x000000003f087348 */ /* 0x000fea0003c00000 */
[----:B------:R0:W1:Y:S02]  /*b4f0*/  SHFL.UP P0, R70, R72, R65, R74 ;  /* 0x0400004148467389 */ /* 0x000064000000004a */
[----:B01----:R-:W-:Y:S05]  /*b500*/  ENDCOLLECTIVE ;  /* 0x000000000000791b */ /* 0x003fea0003800000 */
.L_x_116:
[----:B------:R-:W-:Y:S02]  /*b510*/  IMAD.MOV.U32 R65, RZ, RZ, 0x4 ;  /* 0x00000004ff417424 */ /* 0x000fe400078e00ff */
[----:B------:R-:W-:-:S04]  /*b520*/  IMAD.MOV.U32 R59, RZ, RZ, R70 ;  /* 0x000000ffff3b7224 */ /* 0x000fc800078e0046 */
[----:B------:R-:W-:-:S04]  /*b530*/  @P0 IMAD.IADD R59, R66, 0x1, R59 ;  /* 0x00000001423b0824 */ /* 0x000fc800078e023b */
[----:B------:R-:W-:-:S07]  /*b540*/  IMAD.MOV.U32 R72, RZ, RZ, R59 ;  /* 0x000000ffff487224 */ /* 0x000fce00078e003b */
[----:B------:R-:W-:Y:S05]  /*b550*/  WARPSYNC.COLLECTIVE R63, `(.L_x_117) ;  /* 0x000000003f087348 */ /* 0x000fea0003c00000 */
[----:B------:R0:W1:Y:S02]  /*b560*/  SHFL.UP P0, R70, R72, R65, R74 ;  /* 0x0400004148467389 */ /* 0x000064000000004a */
[----:B01----:R-:W-:Y:S05]  /*b570*/  ENDCOLLECTIVE ;  /* 0x000000000000791b */ /* 0x003fea0003800000 */
.L_x_117:
[----:B------:R-:W-:Y:S02]  /*b580*/  IMAD.MOV.U32 R65, RZ, RZ, 0x8 ;  /* 0x00000008ff417424 */ /* 0x000fe400078e00ff */
[----:B------:R-:W-:-:S04]  /*b590*/  IMAD.MOV.U32 R68, RZ, RZ, R70 ;  /* 0x000000ffff447224 */ /* 0x000fc800078e0046 */
[----:B------:R-:W-:-:S04]  /*b5a0*/  @P0 IMAD.IADD R68, R59, 0x1, R68 ;  /* 0x000000013b440824 */ /* 0x000fc800078e0244 */
[----:B------:R-:W-:-:S07]  /*b5b0*/  IMAD.MOV.U32 R72, RZ, RZ, R68 ;  /* 0x000000ffff487224 */ /* 0x000fce00078e0044 */
[----:B------:R-:W-:Y:S05]  /*b5c0*/  WARPSYNC.COLLECTIVE R63, `(.L_x_118) ;  /* 0x000000003f087348 */ /* 0x000fea0003c00000 */
[----:B------:R0:W1:Y:S02]  /*b5d0*/  SHFL.UP P0, R70, R72, R65, R74 ;  /* 0x0400004148467389 */ /* 0x000064000000004a */
[----:B01----:R-:W-:Y:S05]  /*b5e0*/  ENDCOLLECTIVE ;  /* 0x000000000000791b */ /* 0x003fea0003800000 */
.L_x_118:
[----:B------:R-:W-:Y:S02]  /*b5f0*/  IMAD.MOV.U32 R65, RZ, RZ, 0x10 ;  /* 0x00000010ff417424 */ /* 0x000fe400078e00ff */
[----:B------:R-:W-:-:S04]  /*b600*/  IMAD.MOV.U32 R61, RZ, RZ, R70 ;  /* 0x000000ffff3d7224 */ /* 0x000fc800078e0046 */
[----:B------:R-:W-:-:S04]  /*b610*/  @P0 IMAD.IADD R61, R68, 0x1, R61 ;  /* 0x00000001443d0824 */ /* 0x000fc800078e023d */
[----:B------:R-:W-:-:S07]  /*b620*/  IMAD.MOV.U32 R72, RZ, RZ, R61 ;  /* 0x000000ffff487224 */ /* 0x000fce00078e003d */
[----:B------:R-:W-:Y:S05]  /*b630*/  WARPSYNC.COLLECTIVE R63, `(.L_x_119) ;  /* 0x000000003f087348 */ /* 0x000fea0003c00000 */
[----:B------:R0:W1:Y:S02]  /*b640*/  SHFL.UP P0, R70, R72, R65, R74 ;  /* 0x0400004148467389 */ /* 0x000064000000004a */
[----:B01----:R-:W-:Y:S05]  /*b650*/  ENDCOLLECTIVE ;  /* 0x000000000000791b */ /* 0x003fea0003800000 */
.L_x_119:
[----:B------:R-:W-:Y:S05]  /*b660*/  BRA `(.L_x_120) ;  /* 0xffffff7c00107947 */ /* 0x000fea000383ffff */
.L_x_121:
[----:B------:R-:W-:-:S00]  /*b670*/  BRA `(.L_x_121) ;  /* 0xfffffffc00fc7947 */ /* 0x000fc0000383ffff */
[----:B------:R-:W-:-:S00]  /*b680*/  NOP ;  /* 0x0000000000007918 */ /* 0x000fc00000000000 */
[----:B------:R-:W-:-:S00]  /*b690*/  NOP ;  /* 0x0000000000007918 */ /* 0x000fc00000000000 */
[----:B------:R-:W-:-:S00]  /*b6a0*/  NOP ;  /* 0x0000000000007918 */ /* 0x000fc00000000000 */
[----:B------:R-:W-:-:S00]  /*b6b0*/  NOP ;  /* 0x0000000000007918 */ /* 0x000fc00000000000 */
[----:B------:R-:W-:-:S00]  /*b6c0*/  NOP ;  /* 0x0000000000007918 */ /* 0x000fc00000000000 */
[----:B------:R-:W-:-:S00]  /*b6d0*/  NOP ;  /* 0x0000000000007918 */ /* 0x000fc00000000000 */
[----:B------:R-:W-:-:S00]  /*b6e0*/  NOP ;  /* 0x0000000000007918 */ /* 0x000fc00000000000 */
[----:B------:R-:W-:-:S00]  /*b6f0*/  NOP ;  /* 0x0000000000007918 */ /* 0x000fc00000000000 */
.L_x_869:


//--------------------- .text._ZN3cub18CUB_300001_SM_10006detail10radix_sort33DeviceRadixSortExclusiveSumKernelINS1_5radix10policy_hubIffyE10Policy1000EyEEvPT0_ --------------------------
	.section	.text._ZN3cub18CUB_300001_SM_10006detail10radix_sort33DeviceRadixSortExclusiveSumKernelINS1_5radix10policy_hubIffyE10Policy1000EyEEvPT0_,"ax",@progbits
	.align	128
        .global         _ZN3cub18CUB_300001_SM_10006detail10radix_sort33DeviceRadixSortExclusiveSumKernelINS1_5radix10policy_hubIffyE10Policy1000EyEEvPT0_
        .type           _ZN3cub18CUB_300001_SM_10006detail10radix_sort33DeviceRadixSortExclusiveSumKernelINS1_5radix10policy_hubIffyE10Policy1000EyEEvPT0_,@function
        .size           _ZN3cub18CUB_300001_SM_10006detail10radix_sort33DeviceRadixSortExclusiveSumKernelINS1_5radix10policy_hubIffyE10Policy1000EyEEvPT0_,(.L_x_870 - _ZN3cub18CUB_300001_SM_10006detail10radix_sort33DeviceRadixSortExclusiveSumKernelINS1_5radix10policy_hubIffyE10Policy1000EyEEvPT0_)
        .other          _ZN3cub18CUB_300001_SM_10006detail10radix_sort33DeviceRadixSortExclusiveSumKernelINS1_5radix10policy_hubIffyE10Policy1000EyEEvPT0_,@"STO_CUDA_ENTRY STV_DEFAULT"
_ZN3cub18CUB_300001_SM_10006detail10radix_sort33DeviceRadixSortExclusiveSumKernelINS1_5radix10policy_hubIffyE10Policy1000EyEEvPT0_:
.text._ZN3cub18CUB_300001_SM_10006detail10radix_sort33DeviceRadixSortExclusiveSumKernelINS1_5radix10policy_hubIffyE10Policy1000EyEEvPT0_:
[----:B------:R-:W-:Y:S01]  /*0000*/  LDC R1, c[0x0][0x37c] ;  /* 0x0000df00ff017b82 */ /* 0x000fe20000000800 */
[----:B------:R-:W0:Y:S07]  /*0010*/  S2R R18, SR_TID.X ;  /* 0x0000000000127919 */ /* 0x000e2e0000002100 */
[----:B------:R-:W1:Y:S01]  /*0020*/  LDC.64 R16, c[0x0][0x380] ;  /* 0x0000e000ff107b82 */ /* 0x000e620000000a00 */
[----:B------:R-:W2:Y:S01]  /*0030*/  LDCU.64 UR4, c[0x0][0x358] ;  /* 0x00006b00ff0477ac */ /* 0x000ea20008000a00 */
[----:B------:R-:W3:Y:S01]  /*0040*/  S2R R5, SR_CTAID.X ;  /* 0x0000000000057919 */ /* 0x000ee20000002500 */
[----:B0-----:R-:W-:Y:S01]  /*0050*/  ISETP.GT.U32.AND P1, PT, R18, 0xff, PT ;  /* 0x000000ff1200780c */ /* 0x001fe20003f24070 */
[----:B---3--:R-:W-:-:S04]  /*0060*/  IMAD R5, R5, 0x100, R18 ;  /* 0x0000010005057824 */ /* 0x008fc800078e0212 */
[----:B-1----:R-:W-:-:S08]  /*0070*/  IMAD.WIDE R16, R5, 0x8, R16 ;  /* 0x0000000805107825 */ /* 0x002fd000078e0210 */
[----:B--2---:R-:W2:Y:S01]  /*0080*/  @!P1 LDG.E.64 R2, desc[UR4][R16.64] ;  /* 0x0000000410029981 */ /* 0x004ea2000c1e1b00 */
[----:B------:R-:W-:Y:S02]  /*0090*/  MOV R0, 0x400 ;  /* 0x0000040000007802 */ /* 0x000fe40000000f00 */
[C---:B------:R-:W-:Y:S01]  /*00a0*/  ISETP.GT.U32.AND P0, PT, R18.reuse, 0x1f, PT ;  /* 0x0000001f1200780c */ /* 0x040fe20003f04070 */
[----:B------:R-:W0:Y:S02]  /*00b0*/  S2R R5, SR_CgaCtaId ;  /* 0x0000000000057919 */ /* 0x000e240000008800 */
[----:B0-----:R-:W-:Y:S02]  /*00c0*/  LEA R5, R5, R0, 0x18 ;  /* 0x0000000005057211 */ /* 0x001fe400078ec0ff */
[----:B------:R-:W-:-:S05]  /*00d0*/  LEA.HI R0, R18, R18, RZ, 0x1d ;  /* 0x0000001212007211 */ /* 0x000fca00078fe8ff */
[----:B------:R-:W-:-:S05]  /*00e0*/  IMAD R0, R0, 0x8, R5 ;  /* 0x0000000800007824 */ /* 0x000fca00078e0205 */
[----:B--2---:R0:W-:Y:S01]  /*00f0*/  STS.64 [R0+0x10], R2 ;  /* 0x0000100200007388 */ /* 0x0041e20000000a00 */
[----:B------:R-:W-:Y:S06]  /*0100*/  BAR.SYNC.DEFER_BLOCKING 0x0 ;  /* 0x0000000000007b1d */ /* 0x000fec0000010000 */
[----:B------:R-:W-:Y:S05]  /*0110*/  @P0 BRA `(.L_x_122) ;  /* 0x0000000400240947 */ /* 0x000fea0003800000 */
[----:B------:R-:W-:Y:S01]  /*0120*/  IMAD R18, R18, 0x48, R5 ;  /* 0x0000004812127824 */ /* 0x000fe200078e0205 */
[----:B------:R-:W-:-:S04]  /*0130*/  UMOV UR6, 0xffffffff ;  /* 0xffffffff00067882 */ /* 0x000fc80000000000 */
[----:B------:R-:W-:Y:S04]  /*0140*/  LDS.64 R14, [R18+0x10] ;  /* 0x00001000120e7984 */ /* 0x000fe80000000a00 */
[----:B------:R-:W-:Y:S04]  /*0150*/  LDS.64 R12, [R18+0x18] ;  /* 0x00001800120c7984 */ /* 0x000fe80000000a00 */
[----:B------:R-:W1:Y:S04]  /*0160*/  LDS.64 R10, [R18+0x20] ;  /* 0x00002000120a7984 */ /* 0x000e680000000a00 */
[----:B------:R-:W-:Y:S04]  /*0170*/  LDS.64 R8, [R18+0x28] ;  /* 0x0000280012087984 */ /* 0x000fe80000000a00 */
[----:B------:R-:W2:Y:S04]  /*0180*/  LDS.64 R6, [R18+0x30] ;  /* 0x0000300012067984 */ /* 0x000ea80000000a00 */
[----:B------:R-:W-:Y:S04]  /*0190*/  LDS.64 R4, [R18+0x38] ;  /* 0x0000380012047984 */ /* 0x000fe80000000a00 */
[----:B0-----:R-:W0:Y:S04]  /*01a0*/  LDS.64 R2, [R18+0x40] ;  /* 0x0000400012027984 */ /* 0x001e280000000a00 */
[----:B------:R-:W3:Y:S01]  /*01b0*/  LDS.64 R20, [R18+0x48] ;  /* 0x0000480012147984 */ /* 0x000ee20000000a00 */
[----:B-1----:R-:W-:-:S04]  /*01c0*/  IADD3 R19, P3, P4, R10, R12, R14 ;  /* 0x0000000c0a137210 */ /* 0x002fc80007c7e00e */
[----:B------:R-:W-:Y:S02]  /*01d0*/  IADD3.X R23, PT, PT, R11, R13, R15, P3, P4 ;  /* 0x0000000d0b177210 */ /* 0x000fe40001fe840f */
[----:B--2---:R-:W-:-:S04]  /*01e0*/  IADD3 R19, P0, P2, R6, R19, R8 ;  /* 0x0000001306137210 */ /* 0x004fc80007a1e008 */
[----:B------:R-:W-:Y:S02]  /*01f0*/  IADD3.X R23, PT, PT, R7, R23, R9, P0, P2 ;  /* 0x0000001707177210 */ /* 0x000fe400007e4409 */
[----:B0-----:R-:W-:-:S04]  /*0200*/  IADD3 R19, P3, P4, R2, R19, R4 ;  /* 0x0000001302137210 */ /* 0x001fc80007c7e004 */
[----:B---3--:R-:W-:Y:S02]  /*0210*/  IADD3 R20, P0, PT, R20, R19, RZ ;  /* 0x0000001314147210 */ /* 0x008fe40007f1e0ff */
[----:B------:R-:W-:-:S05]  /*0220*/  IADD3.X R19, PT, PT, R3, R23, R5, P3, P4 ;  /* 0x0000001703137210 */ /* 0x000fca0001fe8405 */
[----:B------:R-:W-:Y:S01]  /*0230*/  IMAD.X R19, R21, 0x1, R19, P0 ;  /* 0x0000000115137824 */ /* 0x000fe200000e0613 */
[----:B------:R-:W-:Y:S06]  /*0240*/  BRA.DIV UR6, `(.L_x_123) ;  /* 0x0000000206f07947 */ /* 0x000fec000b800000 */
[----:B------:R-:W0:Y:S04]  /*0250*/  SHFL.UP PT, R27, R20, 0x1, RZ ;  /* 0x04200000141b7989 */ /* 0x000e2800000e00ff */
[----:B------:R-:W1:Y:S01]  /*0260*/  SHFL.UP P0, R25, R19, 0x1, RZ ;  /* 0x0420000013197989 */ /* 0x000e6200000000ff */
[----:B0-----:R-:W-:-:S04]  /*0270*/  IADD3 R22, P2, PT, R27, R20, RZ ;  /* 0x000000141b167210 */ /* 0x001fc80007f5e0ff */
[----:B-1----:R-:W-:Y:S01]  /*0280*/  SEL R27, R22, R27, P0 ;  /* 0x0000001b161b7207 */ /* 0x002fe20000000000 */
[----:B------:R-:W-:-:S04]  /*0290*/  IMAD.X R26, R25, 0x1, R19, P2 ;  /* 0x00000001191a7824 */ /* 0x000fc800010e0613 */
[----:B------:R-:W0:Y:S01]  /*02a0*/  SHFL.UP PT, R28, R27, 0x2, RZ ;  /* 0x044000001b1c7989 */ /* 0x000e2200000e00ff */
[----:B------:R-:W-:-:S05]  /*02b0*/  SEL R26, R26, R25, P0 ;  /* 0x000000191a1a7207 */ /* 0x000fca0000000000 */
[----:B------:R-:W1:Y:S01]  /*02c0*/  SHFL.UP P0, R25, R26, 0x2, RZ ;  /* 0x044000001a197989 */ /* 0x000e6200000000ff */
[----:B0-----:R-:W-:-:S05]  /*02d0*/  IADD3 R21, P2, PT, R28, R27, RZ ;  /* 0x0000001b1c157210 */ /* 0x001fca0007f5e0ff */
[----:B-1----:R-:W-:Y:S01]  /*02e0*/  IMAD.X R22, R25, 0x1, R26, P2 ;  /* 0x0000000119167824 */ /* 0x002fe200010e061a */
[----:B------:R-:W-:-:S04]  /*02f0*/  SEL R28, R21, R28, P0 ;  /* 0x0000001c151c7207 */ /* 0x000fc80000000000 */
[----:B------:R-:W-:Y:S01]  /*0300*/  SEL R29, R22, R25, P0 ;  /* 0x00000019161d7207 */ /* 0x000fe20000000000 */
        /* <DEDUP_REMOVED lines=12> */
[----:B------:R0:W1:Y:S04]  /*03d0*/  SHFL.UP PT, R28, R27, 0x10, RZ ;  /* 0x060000001b1c7989 */ /* 0x00006800000e00ff */
[----:B------:R0:W2:Y:S02]  /*03e0*/  SHFL.UP P0, R25, R26, 0x10, RZ ;  /* 0x060000001a197989 */ /* 0x0000a400000000ff */
.L_x_134:
[----:B-1----:R-:W-:-:S04]  /*03f0*/  IADD3 R21, P2, PT, R28, R27, RZ ;  /* 0x0000001b1c157210 */ /* 0x002fc80007f5e0ff */
[----:B--2---:R-:W-:Y:S01]  /*0400*/  SEL R21, R21, R28, P0 ;  /* 0x0000001c15157207 */ /* 0x004fe20000000000 */
[----:B------:R-:W-:-:S05]  /*0410*/  IMAD.X R22, R25, 0x1, R26, P2 ;  /* 0x0000000119167824 */ /* 0x000fca00010e061a */
[----:B------:R-:W-:Y:S02]  /*0420*/  SEL R22, R22, R25, P0 ;  /* 0x0000001916167207 */ /* 0x000fe40000000000 */
[----:B------:R-:W-:-:S05]  /*0430*/  IADD3 R20, P0, PT, R21, -R20, RZ ;  /* 0x8000001415147210 */ /* 0x000fca0007f1e0ff */
[----:B------:R-:W-:Y:S01]  /*0440*/  IMAD.X R21, R22, 0x1, ~R19, P0 ;  /* 0x0000000116157824 */ /* 0x000fe200000e0e13 */
[----:B------:R-:W-:-:S04]  /*0450*/  IADD3 R14, P0, PT, R14, R20, RZ ;  /* 0x000000140e0e7210 */ /* 0x000fc80007f1e0ff */
[----:B------:R1:W-:Y:S01]  /*0460*/  STS.64 [R18+0x10], R20 ;  /* 0x0000101412007388 */ /* 0x0003e20000000a00 */
[----:B------:R-:W-:Y:S01]  /*0470*/  IMAD.X R15, R15, 0x1, R21, P0 ;  /* 0x000000010f0f7824 */ /* 0x000fe200000e0615 */
        /* <DEDUP_REMOVED lines=17> */
[----:B------:R-:W-:-:S05]  /*0590*/  IMAD.X R3, R3, 0x1, R5, P0 ;  /* 0x0000000103037824 */ /* 0x000fca00000e0605 */
[----:B------:R1:W-:Y:S03]  /*05a0*/  STS.64 [R18+0x48], R2 ;  /* 0x0000480212007388 */ /* 0x0003e60000000a00 */
.L_x_122:
[----:B------:R-:W-:Y:S05]  /*05b0*/  WARPSYNC.ALL ;  /* 0x0000000000007948 */ /* 0x000fea0003800000 */
[----:B------:R-:W-:Y:S06]  /*05c0*/  BAR.SYNC.DEFER_BLOCKING 0x0 ;  /* 0x0000000000007b1d */ /* 0x000fec0000010000 */
[----:B------:R-:W-:Y:S05]  /*05d0*/  @P1 EXIT ;  /* 0x000000000000194d */ /* 0x000fea0003800000 */
[----:B01----:R-:W0:Y:S04]  /*05e0*/  LDS.64 R2, [R0+0x10] ;  /* 0x0000100000027984 */ /* 0x003e280000000a00 */
[----:B0-----:R-:W-:Y:S01]  /*05f0*/  STG.E.64 desc[UR4][R16.64], R2 ;  /* 0x0000000210007986 */ /* 0x001fe2000c101b04 */
[----:B------:R-:W-:Y:S05]  /*0600*/  EXIT ;  /* 0x000000000000794d */ /* 0x000fea0003800000 */
.L_x_123:
[----:B------:R-:W-:Y:S02]  /*0610*/  IMAD.MOV.U32 R24, RZ, RZ, R20 ;  /* 0x000000ffff187224 */ /* 0x000fe400078e0014 */
[----:B------:R-:W-:Y:S02]  /*0620*/  IMAD.MOV.U32 R23, RZ, RZ, 0x1 ;  /* 0x00000001ff177424 */ /* 0x000fe400078e00ff */
[----:B------:R-:W-:Y:S02]  /*0630*/  IMAD.MOV.U32 R22, RZ, RZ, RZ ;  /* 0x000000ffff167224 */ /* 0x000fe400078e00ff */
[----:B------:R-:W-:-:S07]  /*0640*/  IMAD.MOV.U32 R21, RZ, RZ, -0x1 ;  /* 0xffffffffff157424 */ /* 0x000fce00078e00ff */
[----:B------:R-:W-:Y:S05]  /*0650*/  WARPSYNC.COLLECTIVE R21, `(.L_x_124) ;  /* 0x0000000015087348 */ /* 0x000fea0003c00000 */
[----:B------:R0:W1:Y:S02]  /*0660*/  SHFL.UP P0, R25, R24, R23, R22 ;  /* 0x0400001718197389 */ /* 0x0000640000000016 */
[----:B01----:R-:W-:Y:S05]  /*0670*/  ENDCOLLECTIVE ;  /* 0x000000000000791b */ /* 0x003fea0003800000 */
.L_x_124:
[----:B------:R-:W-:Y:S02]  /*0680*/  IMAD.MOV.U32 R24, RZ, RZ, R19 ;  /* 0x000000ffff187224 */ /* 0x000fe400078e0013 */
[----:B------:R-:W-:-:S07]  /*0690*/  IMAD.MOV.U32 R27, RZ, RZ, R25 ;  /* 0x000000ffff1b7224 */ /* 0x000fce00078e0019 */
[----:B------:R-:W-:Y:S05]  /*06a0*/  WARPSYNC.COLLECTIVE R21, `(.L_x_125) ;  /* 0x0000000015087348 */ /* 0x000fea0003c00000 */
[----:B------:R0:W1:Y:S02]  /*06b0*/  SHFL.UP P0, R25, R24, R23, R22 ;  /* 0x0400001718197389 */ /* 0x0000640000000016 */
[----:B01----:R-:W-:Y:S05]  /*06c0*/  ENDCOLLECTIVE ;  /* 0x000000000000791b */ /* 0x003fea0003800000 */
.L_x_125:
[----:B------:R-:W-:Y:S01]  /*06d0*/  IADD3 R26, P2, PT, R27, R20, RZ ;  /* 0x000000141b1a7210 */ /* 0x000fe20007f5e0ff */
[----:B------:R-:W-:-:S03]  /*06e0*/  IMAD.MOV.U32 R23, RZ, RZ, 0x2 ;  /* 0x00000002ff177424 */ /* 0x000fc600078e00ff */
[----:B------:R-:W-:Y:S01]  /*06f0*/  SEL R27, R26, R27, P0 ;  /* 0x0000001b1a1b7207 */ /* 0x000fe20000000000 */
[----:B------:R-:W-:-:S04]  /*0700*/  IMAD.X R26, R25, 0x1, R19, P2 ;  /* 0x00000001191a7824 */ /* 0x000fc800010e0613 */
[----:B------:R-:W-:Y:S01]  /*0710*/  IMAD.MOV.U32 R24, RZ, RZ, R27 ;  /* 0x000000ffff187224 */ /* 0x000fe200078e001b */
[----:B------:R-:W-:-:S07]  /*0720*/  SEL R26, R26, R25, P0 ;  /* 0x000000191a1a7207 */ /* 0x000fce0000000000 */
[----:B------:R-:W-:Y:S05]  /*0730*/  WARPSYNC.COLLECTIVE R21, `(.L_x_126) ;  /* 0x0000000015087348 */ /* 0x000fea0003c00000 */
[----:B------:R0:W1:Y:S02]  /*0740*/  SHFL.UP P0, R25, R24, R23, R22 ;  /* 0x0400001718197389 */ /* 0x0000640000000016 */
[----:B01----:R-:W-:Y:S05]  /*0750*/  ENDCOLLECTIVE ;  /* 0x000000000000791b */ /* 0x003fea0003800000 */
.L_x_126:
[----:B------:R-:W-:Y:S02]  /*0760*/  IMAD.MOV.U32 R24, RZ, RZ, R26 ;  /* 0x000000ffff187224 */ /* 0x000fe400078e001a */
[----:B------:R-:W-:-:S07]  /*0770*/  IMAD.MOV.U32 R28, RZ, RZ, R25 ;  /* 0x000000ffff1c7224 */ /* 0x000fce00078e0019 */
[----:B------:R-:W-:Y:S05]  /*0780*/  WARPSYNC.COLLECTIVE R21, `(.L_x_127) ;  /* 0x0000000015087348 */ /* 0x000fea0003c00000 */
[----:B------:R0:W1:Y:S02]  /*0790*/  SHFL.UP P0, R25, R24, R23, R22 ;  /* 0x0400001718197389 */ /* 0x0000640000000016 */
[----:B01----:R-:W-:Y:S05]  /*07a0*/  ENDCOLLECTIVE ;  /* 0x000000000000791b */ /* 0x003fea0003800000 */
.L_x_127:
        /* <DEDUP_REMOVED lines=9> */
.L_x_128:
[----:B------:R-:W-:Y:S02]  /*0840*/  IMAD.MOV.U32 R24, RZ, RZ, R29 ;  /* 0x000000ffff187224 */ /* 0x000fe400078e001d */
[----:B------:R-:W-:-:S07]  /*0850*/  IMAD.MOV.U32 R27, RZ, RZ, R25 ;  /* 0x000000ffff1b7224 */ /* 0x000fce00078e0019 */
[----:B------:R-:W-:Y:S05]  /*0860*/  WARPSYNC.COLLECTIVE R21, `(.L_x_129) ;  /* 0x0000000015087348 */ /* 0x000fea0003c00000 */
[----:B------:R0:W1:Y:S02]  /*0870*/  SHFL.UP P0, R25, R24, R23, R22 ;  /* 0x0400001718197389 */ /* 0x0000640000000016 */
[----:B01----:R-:W-:Y:S05]  /*0880*/  ENDCOLLECTIVE ;  /* 0x000000000000791b */ /* 0x003fea0003800000 */
.L_x_129:
        /* <DEDUP_REMOVED lines=9> */
.L_x_130:
[----:B------:R-:W-:Y:S02]  /*0920*/  IMAD.MOV.U32 R24, RZ, RZ, R29 ;  /* 0x000000ffff187224 */ /* 0x000fe400078e001d */
[----:B------:R-:W-:-:S07]  /*0930*/  IMAD.MOV.U32 R27, RZ, RZ, R25 ;  /* 0x000000ffff1b7224 */ /* 0x000fce00078e0019 */
[----:B------:R-:W-:Y:S05]  /*0940*/  WARPSYNC.COLLECTIVE R21, `(.L_x_131) ;  /* 0x0000000015087348 */ /* 0x000fea0003c00000 */
[----:B------:R0:W1:Y:S02]  /*0950*/  SHFL.UP P0, R25, R24, R23, R22 ;  /* 0x0400001718197389 */ /* 0x0000640000000016 */
[----:B01----:R-:W-:Y:S05]  /*0960*/  ENDCOLLECTIVE ;  /* 0x000000000000791b */ /* 0x003fea0003800000 */
.L_x_131:
        /* <DEDUP_REMOVED lines=9> */
.L_x_132:
[----:B------:R-:W-:Y:S02]  /*0a00*/  IMAD.MOV.U32 R24, RZ, RZ, R26 ;  /* 0x000000ffff187224 */ /* 0x000fe400078e001a */
[----:B------:R-:W-:-:S07]  /*0a10*/  IMAD.MOV.U32 R28, RZ, RZ, R25 ;  /* 0x000000ffff1c7224 */ /* 0x000fce00078e0019 */
[----:B------:R-:W-:Y:S05]  /*0a20*/  WARPSYNC.COLLECTIVE R21, `(.L_x_133) ;  /* 0x0000000015087348 */ /* 0x000fea0003c00000 */
[----:B------:R0:W1:Y:S02]  /*0a30*/  SHFL.UP P0, R25, R24, R23, R22 ;  /* 0x0400001718197389 */ /* 0x0000640000000016 */
[----:B01----:R-:W-:Y:S05]  /*0a40*/  ENDCOLLECTIVE ;  /* 0x000000000000791b */ /* 0x003fea0003800000 */
.L_x_133:
[----:B------:R-:W-:Y:S05]  /*0a50*/  BRA `(.L_x_134) ;  /* 0xfffffff800647947 */ /* 0x000fea000383ffff */
.L_x_135:
        /* <DEDUP_REMOVED lines=10> */
.L_x_870:


//--------------------- .text._ZN3cub18CUB_300001_SM_10006detail10radix_sort30DeviceRadixSortHistogramKernelINS1_5radix10policy_hubIffyE10Policy1000ELNS0_9SortOrderE0EfyNS1_21identity_decomposer_tEEEvPT2_PKT1_SA_iiT3_ --------------------------
	.section	.text._ZN3cub18CUB_300001_SM_10006detail10radix_sort30DeviceRadixSortHistogramKernelINS1_5radix10policy_hubIffyE10Policy1000ELNS0_9SortOrderE0EfyNS1_21identity_decomposer_tEEEvPT2_PKT1_SA_iiT3_,"ax",@progbits
	.align	128
        .global         _ZN3cub18CUB_300001_SM_10006detail10radix_sort30DeviceRadixSortHistogramKernelINS1_5radix10policy_hubIffyE10Policy1000ELNS0_9SortOrderE0EfyNS1_21identity_decomposer_tEEEvPT2_PKT1_SA_iiT3_
        .type           _ZN3cub18CUB_300001_SM_10006detail10radix_sort30DeviceRadixSortHistogramKernelINS1_5radix10policy_hubIffyE10Policy1000ELNS0_9SortOrderE0EfyNS1_21identity_decomposer_tEEEvPT2_PKT1_SA_iiT3_,@function
        .size           _ZN3cub18CUB_300001_SM_10006detail10radix_sort30DeviceRadixSortHistogramKernelINS1_5radix10policy_hubIffyE10Policy1000ELNS0_9SortOrderE0EfyNS1_21identity_decomposer_tEEEvPT2_PKT1_SA_iiT3_,(.L_x_871 - _ZN3cub18CUB_300001_SM_10006detail10radix_sort30DeviceRadixSortHistogramKernelINS1_5radix10policy_hubIffyE10Policy1000ELNS0_9SortOrderE0EfyNS1_21identity_decomposer_tEEEvPT2_PKT1_SA_iiT3_)
        .other          _ZN3cub18CUB_300001_SM_10006detail10radix_sort30DeviceRadixSortHistogramKernelINS1_5radix10policy_hubIffyE10Policy1000ELNS0_9SortOrderE0EfyNS1_21identity_decomposer_tEEEvPT2_PKT1_SA_iiT3_,@"STO_CUDA_ENTRY STV_DEFAULT"
_ZN3cub18CUB_300001_SM_10006detail10radix_sort30DeviceRadixSortHistogramKernelINS1_5radix10policy_hubIffyE10Policy1000ELNS0_9SortOrderE0EfyNS1_21identity_decomposer_tEEEvPT2_PKT1_SA_iiT3_:
.text._ZN3cub18CUB_300001_SM_10006detail10radix_sort30DeviceRadixSortHistogramKernelINS1_5radix10policy_hubIffyE10Policy1000ELNS0_9SortOrderE0EfyNS1_21identity_decomposer_tEEEvPT2_PKT1_SA_iiT3_:
[----:B------:R-:W-:Y:S01]  /*0000*/  LDC R1, c[0x0][0x37c] ;  /* 0x0000df00ff017b82 */ /* 0x000fe20000000800 */
[----:B------:R-:W0:Y:S02]  /*0010*/  LDCU.64 UR6, c[0x0][0x390] ;  /* 0x00007200ff0677ac */ /* 0x000e240008000a00 */
[----:B0-----:R-:W-:-:S04]  /*0020*/  ISETP.NE.U32.AND P0, PT, RZ, UR6, PT ;  /* 0x00000006ff007c0c */ /* 0x001fc8000bf05070 */
[----:B------:R-:W-:-:S13]  /*0030*/  ISETP.NE.AND.EX P0, PT, RZ, UR7, PT, P0 ;  /* 0x00000007ff007c0c */ /* 0x000fda000bf05300 */
[----:B------:R-:W-:Y:S05]  /*0040*/  @!P0 EXIT ;  /* 0x000000000000894d */ /* 0x000fea0003800000 */
[----:B------:R-:W-:Y:S01]  /*0050*/  UIADD3 UR11, UP0, UPT, UR6, -0x1, URZ ;  /* 0xffffffff060b7890 */ /* 0x000fe2000ff1e0ff */
[----:B------:R-:W0:Y:S01]  /*0060*/  S2R R0, SR_TID.X ;  /* 0x0000000000007919 */ /* 0x000e220000002100 */
[----:B------:R-:W1:Y:S01]  /*0070*/  LDCU.64 UR4, c[0x0][0x398] ;  /* 0x00007300ff0477ac */ /* 0x000e620008000a00 */
[----:B------:R-:W2:Y:S01]  /*0080*/  S2UR UR8, SR_CTAID.X ;  /* 0x00000000000879c3 */ /* 0x000ea20000002500 */
[----:B------:R-:W-:Y:S01]  /*0090*/  UIADD3.X UR12, UPT, UPT, UR7, -0x1, URZ, UP0, !UPT ;  /* 0xffffffff070c7890 */ /* 0x000fe200087fe4ff */
[----:B------:R-:W3:Y:S03]  /*00a0*/  LDCU.64 UR20, c[0x0][0x358] ;  /* 0x00006b00ff1477ac */ /* 0x000ee60008000a00 */
[----:B------:R-:W-:Y:S01]  /*00b0*/  USHF.R.U64 UR11, UR11, 0x1e, UR12 ;  /* 0x0000001e0b0b7899 */ /* 0x000fe2000800120c */
[----:B------:R-:W4:Y:S03]  /*00c0*/  LDCU UR28, c[0x0][0x370] ;  /* 0x00006e00ff1c77ac */ /* 0x000f260008000800 */
[----:B------:R-:W-:-:S02]  /*00d0*/  UIADD3 UR11, UP0, UPT, UR11, 0x1, URZ ;  /* 0x000000010b0b7890 */ /* 0x000fc4000ff1e0ff */
[----:B-1----:R-:W-:Y:S02]  /*00e0*/  UIADD3 UR4, UPT, UPT, UR5, 0x7, -UR4 ;  /* 0x0000000705047890 */ /* 0x002fe4000fffe804 */
[----:B------:R-:W-:Y:S02]  /*00f0*/  ULEA.HI.X UR12, UR12, URZ, URZ, 0x2, UP0 ;  /* 0x000000ff0c0c7291 */ /* 0x000fe400080f14ff */
[----:B------:R-:W-:Y:S02]  /*0100*/  UISETP.LT.U32.AND UP0, UPT, UR11, UR6, UPT ;  /* 0x000000060b00728c */ /* 0x000fe4000bf01070 */
[----:B------:R-:W-:Y:S02]  /*0110*/  USHF.R.S32.HI UR5, URZ, 0x1f, UR4 ;  /* 0x0000001fff057899 */ /* 0x000fe40008011404 */
[----:B------:R-:W-:Y:S02]  /*0120*/  UISETP.LT.U32.AND.EX UP0, UPT, UR12, UR7, UPT, UP0 ;  /* 0x000000070c00728c */ /* 0x000fe4000bf01100 */
[----:B------:R-:W-:-:S02]  /*0130*/  ULEA.HI UR5, UR5, UR4, URZ, 0x3 ;  /* 0x0000000405057291 */ /* 0x000fc4000f8f18ff */
[----:B------:R-:W-:Y:S01]  /*0140*/  USEL UR11, UR11, UR6, UP0 ;  /* 0x000000060b0b7287 */ /* 0x000fe20008000000 */
[----:B0-----:R-:W-:Y:S01]  /*0150*/  VIADD R20, R0, 0x780 ;  /* 0x0000078000147836 */ /* 0x001fe20000000000 */
[----:B------:R-:W-:Y:S02]  /*0160*/  USEL UR12, UR12, UR7, UP0 ;  /* 0x000000070c0c7287 */ /* 0x000fe40008000000 */
[----:B------:R-:W-:Y:S02]  /*0170*/  UISETP.GE.AND UP0, UPT, UR4, 0x8, UPT ;  /* 0x000000080400788c */ /* 0x000fe4000bf06270 */
[----:B------:R-:W-:Y:S02]  /*0180*/  USHF.R.S32.HI UR5, URZ, 0x3, UR5 ;  /* 0x00000003ff057899 */ /* 0x000fe40008011405 */
[----:B--2---:R-:W-:Y:S02]  /*0190*/  USHF.L.U32 UR8, UR8, 0xb, URZ ;  /* 0x0000000b08087899 */ /* 0x004fe400080006ff */
[----:B------:R-:W-:Y:S01]  /*01a0*/  PLOP3.LUT P0, PT, PT, PT, UP0, 0x80, 0x8 ;  /* 0x000000000008781c */ /* 0x000fe20003f0f008 */
[----:B------:R-:W-:-:S02]  /*01b0*/  UIADD3 UR22, UPT, UPT, UR5, -0x1, URZ ;  /* 0xffffffff05167890 */ /* 0x000fc4000fffe0ff */
[----:B------:R-:W-:Y:S01]  /*01c0*/  ULOP3.LUT UR23, UR5, 0xf, URZ, 0xc0, !UPT ;  /* 0x0000000f05177892 */ /* 0x000fe2000f8ec0ff */
[----:B------:R-:W-:Y:S01]  /*01d0*/  ISETP.GT.U32.OR P0, PT, R0, 0xff, !P0 ;  /* 0x000000ff0000780c */ /* 0x000fe20004704470 */
[----:B------:R-:W-:Y:S02]  /*01e0*/  ULOP3.LUT UR24, UR5, 0x7, URZ, 0xc0, !UPT ;  /* 0x0000000705187892 */ /* 0x000fe4000f8ec0ff */
[----:B------:R-:W-:Y:S01]  /*01f0*/  ULOP3.LUT UR25, UR5, 0x3, URZ, 0xc0, !UPT ;  /* 0x0000000305197892 */ /* 0x000fe2000f8ec0ff */
[----:B------:R-:W-:Y:S01]  /*0200*/  P2R R21, PR, RZ, 0x1 ;  /* 0x00000001ff157803 */ /* 0x000fe20000000000 */
[----:B------:R-:W-:Y:S02]  /*0210*/  ULOP3.LUT UR26, UR5, 0xffffff0, URZ, 0xc0, !UPT ;  /* 0x0ffffff0051a7892 */ /* 0x000fe4000f8ec0ff */
[----:B------:R-:W-:Y:S02]  /*0220*/  ULOP3.LUT UR27, UR5, 0xffffff8, URZ, 0xc0, !UPT ;  /* 0x0ffffff8051b7892 */ /* 0x000fe4000f8ec0ff */
[----:B------:R-:W-:Y:S01]  /*0230*/  ULOP3.LUT UR9, UR5, 0x1, URZ, 0xc0, !UPT ;  /* 0x0000000105097892 */ /* 0x000fe2000f8ec0ff */
[----:B------:R-:W-:Y:S01]  /*0240*/  UMOV UR6, URZ ;  /* 0x000000ff00067c82 */ /* 0x000fe20008000000 */
[----:B---34-:R-:W-:-:S10]  /*0250*/  UMOV UR7, URZ ;  /* 0x000000ff00077c82 */ /* 0x018fd40008000000 */
.L_x_219:
[----:B------:R-:W-:Y:S01]  /*0260*/  ISETP.NE.AND P0, PT, R21, RZ, PT ;  /* 0x000000ff1500720c */ /* 0x000fe20003f05270 */
[----:B------:R-:W-:-:S12]  /*0270*/  BSSY.RECONVERGENT B0, `(.L_x_136) ;  /* 0x0000080000007945 */ /* 0x000fd80003800200 */
[----:B012345:R-:W-:Y:S05]  /*0280*/  @P0 BRA `(.L_x_137) ;  /* 0x0000000400f80947 */ /* 0x03ffea0003800000 */
[----:B------:R-:W0:Y:S01]  /*0290*/  S2UR UR5, SR_CgaCtaId ;  /* 0x00000000000579c3 */ /* 0x000e220000008800 */
[----:B------:R-:W-:Y:S01]  /*02a0*/  IMAD.U32 R2, RZ, RZ, UR22 ;  /* 0x00000016ff027e24 */ /* 0x000fe2000f8e00ff */
[----:B------:R-:W-:-:S04]  /*02b0*/  UMOV UR4, 0x400 ;  /* 0x0000040000047882 */ /* 0x000fc80000000000 */
[----:B------:R-:W-:Y:S01]  /*02c0*/  ISETP.GE.U32.AND P1, PT, R2, 0xf, PT ;  /* 0x0000000f0200780c */ /* 0x000fe20003f26070 */
[----:B------:R-:W-:Y:S01]  /*02d0*/  IMAD.MOV.U32 R2, RZ, RZ, RZ ;  /* 0x000000ffff027224 */ /* 0x000fe200078e00ff */
[----:B0-----:R-:W-:-:S06]  /*02e0*/  ULEA UR4, UR5, UR4, 0x18 ;  /* 0x0000000405047291 */ /* 0x001fcc000f8ec0ff */
[----:B------:R-:W-:-:S05]  /*02f0*/  LEA R5, R0, UR4, 0x2 ;  /* 0x0000000400057c11 */ /* 0x000fca000f8e10ff */
[----:B------:R-:W-:Y:S05]  /*0300*/  @!P1 BRA `(.L_x_138) ;  /* 0x00000000005c9947 */ /* 0x000fea0003800000 */
[----:B------:R-:W-:Y:S01]  /*0310*/  VIADD R2, R5, 0x2000 ;  /* 0x0000200005027836 */ /* 0x000fe20000000000 */
[----:B------:R-:W-:-:S12]  /*0320*/  UIADD3 UR4, UPT, UPT, -UR26, URZ, URZ ;  /* 0x000000ff1a047290 */ /* 0x000fd8000fffe1ff */
.L_x_139:
[----:B------:R-:W-:Y:S01]  /*0330*/  UIADD3 UR4, UPT, UPT, UR4, 0x10, URZ ;  /* 0x0000001004047890 */ /* 0x000fe2000fffe0ff */
[----:B------:R-:W-:Y:S03]  /*0340*/  STS [R2+-0x2000], RZ ;  /* 0xffe000ff02007388 */ /* 0x000fe60000000800 */
[----:B------:R-:W-:Y:S01]  /*0350*/  UISETP.NE.AND UP0, UPT, UR4, URZ, UPT ;  /* 0x000000ff0400728c */ /* 0x000fe2000bf05270 */
        /* <DEDUP_REMOVED lines=16> */
[----:B------:R-:W-:Y:S06]  /*0460*/  BRA.U UP0, `(.L_x_139) ;  /* 0xfffffffd00b07547 */ /* 0x000fec000b83ffff */
[----:B------:R-:W-:-:S07]  /*0470*/  IMAD.U32 R2, RZ, RZ, UR26 ;  /* 0x0000001aff027e24 */ /* 0x000fce000f8e00ff */
.L_x_138:
[----:B------:R-:W-:Y:S01]  /*0480*/  ISETP.NE.AND P0, PT, RZ, UR23, PT ;  /* 0x00000017ff007c0c */ /* 0x000fe2000bf05270 */
[----:B------:R-:W-:Y:S02]  /*0490*/  IMAD.U32 R6, RZ, RZ, UR24 ;  /* 0x00000018ff067e24 */ /* 0x000fe4000f8e00ff */
[----:B------:R-:W-:Y:S02]  /*04a0*/  IMAD.U32 R3, RZ, RZ, UR23 ;  /* 0x00000017ff037e24 */ /* 0x000fe4000f8e00ff */
[----:B------:R-:W-:Y:S02]  /*04b0*/  VIADD R6, R6, 0xffffffff ;  /* 0xffffffff06067836 */ /* 0x000fe40000000000 */
[----:B------:R-:W-:-:S06]  /*04c0*/  VIADD R3, R3, 0xffffffff ;  /* 0xffffffff03037836 */ /* 0x000fcc0000000000 */
[----:B------:R-:W-:Y:S05]  /*04d0*/  @!P0 BRA `(.L_x_140) ;  /* 0x00000000007c8947 */ /* 0x000fea0003800000 */
[----:B------:R-:W-:Y:S01]  /*04e0*/  ISETP.GE.U32.AND P2, PT, R3, 0x7, PT ;  /* 0x000000070300780c */ /* 0x000fe20003f46070 */
[----:B------:R-:W-:-:S12]  /*04f0*/  UISETP.NE.AND UP0, UPT, UR24, URZ, UPT ;  /* 0x000000ff1800728c */ /* 0x000fd8000bf05270 */
[----:B------:R-:W-:Y:S05]  /*0500*/  @!P2 BRA `(.L_x_141) ;  /* 0x000000000028a947 */ /* 0x000fea0003800000 */
        /* <DEDUP_REMOVED lines=10> */
.L_x_141:
[----:B------:R-:W-:Y:S05]  /*05b0*/  BRA.U !UP0, `(.L_x_140) ;  /* 0x0000000108447547 */ /* 0x000fea000b800000 */
[----:B------:R-:W-:Y:S01]  /*05c0*/  ISETP.GE.U32.AND P2, PT, R6, 0x3, PT ;  /* 0x000000030600780c */ /* 0x000fe20003f46070 */
[----:B------:R-:W-:-:S12]  /*05d0*/  UISETP.NE.AND UP0, UPT, UR25, URZ, UPT ;  /* 0x000000ff1900728c */ /* 0x000fd8000bf05270 */
[C---:B0-----:R-:W-:Y:S02]  /*05e0*/  @P2 IMAD R4, R2.reuse, 0x400, R5 ;  /* 0x0000040002042824 */ /* 0x041fe400078e0205 */
[----:B------:R-:W-:-:S03]  /*05f0*/  @P2 VIADD R2, R2, 0x4 ;  /* 0x0000000402022836 */ /* 0x000fc60000000000 */
[----:B------:R1:W-:Y:S04]  /*0600*/  @P2 STS [R4], RZ ;  /* 0x000000ff04002388 */ /* 0x0003e80000000800 */
[----:B------:R1:W-:Y:S04]  /*0610*/  @P2 STS [R4+0x400], RZ ;  /* 0x000400ff04002388 */ /* 0x0003e80000000800 */
[----:B------:R1:W-:Y:S04]  /*0620*/  @P2 STS [R4+0x800], RZ ;  /* 0x000800ff04002388 */ /* 0x0003e80000000800 */
[----:B------:R1:W-:Y:S01]  /*0630*/  @P2 STS [R4+0xc00], RZ ;  /* 0x000c00ff04002388 */ /* 0x0003e20000000800 */
[----:B------:R-:W-:Y:S05]  /*0640*/  BRA.U !UP0, `(.L_x_140) ;  /* 0x0000000108207547 */ /* 0x000fea000b800000 */
[----:B------:R-:W-:Y:S01]  /*0650*/  IMAD R2, R2, 0x400, R5 ;  /* 0x0000040002027824 */ /* 0x000fe200078e0205 */
[----:B------:R-:W-:-:S04]  /*0660*/  UISETP.NE.AND UP0, UPT, UR25, 0x1, UPT ;  /* 0x000000011900788c */ /* 0x000fc8000bf05270 */
[----:B------:R2:W-:Y:S05]  /*0670*/  STS [R2], RZ ;  /* 0x000000ff02007388 */ /* 0x0005ea0000000800 */
[----:B------:R-:W-:Y:S05]  /*0680*/  BRA.U !UP0, `(.L_x_140) ;  /* 0x0000000108107547 */ /* 0x000fea000b800000 */
[----:B------:R-:W-:Y:S01]  /*0690*/  UISETP.NE.AND UP0, UPT, UR25, 0x2, UPT ;  /* 0x000000021900788c */ /* 0x000fe2000bf05270 */
[----:B------:R3:W-:Y:S05]  /*06a0*/  STS [R2+0x400], RZ ;  /* 0x000400ff02007388 */ /* 0x0007ea0000000800 */
[----:B------:R-:W-:-:S13]  /*06b0*/  PLOP3.LUT P2, PT, PT, PT, UP0, 0x80, 0x8 ;  /* 0x000000000008781c */ /* 0x000fda0003f4f008 */
[----:B------:R3:W-:Y:S02]  /*06c0*/  @P2 STS [R2+0x800], RZ ;  /* 0x000800ff02002388 */ /* 0x0007e40000000800 */
.L_x_140:
[----:B------:R-:W-:-:S13]  /*06d0*/  ISETP.GT.U32.AND P2, PT, R0, 0x7f, PT ;  /* 0x0000007f0000780c */ /* 0x000fda0003f44070 */
[----:B------:R-:W-:Y:S05]  /*06e0*/  @P2 BRA `(.L_x_137) ;  /* 0x0000000000e02947 */ /* 0x000fea0003800000 */
[----:B--23--:R-:W-:Y:S01]  /*06f0*/  IMAD.MOV.U32 R2, RZ, RZ, RZ ;  /* 0x000000ffff027224 */ /* 0x00cfe200078e00ff */
[----:B------:R-:W-:Y:S06]  /*0700*/  @!P1 BRA `(.L_x_142) ;  /* 0x0000000000589947 */ /* 0x000fec0003800000 */
[----:B------:R-:W-:-:S07]  /*0710*/  IMAD.MOV.U32 R2, RZ, RZ, RZ ;  /* 0x000000ffff027224 */ /* 0x000fce00078e00ff */
.L_x_143:
[C---:B012---:R-:W-:Y:S02]  /*0720*/  IMAD R4, R2.reuse, 0x400, R5 ;  /* 0x0000040002047824 */ /* 0x047fe400078e0205 */
[----:B------:R-:W-:-:S03]  /*0730*/  VIADD R2, R2, 0x10 ;  /* 0x0000001002027836 */ /* 0x000fc60000000000 */
[----:B------:R2:W-:Y:S02]  /*0740*/  STS [R4+0x200], RZ ;  /* 0x000200ff04007388 */ /* 0x0005e40000000800 */
[----:B------:R-:W-:Y:S02]  /*0750*/  ISETP.NE.AND P1, PT, R2, UR26, PT ;  /* 0x0000001a02007c0c */ /* 0x000fe4000bf25270 */
[----:B------:R2:W-:Y:S04]  /*0760*/  STS [R4+0x600], RZ ;  /* 0x000600ff04007388 */ /* 0x0005e80000000800 */
        /* <DEDUP_REMOVED lines=13> */
[----:B------:R2:W-:Y:S01]  /*0840*/  STS [R4+0x3e00], RZ ;  /* 0x003e00ff04007388 */ /* 0x0005e20000000800 */
[----:B------:R-:W-:Y:S05]  /*0850*/  @P1 BRA `(.L_x_143) ;  /* 0xfffffffc00b01947 */ /* 0x000fea000383ffff */
[----:B------:R-:W-:-:S07]  /*0860*/  IMAD.U32 R2, RZ, RZ, UR26 ;  /* 0x0000001aff027e24 */ /* 0x000fce000f8e00ff */
.L_x_142:
[----:B------:R-:W-:Y:S05]  /*0870*/  @!P0 BRA `(.L_x_137) ;  /* 0x00000000007c8947 */ /* 0x000fea0003800000 */
[----:B------:R-:W-:Y:S01]  /*0880*/  ISETP.GE.U32.AND P0, PT, R3, 0x7, PT ;  /* 0x000000070300780c */ /* 0x000fe20003f06070 */
[----:B------:R-:W-:-:S12]  /*0890*/  UISETP.NE.AND UP0, UPT, UR24, URZ, UPT ;  /* 0x000000ff1800728c */ /* 0x000fd8000bf05270 */
[----:B------:R-:W-:Y:S05]  /*08a0*/  @!P0 BRA `(.L_x_144) ;  /* 0x0000000000288947 */ /* 0x000fea0003800000 */
[C---:B------:R-:W-:Y:S02]  /*08b0*/  IMAD R3, R2.reuse, 0x400, R5 ;  /* 0x0000040002037824 */ /* 0x040fe400078e0205 */
[----:B------:R-:W-:-:S03]  /*08c0*/  VIADD R2, R2, 0x8 ;  /* 0x0000000802027836 */ /* 0x000fc60000000000 */
[----:B------:R3:W-:Y:S04]  /*08d0*/  STS [R3+0x200], RZ ;  /* 0x000200ff03007388 */ /* 0x0007e80000000800 */
[----:B------:R3:W-:Y:S04]  /*08e0*/  STS [R3+0x600], RZ ;  /* 0x000600ff03007388 */ /* 0x0007e80000000800 */
[----:B------:R3:W-:Y:S04]  /*08f0*/  STS [R3+0xa00], RZ ;  /* 0x000a00ff03007388 */ /* 0x0007e80000000800 */
[----:B------:R3:W-:Y:S04]  /*0900*/  STS [R3+0xe00], RZ ;  /* 0x000e00ff03007388 */ /* 0x0007e80000000800 */
[----:B------:R3:W-:Y:S04]  /*0910*/  STS [R3+0x1200], RZ ;  /* 0x001200ff03007388 */ /* 0x0007e80000000800 */
[----:B------:R3:W-:Y:S04]  /*0920*/  STS [R3+0x1600], RZ ;  /* 0x001600ff03007388 */ /* 0x0007e80000000800 */
[----:B------:R3:W-:Y:S04]  /*0930*/  STS [R3+0x1a00], RZ ;  /* 0x001a00ff03007388 */ /* 0x0007e80000000800 */
[----:B------:R3:W-:Y:S02]  /*0940*/  STS [R3+0x1e00], RZ ;  /* 0x001e00ff03007388 */ /* 0x0007e40000000800 */
.L_x_144:
[----:B------:R-:W-:Y:S05]  /*0950*/  BRA.U !UP0, `(.L_x_137) ;  /* 0x0000000108447547 */ /* 0x000fea000b800000 */
[----:B------:R-:W-:Y:S01]  /*0960*/  ISETP.GE.U32.AND P0, PT, R6, 0x3, PT ;  /* 0x000000030600780c */ /* 0x000fe20003f06070 */
[----:B------:R-:W-:-:S12]  /*0970*/  UISETP.NE.AND UP0, UPT, UR25, URZ, UPT ;  /* 0x000000ff1900728c */ /* 0x000fd8000bf05270 */
[C---:B---3--:R-:W-:Y:S02]  /*0980*/  @P0 IMAD R3, R2.reuse, 0x400, R5 ;  /* 0x0000040002030824 */ /* 0x048fe400078e0205 */
[----:B------:R-:W-:-:S03]  /*0990*/  @P0 VIADD R2, R2, 0x4 ;  /* 0x0000000402020836 */ /* 0x000fc60000000000 */
[----:B------:R4:W-:Y:S04]  /*09a0*/  @P0 STS [R3+0x200], RZ ;  /* 0x000200ff03000388 */ /* 0x0009e80000000800 */
[----:B------:R4:W-:Y:S04]  /*09b0*/  @P0 STS [R3+0x600], RZ ;  /* 0x000600ff03000388 */ /* 0x0009e80000000800 */
[----:B------:R4:W-:Y:S04]  /*09c0*/  @P0 STS [R3+0xa00], RZ ;  /* 0x000a00ff03000388 */ /* 0x0009e80000000800 */
[----:B------:R4:W-:Y:S01]  /*09d0*/  @P0 STS [R3+0xe00], RZ ;  /* 0x000e00ff03000388 */ /* 0x0009e20000000800 */
[----:B------:R-:W-:Y:S05]  /*09e0*/  BRA.U !UP0, `(.L_x_137) ;  /* 0x0000000108207547 */ /* 0x000fea000b800000 */
[----:B------:R-:W-:Y:S01]  /*09f0*/  IMAD R2, R2, 0x400, R5 ;  /* 0x0000040002027824 */ /* 0x000fe200078e0205 */
[----:B------:R-:W-:-:S04]  /*0a00*/  UISETP.NE.AND UP0, UPT, UR25, 0x1, UPT ;  /* 0x000000011900788c */ /* 0x000fc8000bf05270 */
[----:B------:R3:W-:Y:S05]  /*0a10*/  STS [R2+0x200], RZ ;  /* 0x000200ff02007388 */ /* 0x0007ea0000000800 */
[----:B------:R-:W-:Y:S05]  /*0a20*/  BRA.U !UP0, `(.L_x_137) ;  /* 0x0000000108107547 */ /* 0x000fea000b800000 */
[----:B------:R-:W-:Y:S01]  /*0a30*/  UISETP.NE.AND UP0, UPT, UR25, 0x2, UPT ;  /* 0x000000021900788c */ /* 0x000fe2000bf05270 */
[----:B------:R0:W-:Y:S05]  /*0a40*/  STS [R2+0x600], RZ ;  /* 0x000600ff02007388 */ /* 0x0001ea0000000800 */
[----:B------:R-:W-:-:S13]  /*0a50*/  PLOP3.LUT P0, PT, PT, PT, UP0, 0x80, 0x8 ;  /* 0x000000000008781c */ /* 0x000fda0003f0f008 */
[----:B------:R0:W-:Y:S02]  /*0a60*/  @P0 STS [R2+0xa00], RZ ;  /* 0x000a00ff02000388 */ /* 0x0001e40000000800 */
.L_x_137:
[----:B------:R-:W-:Y:S05]  /*0a70*/  BSYNC.RECONVERGENT B0 ;  /* 0x0000000000007941 */ /* 0x000fea0003800200 */
.L_x_136:
[----:B------:R-:W5:Y:S01]  /*0a80*/  LDCU.64 UR14, c[0x0][0x390] ;  /* 0x00007200ff0e77ac */ /* 0x000f620008000a00 */
[----:B------:R-:W-:Y:S02]  /*0a90*/  USHF.L.U32 UR4, UR6, 0x1e, URZ ;  /* 0x0000001e06047899 */ /* 0x000fe400080006ff */
[----:B------:R-:W-:Y:S02]  /*0aa0*/  USHF.L.U64.HI UR5, UR6, 0x1e, UR7 ;  /* 0x0000001e06057899 */ /* 0x000fe40008010207 */
[----:B-----5:R-:W-:-:S04]  /*0ab0*/  UIADD3 UR4, UP0, UPT, -UR4, UR14, URZ ;  /* 0x0000000e04047290 */ /* 0x020fc8000ff1e1ff */
[----:B------:R-:W-:Y:S02]  /*0ac0*/  UIADD3.X UR5, UPT, UPT, ~UR5, UR15, URZ, UP0, !UPT ;  /* 0x0000000f05057290 */ /* 0x000fe400087fe5ff */
[----:B------:R-:W-:-:S04]  /*0ad0*/  UISETP.LT.U32.AND UP0, UPT, UR4, 0x40000000, UPT ;  /* 0x400000000400788c */ /* 0x000fc8000bf01070 */
[----:B------:R-:W-:-:S04]  /*0ae0*/  UISETP.LT.U32.AND.EX UP0, UPT, UR5, URZ, UPT, UP0 ;  /* 0x000000ff0500728c */ /* 0x000fc8000bf01100 */
[----:B------:R-:W-:Y:S02]  /*0af0*/  USEL UR13, UR4, 0x40000000, UP0 ;  /* 0x40000000040d7887 */ /* 0x000fe40008000000 */
[----:B------:R-:W-:Y:S02]  /*0b00*/  USEL UR14, UR5, URZ, UP0 ;  /* 0x000000ff050e7287 */ /* 0x000fe40008000000 */
[----:B------:R-:W-:-:S04]  /*0b10*/  UISETP.GT.U32.AND UP0, UPT, UR13, UR8, UPT ;  /* 0x000000080d00728c */ /* 0x000fc8000bf04070 */
[----:B------:R-:W-:Y:S01]  /*0b20*/  UISETP.GT.U32.AND.EX UP0, UPT, UR14, URZ, UPT, UP0 ;  /* 0x000000ff0e00728c */ /* 0x000fe2000bf04100 */
[----:B------:R-:W-:Y:S08]  /*0b30*/  BAR.SYNC.DEFER_BLOCKING 0x0 ;  /* 0x0000000000007b1d */ /* 0x000ff00000010000 */
[----:B------:R-:W-:Y:S06]  /*0b40*/  BAR.SYNC.DEFER_BLOCKING 0x0 ;  /* 0x0000000000007b1d */ /* 0x000fec0000010000 */
[----:B------:R-:W-:Y:S05]  /*0b50*/  BRA.U !UP0, `(.L_x_145) ;  /* 0x00000011082c7547 */ /* 0x000fea000b800000 */
[----:B------:R-:W-:Y:S01]  /*0b60*/  UMOV UR10, UR8 ;  /* 0x00000008000a7c82 */ /* 0x000fe20008000000 */
[----:B------:R-:W-:-:S05]  /*0b70*/  UMOV UR5, URZ ;  /* 0x000000ff00057c82 */ /* 0x000fca0008000000 */
.L_x_150:
[----:B-----5:R-:W5:Y:S01]  /*0b80*/  LDCU.64 UR18, c[0x0][0x390] ;  /* 0x00007200ff1277ac */ /* 0x020f620008000a00 */
[----:B------:R-:W-:Y:S02]  /*0b90*/  USHF.L.U32 UR15, UR6, 0x1e, URZ ;  /* 0x0000001e060f7899 */ /* 0x000fe400080006ff */
[----:B------:R-:W-:Y:S02]  /*0ba0*/  USHF.L.U64.HI UR16, UR6, 0x1e, UR7 ;  /* 0x0000001e06107899 */ /* 0x000fe40008010207 */
[----:B------:R-:W-:-:S04]  /*0bb0*/  UIADD3 UR15, UP0, UPT, UR10, UR15, URZ ;  /* 0x0000000f0a0f7290 */ /* 0x000fc8000ff1e0ff */
[----:B------:R-:W-:Y:S02]  /*0bc0*/  UIADD3.X UR16, UPT, UPT, UR5, UR16, URZ, UP0, !UPT ;  /* 0x0000001005107290 */ /* 0x000fe400087fe4ff */
[----:B------:R-:W-:Y:S02]  /*0bd0*/  ULEA UR10, UP0, UR28, UR10, 0xb ;  /* 0x0000000a1c0a7291 */ /* 0x000fe4000f8058ff */
[----:B-----5:R-:W-:Y:S02]  /*0be0*/  UIADD3 UR17, UP1, UPT, -UR15, UR18, URZ ;  /* 0x000000120f117290 */ /* 0x020fe4000ff3e1ff */
[----:B------:R-:W-:Y:S02]  /*0bf0*/  UIADD3.X UR5, UPT, UPT, URZ, UR5, URZ, UP0, !UPT ;  /* 0x00000005ff057290 */ /* 0x000fe400087fe4ff */
[----:B------:R-:W-:Y:S02]  /*0c00*/  UIADD3.X UR4, UPT, UPT, ~UR16, UR19, URZ, UP1, !UPT ;  /* 0x0000001310047290 */ /* 0x000fe40008ffe5ff */
[----:B------:R-:W-:-:S02]  /*0c10*/  UISETP.GE.U32.AND UP1, UPT, UR17, 0x800, UPT ;  /* 0x000008001100788c */ /* 0x000fc4000bf26070 */
[----:B------:R-:W-:Y:S02]  /*0c20*/  UISETP.GE.U32.AND UP0, UPT, UR10, UR13, UPT ;  /* 0x0000000d0a00728c */ /* 0x000fe4000bf06070 */
[----:B------:R-:W-:Y:S02]  /*0c30*/  UISETP.GE.U32.AND.EX UP1, UPT, UR4, URZ, UPT, UP1 ;  /* 0x000000ff0400728c */ /* 0x000fe4000bf26110 */
[----:B------:R-:W-:-:S07]  /*0c40*/  UISETP.GE.U32.AND.EX UP0, UPT, UR5, UR14, UPT, UP0 ;  /* 0x0000000e0500728c */ /* 0x000fce000bf06100 */
[----:B0-----:R-:W-:Y:S05]  /*0c50*/  BRA.U !UP1, `(.L_x_146) ;  /* 0x0000000109587547 */ /* 0x001fea000b800000 */
[----:B------:R-:W0:Y:S01]  /*0c60*/  LDCU.64 UR18, c[0x0][0x388] ;  /* 0x00007100ff1277ac */ /* 0x000e220008000a00 */
[----:B---34-:R-:W-:-:S05]  /*0c70*/  IADD3 R3, P0, PT, R0, UR15, RZ ;  /* 0x0000000f00037c10 */ /* 0x018fca000ff1e0ff */
[----:B012---:R-:W-:Y:S01]  /*0c80*/  IMAD.X R4, RZ, RZ, UR16, P0 ;  /* 0x00000010ff047e24 */ /* 0x007fe200080e06ff */
[----:B------:R-:W-:-:S04]  /*0c90*/  LEA R2, P0, R3, UR18, 0x2 ;  /* 0x0000001203027c11 */ /* 0x000fc8000f8010ff */
        /* <DEDUP_REMOVED lines=18> */
.L_x_146:
[----:B------:R-:W1:Y:S01]  /*0dc0*/  LDCU.64 UR18, c[0x0][0x388] ;  /* 0x00007100ff1277ac */ /* 0x000e620008000a00 */
[C---:B0-23--:R-:W-:Y:S01]  /*0dd0*/  VIADD R2, R0.reuse, 0x80 ;  /* 0x0000008000027836 */ /* 0x04dfe20000000000 */
[C---:B----4-:R-:W-:Y:S01]  /*0de0*/  IADD3 R3, P0, PT, R0.reuse, UR15, RZ ;  /* 0x0000000f00037c10 */ /* 0x050fe2000ff1e0ff */
[C---:B------:R-:W-:Y:S01]  /*0df0*/  VIADD R5, R0.reuse, 0x180 ;  /* 0x0000018000057836 */ /* 0x040fe20000000000 */
[C---:B------:R-:W-:Y:S01]  /*0e00*/  ISETP.GE.AND P1, PT, R0.reuse, UR17, PT ;  /* 0x0000001100007c0c */ /* 0x040fe2000bf26270 */
[----:B------:R-:W-:Y:S01]  /*0e10*/  VIADD R6, R0, 0x100 ;  /* 0x0000010000067836 */ /* 0x000fe20000000000 */
[----:B------:R-:W-:Y:S01]  /*0e20*/  ISETP.GE.AND P2, PT, R2, UR17, PT ;  /* 0x0000001102007c0c */ /* 0x000fe2000bf46270 */
[----:B-1----:R-:W-:Y:S01]  /*0e30*/  IMAD.X R4, RZ, RZ, UR16, P0 ;  /* 0x00000010ff047e24 */ /* 0x002fe200080e06ff */
[----:B------:R-:W-:Y:S01]  /*0e40*/  ISETP.GE.AND P4, PT, R5, UR17, PT ;  /* 0x0000001105007c0c */ /* 0x000fe2000bf86270 */
[----:B------:R-:W-:Y:S01]  /*0e50*/  VIADD R5, R0, 0x200 ;  /* 0x0000020000057836 */ /* 0x000fe20000000000 */
[----:B------:R-:W-:Y:S01]  /*0e60*/  ISETP.GE.AND P3, PT, R6, UR17, PT ;  /* 0x0000001106007c0c */ /* 0x000fe2000bf66270 */
[----:B------:R-:W-:-:S02]  /*0e70*/  IMAD.MOV.U32 R11, RZ, RZ, 0x7fffffff ;  /* 0x7fffffffff0b7424 */ /* 0x000fc400078e00ff */
[----:B------:R-:W-:Y:S01]  /*0e80*/  IMAD.MOV.U32 R10, RZ, RZ, 0x7fffffff ;  /* 0x7fffffffff0a7424 */ /* 0x000fe200078e00ff */
[----:B------:R-:W-:Y:S01]  /*0e90*/  ISETP.GE.AND P5, PT, R5, UR17, PT ;  /* 0x0000001105007c0c */ /* 0x000fe2000bfa6270 */
[----:B------:R-:W-:Y:S01]  /*0ea0*/  VIADD R5, R0, 0x300 ;  /* 0x0000030000057836 */ /* 0x000fe20000000000 */
[----:B------:R-:W-:-:S04]  /*0eb0*/  LEA R2, P0, R3, UR18, 0x2 ;  /* 0x0000001203027c11 */ /* 0x000fc8000f8010ff */
[----:B------:R-:W-:Y:S01]  /*0ec0*/  LEA.HI.X R3, R3, UR19, R4, 0x2, P0 ;  /* 0x0000001303037c11 */ /* 0x000fe200080f1404 */
[----:B------:R-:W-:Y:S02]  /*0ed0*/  VIADD R4, R0, 0x280 ;  /* 0x0000028000047836 */ /* 0x000fe40000000000 */
[----:B------:R-:W-:Y:S02]  /*0ee0*/  IMAD.MOV.U32 R13, RZ, RZ, 0x7fffffff ;  /* 0x7fffffffff0d7424 */ /* 0x000fe400078e00ff */
[----:B------:R1:W5:Y:S01]  /*0ef0*/  @!P2 LDG.E R11, desc[UR20][R2.64+0x200] ;  /* 0x00020014020ba981 */ /* 0x000362000c1e1900 */
[----:B------:R-:W-:Y:S01]  /*0f00*/  ISETP.GE.AND P0, PT, R4, UR17, PT ;  /* 0x0000001104007c0c */ /* 0x000fe2000bf06270 */
[----:B------:R-:W-:Y:S02]  /*0f10*/  VIADD R4, R0, 0x380 ;  /* 0x0000038000047836 */ /* 0x000fe40000000000 */
[----:B------:R1:W5:Y:S01]  /*0f20*/  @!P1 LDG.E R10, desc[UR20][R2.64] ;  /* 0x00000014020a9981 */ /* 0x000362000c1e1900 */
[----:B------:R-:W-:Y:S01]  /*0f30*/  IMAD.MOV.U32 R12, RZ, RZ, 0x7fffffff ;  /* 0x7fffffffff0c7424 */ /* 0x000fe200078e00ff */
[----:B------:R-:W-:-:S02]  /*0f40*/  ISETP.GE.AND P1, PT, R5, UR17, PT ;  /* 0x0000001105007c0c */ /* 0x000fc4000bf26270 */
[----:B------:R-:W-:Y:S01]  /*0f50*/  ISETP.GE.AND P2, PT, R4, UR17, PT ;  /* 0x0000001104007c0c */ /* 0x000fe2000bf46270 */
[C---:B------:R-:W-:Y:S01]  /*0f60*/  VIADD R4, R0.reuse, 0x480 ;  /* 0x0000048000047836 */ /* 0x040fe20000000000 */
[----:B------:R1:W5:Y:S01]  /*0f70*/  @!P4 LDG.E R13, desc[UR20][R2.64+0x600] ;  /* 0x00060014020dc981 */ /* 0x000362000c1e1900 */
[----:B------:R-:W-:Y:S01]  /*0f80*/  IMAD.MOV.U32 R14, RZ, RZ, 0x7fffffff ;  /* 0x7fffffffff0e7424 */ /* 0x000fe200078e00ff */
[----:B------:R-:W-:Y:S02]  /*0f90*/  LOP3.LUT R5, R0, 0x400, RZ, 0xfc, !PT ;  /* 0x0000040000057812 */ /* 0x000fe400078efcff */
[----:B------:R-:W-:Y:S01]  /*0fa0*/  ISETP.GE.AND P4, PT, R4, UR17, PT ;  /* 0x0000001104007c0c */ /* 0x000fe2000bf86270 */
[----:B------:R-:W-:Y:S01]  /*0fb0*/  VIADD R4, R0, 0x500 ;  /* 0x0000050000047836 */ /* 0x000fe20000000000 */
[----:B------:R1:W5:Y:S01]  /*0fc0*/  @!P3 LDG.E R12, desc[UR20][R2.64+0x400] ;  /* 0x00040014020cb981 */ /* 0x000362000c1e1900 */
[----:B------:R-:W-:Y:S01]  /*0fd0*/  ISETP.GE.AND P3, PT, R5, UR17, PT ;  /* 0x0000001105007c0c */ /* 0x000fe2000bf66270 */
[----:B------:R-:W-:-:S02]  /*0fe0*/  IMAD.MOV.U32 R15, RZ, RZ, 0x7fffffff ;  /* 0x7fffffffff0f7424 */ /* 0x000fc400078e00ff */
[----:B------:R-:W-:Y:S01]  /*0ff0*/  IMAD.MOV.U32 R18, RZ, RZ, 0x7fffffff ;  /* 0x7fffffffff127424 */ /* 0x000fe200078e00ff */
[----:B------:R1:W5:Y:S01]  /*1000*/  @!P5 LDG.E R14, desc[UR20][R2.64+0x800] ;  /* 0x00080014020ed981 */ /* 0x000362000c1e1900 */
[----:B------:R-:W-:Y:S01]  /*1010*/  ISETP.GE.AND P5, PT, R4, UR17, PT ;  /* 0x0000001104007c0c */ /* 0x000fe2000bfa6270 */
[C---:B------:R-:W-:Y:S02]  /*1020*/  VIADD R5, R0.reuse, 0x580 ;  /* 0x0000058000057836 */ /* 0x040fe40000000000 */
[----:B------:R-:W-:Y:S01]  /*1030*/  VIADD R4, R0, 0x600 ;  /* 0x0000060000047836 */ /* 0x000fe20000000000 */
[----:B------:R1:W5:Y:S01]  /*1040*/  @!P0 LDG.E R15, desc[UR20][R2.64+0xa00] ;  /* 0x000a0014020f8981 */ /* 0x000362000c1e1900 */
[----:B------:R-:W-:Y:S01]  /*1050*/  IMAD.MOV.U32 R19, RZ, RZ, 0x7fffffff ;  /* 0x7fffffffff137424 */ /* 0x000fe200078e00ff */
[----:B------:R-:W-:Y:S01]  /*1060*/  ISETP.GE.AND P0, PT, R5, UR17, PT ;  /* 0x0000001105007c0c */ /* 0x000fe2000bf06270 */
[----:B------:R-:W-:Y:S01]  /*1070*/  IMAD.MOV.U32 R17, RZ, RZ, 0x7fffffff ;  /* 0x7fffffffff117424 */ /* 0x000fe200078e00ff */
[----:B------:R1:W5:Y:S01]  /*1080*/  @!P1 LDG.E R18, desc[UR20][R2.64+0xc00] ;  /* 0x000c001402129981 */ /* 0x000362000c1e1900 */
[----:B------:R-:W-:Y:S01]  /*1090*/  IMAD.MOV.U32 R16, RZ, RZ, 0x7fffffff ;  /* 0x7fffffffff107424 */ /* 0x000fe200078e00ff */
[----:B------:R-:W-:Y:S01]  /*10a0*/  ISETP.GE.AND P1, PT, R4, UR17, PT ;  /* 0x0000001104007c0c */ /* 0x000fe2000bf26270 */
[C---:B------:R-:W-:Y:S01]  /*10b0*/  VIADD R4, R0.reuse, 0x680 ;  /* 0x0000068000047836 */ /* 0x040fe20000000000 */
[----:B------:R1:W5:Y:S01]  /*10c0*/  @!P2 LDG.E R19, desc[UR20][R2.64+0xe00] ;  /* 0x000e00140213a981 */ /* 0x000362000c1e1900 */
[----:B------:R-:W-:-:S03]  /*10d0*/  VIADD R5, R0, 0x700 ;  /* 0x0000070000057836 */ /* 0x000fc60000000000 */
[----:B------:R1:W5:Y:S01]  /*10e0*/  @!P3 LDG.E R17, desc[UR20][R2.64+0x1000] ;  /* 0x001000140211b981 */ /* 0x000362000c1e1900 */
[----:B------:R-:W-:Y:S02]  /*10f0*/  ISETP.GE.AND P2, PT, R4, UR17, PT ;  /* 0x0000001104007c0c */ /* 0x000fe4000bf46270 */
[----:B------:R-:W-:Y:S01]  /*1100*/  ISETP.GE.AND P3, PT, R5, UR17, PT ;  /* 0x0000001105007c0c */ /* 0x000fe2000bf66270 */
[----:B------:R1:W5:Y:S01]  /*1110*/  @!P4 LDG.E R16, desc[UR20][R2.64+0x1200] ;  /* 0x001200140210c981 */ /* 0x000362000c1e1900 */
[----:B------:R-:W-:Y:S01]  /*1120*/  ISETP.GE.AND P4, PT, R20, UR17, PT ;  /* 0x0000001114007c0c */ /* 0x000fe2000bf86270 */
[----:B------:R-:W-:Y:S02]  /*1130*/  IMAD.MOV.U32 R9, RZ, RZ, 0x7fffffff ;  /* 0x7fffffffff097424 */ /* 0x000fe400078e00ff */
[----:B------:R-:W-:Y:S02]  /*1140*/  IMAD.MOV.U32 R8, RZ, RZ, 0x7fffffff ;  /* 0x7fffffffff087424 */ /* 0x000fe400078e00ff */
[----:B------:R-:W-:-:S02]  /*1150*/  IMAD.MOV.U32 R5, RZ, RZ, 0x7fffffff ;  /* 0x7fffffffff057424 */ /* 0x000fc400078e00ff */
[----:B------:R-:W-:Y:S01]  /*1160*/  IMAD.MOV.U32 R4, RZ, RZ, 0x7fffffff ;  /* 0x7fffffffff047424 */ /* 0x000fe200078e00ff */
[----:B------:R1:W5:Y:S01]  /*1170*/  @!P5 LDG.E R9, desc[UR20][R2.64+0x1400] ;  /* 0x001400140209d981 */ /* 0x000362000c1e1900 */
[----:B------:R-:W-:Y:S02]  /*1180*/  IMAD.MOV.U32 R6, RZ, RZ, 0x7fffffff ;  /* 0x7fffffffff067424 */ /* 0x000fe400078e00ff */
[----:B------:R-:W-:Y:S01]  /*1190*/  IMAD.MOV.U32 R7, RZ, RZ, 0x7fffffff ;  /* 0x7fffffffff077424 */ /* 0x000fe200078e00ff */
[----:B------:R1:W5:Y:S04]  /*11a0*/  @!P0 LDG.E R8, desc[UR20][R2.64+0x1600] ;  /* 0x0016001402088981 */ /* 0x000368000c1e1900 */
[----:B------:R1:W5:Y:S04]  /*11b0*/  @!P1 LDG.E R5, desc[UR20][R2.64+0x1800] ;  /* 0x0018001402059981 */ /* 0x000368000c1e1900 */
[----:B------:R1:W5:Y:S04]  /*11c0*/  @!P2 LDG.E R4, desc[UR20][R2.64+0x1a00] ;  /* 0x001a00140204a981 */ /* 0x000368000c1e1900 */
[----:B------:R1:W5:Y:S04]  /*11d0*/  @!P3 LDG.E R6, desc[UR20][R2.64+0x1c00] ;  /* 0x001c00140206b981 */ /* 0x000368000c1e1900 */
[----:B------:R1:W5:Y:S02]  /*11e0*/  @!P4 LDG.E R7, desc[UR20][R2.64+0x1e00] ;  /* 0x001e00140207c981 */ /* 0x000364000c1e1900 */
.L_x_147:
[----:B01----:R-:W0:Y:S02]  /*11f0*/  LDC.64 R2, c[0x0][0x398] ;  /* 0x0000e600ff027b82 */ /* 0x003e240000000a00 */
[----:B0-----:R-:W-:-:S13]  /*1200*/  ISETP.GT.AND P0, PT, R3, R2, PT ;  /* 0x000000020300720c */ /* 0x001fda0003f04270 */
[----:B------:R-:W-:Y:S05]  /*1210*/  @!P0 BRA `(.L_x_148) ;  /* 0x0000000800788947 */ /* 0x000fea0003800000 */
[----:B------:R-:W-:Y:S01]  /*1220*/  IMAD.MOV.U32 R2, RZ, RZ, -0x1 ;  /* 0xffffffffff027424 */ /* 0x000fe200078e00ff */
[----:B-----5:R-:W-:Y:S01]  /*1230*/  ISETP.GT.AND P0, PT, R10, -0x1, PT ;  /* 0xffffffff0a00780c */ /* 0x020fe20003f04270 */
[----:B------:R-:W0:Y:S01]  /*1240*/  S2UR UR15, SR_CgaCtaId ;  /* 0x00000000000f79c3 */ /* 0x000e220000008800 */
[----:B------:R-:W-:Y:S01]  /*1250*/  ISETP.GT.AND P1, PT, R11, -0x1, PT ;  /* 0xffffffff0b00780c */ /* 0x000fe20003f24270 */
[----:B------:R-:W-:Y:S01]  /*1260*/  UMOV UR4, 0x400 ;  /* 0x0000040000047882 */ /* 0x000fe20000000000 */
[C---:B------:R-:W-:Y:S01]  /*1270*/  SEL R23, R2.reuse, 0x80000000, !P0 ;  /* 0x8000000002177807 */ /* 0x040fe20004000000 */
[----:B------:R-:W1:Y:S01]  /*1280*/  LDCU UR16, c[0x0][0x398] ;  /* 0x00007300ff1077ac */ /* 0x000e620008000800 */
[----:B------:R-:W-:Y:S02]  /*1290*/  SEL R22, R2, 0x80000000, !P1 ;  /* 0x8000000002167807 */ /* 0x000fe40004800000 */
[----:B------:R-:W-:Y:S02]  /*12a0*/  ISETP.GT.AND P0, PT, R14, -0x1, PT ;  /* 0xffffffff0e00780c */ /* 0x000fe40003f04270 */
[----:B------:R-:W-:-:S02]  /*12b0*/  ISETP.GT.AND P1, PT, R15, -0x1, PT ;  /* 0xffffffff0f00780c */ /* 0x000fc40003f24270 */
[----:B------:R-:W-:Y:S02]  /*12c0*/  ISETP.GT.AND P2, PT, R12, -0x1, PT ;  /* 0xffffffff0c00780c */ /* 0x000fe40003f44270 */
[----:B------:R-:W-:Y:S02]  /*12d0*/  ISETP.GT.AND P3, PT, R13, -0x1, PT ;  /* 0xffffffff0d00780c */ /* 0x000fe40003f64270 */
[----:B------:R-:W-:Y:S02]  /*12e0*/  LOP3.LUT R10, R23, R10, RZ, 0x3c, !PT ;  /* 0x0000000a170a7212 */ /* 0x000fe400078e3cff */
[----:B------:R-:W-:Y:S02]  /*12f0*/  LOP3.LUT R11, R22, R11, RZ, 0x3c, !PT ;  /* 0x0000000b160b7212 */ /* 0x000fe400078e3cff */
[C---:B------:R-:W-:Y:S02]  /*1300*/  SEL R23, R2.reuse, 0x80000000, !P0 ;  /* 0x8000000002177807 */ /* 0x040fe40004000000 */
[----:B------:R-:W-:-:S02]  /*1310*/  SEL R22, R2, 0x80000000, !P1 ;  /* 0x8000000002167807 */ /* 0x000fc40004800000 */
[----:B------:R-:W-:Y:S01]  /*1320*/  ISETP.GT.AND P0, PT, R17, -0x1, PT ;  /* 0xffffffff1100780c */ /* 0x000fe20003f04270 */
[----:B0-----:R-:W-:Y:S01]  /*1330*/  ULEA UR15, UR15, UR4, 0x18 ;  /* 0x000000040f0f7291 */ /* 0x001fe2000f8ec0ff */
[----:B------:R-:W-:Y:S02]  /*1340*/  ISETP.GT.AND P1, PT, R16, -0x1, PT ;  /* 0xffffffff1000780c */ /* 0x000fe40003f24270 */
[C---:B------:R-:W-:Y:S01]  /*1350*/  SEL R25, R2.reuse, 0x80000000, !P2 ;  /* 0x8000000002197807 */ /* 0x040fe20005000000 */
[----:B------:R-:W-:Y:S01]  /*1360*/  UMOV UR4, URZ ;  /* 0x000000ff00047c82 */ /* 0x000fe20008000000 */
[----:B------:R-:W-:Y:S02]  /*1370*/  SEL R24, R2, 0x80000000, !P3 ;  /* 0x8000000002187807 */ /* 0x000fe40005800000 */
[----:B------:R-:W-:Y:S02]  /*1380*/  ISETP.GT.AND P2, PT, R18, -0x1, PT ;  /* 0xffffffff1200780c */ /* 0x000fe40003f44270 */
[----:B------:R-:W-:-:S02]  /*1390*/  ISETP.GT.AND P3, PT, R19, -0x1, PT ;  /* 0xffffffff1300780c */ /* 0x000fc40003f64270 */
[----:B------:R-:W-:Y:S02]  /*13a0*/  LOP3.LUT R14, R23, R14, RZ, 0x3c, !PT ;  /* 0x0000000e170e7212 */ /* 0x000fe400078e3cff */
[----:B------:R-:W-:Y:S02]  /*13b0*/  LOP3.LUT R15, R22, R15, RZ, 0x3c, !PT ;  /* 0x0000000f160f7212 */ /* 0x000fe400078e3cff */
[C---:B------:R-:W-:Y:S02]  /*13c0*/  SEL R22, R2.reuse, 0x80000000, !P0 ;  /* 0x8000000002167807 */ /* 0x040fe40004000000 */
[----:B------:R-:W-:Y:S02]  /*13d0*/  SEL R23, R2, 0x80000000, !P1 ;  /* 0x8000000002177807 */ /* 0x000fe40004800000 */
[----:B------:R-:W-:Y:S02]  /*13e0*/  LOP3.LUT R12, R25, R12, RZ, 0x3c, !PT ;  /* 0x0000000c190c7212 */ /* 0x000fe400078e3cff */
[----:B------:R-:W-:-:S02]  /*13f0*/  LOP3.LUT R13, R24, R13, RZ, 0x3c, !PT ;  /* 0x0000000d180d7212 */ /* 0x000fc400078e3cff */
[----:B------:R-:W-:Y:S02]  /*1400*/  ISETP.GT.AND P0, PT, R8, -0x1, PT ;  /* 0xffffffff0800780c */ /* 0x000fe40003f04270 */
[C---:B------:R-:W-:Y:S02]  /*1410*/  SEL R25, R2.reuse, 0x80000000, !P2 ;  /* 0x8000000002197807 */ /* 0x040fe40005000000 */
[C---:B------:R-:W-:Y:S02]  /*1420*/  SEL R24, R2.reuse, 0x80000000, !P3 ;  /* 0x8000000002187807 */ /* 0x040fe40005800000 */
[----:B------:R-:W-:Y:S02]  /*1430*/  ISETP.GT.AND P2, PT, R9, -0x1, PT ;  /* 0xffffffff0900780c */ /* 0x000fe40003f44270 */
[----:B------:R-:W-:Y:S02]  /*1440*/  LOP3.LUT R16, R23, R16, RZ, 0x3c, !PT ;  /* 0x0000001017107212 */ /* 0x000fe400078e3cff */
[----:B------:R-:W-:-:S02]  /*1450*/  SEL R23, R2, 0x80000000, !P0 ;  /* 0x8000000002177807 */ /* 0x000fc40004000000 */
[----:B------:R-:W-:Y:S02]  /*1460*/  LOP3.LUT R19, R24, R19, RZ, 0x3c, !PT ;  /* 0x0000001318137212 */ /* 0x000fe400078e3cff */
[----:B------:R-:W-:Y:S02]  /*1470*/  ISETP.GT.AND P0, PT, R5, -0x1, PT ;  /* 0xffffffff0500780c */ /* 0x000fe40003f04270 */
[----:B------:R-:W-:Y:S02]  /*1480*/  SEL R24, R2, 0x80000000, !P2 ;  /* 0x8000000002187807 */ /* 0x000fe40005000000 */
[----:B------:R-:W-:Y:S02]  /*1490*/  ISETP.GT.AND P1, PT, R4, -0x1, PT ;  /* 0xffffffff0400780c */ /* 0x000fe40003f24270 */
[----:B------:R-:W-:Y:S02]  /*14a0*/  ISETP.GT.AND P2, PT, R6, -0x1, PT ;  /* 0xffffffff0600780c */ /* 0x000fe40003f44270 */
[----:B------:R-:W-:-:S02]  /*14b0*/  LOP3.LUT R17, R22, R17, RZ, 0x3c, !PT ;  /* 0x0000001116117212 */ /* 0x000fc400078e3cff */
[C---:B------:R-:W-:Y:S02]  /*14c0*/  SEL R22, R2.reuse, 0x80000000, !P0 ;  /* 0x8000000002167807 */ /* 0x040fe40004000000 */
[----:B------:R-:W-:Y:S02]  /*14d0*/  LOP3.LUT R18, R25, R18, RZ, 0x3c, !PT ;  /* 0x0000001219127212 */ /* 0x000fe400078e3cff */
[----:B------:R-:W-:Y:S02]  /*14e0*/  LOP3.LUT R8, R23, R8, RZ, 0x3c, !PT ;  /* 0x0000000817087212 */ /* 0x000fe400078e3cff */
[----:B------:R-:W-:Y:S02]  /*14f0*/  ISETP.GT.AND P0, PT, R7, -0x1, PT ;  /* 0xffffffff0700780c */ /* 0x000fe40003f04270 */
[C---:B------:R-:W-:Y:S02]  /*1500*/  SEL R23, R2.reuse, 0x80000000, !P1 ;  /* 0x8000000002177807 */ /* 0x040fe40004800000 */
[----:B------:R-:W-:-:S02]  /*1510*/  SEL R25, R2, 0x80000000, !P2 ;  /* 0x8000000002197807 */ /* 0x000fc40005000000 */
[----:B------:R-:W-:Y:S02]  /*1520*/  ISETP.NE.AND P1, PT, R10, 0x7fffffff, PT ;  /* 0x7fffffff0a00780c */ /* 0x000fe40003f25270 */
[----:B------:R-:W-:Y:S02]  /*1530*/  ISETP.NE.AND P2, PT, R11, 0x7fffffff, PT ;  /* 0x7fffffff0b00780c */ /* 0x000fe40003f45270 */
[----:B------:R-:W-:Y:S02]  /*1540*/  ISETP.NE.AND P3, PT, R12, 0x7fffffff, PT ;  /* 0x7fffffff0c00780c */ /* 0x000fe40003f65270 */
[----:B------:R-:W-:Y:S02]  /*1550*/  ISETP.NE.AND P4, PT, R13, 0x7fffffff, PT ;  /* 0x7fffffff0d00780c */ /* 0x000fe40003f85270 */
[----:B------:R-:W-:Y:S02]  /*1560*/  LOP3.LUT R5, R22, R5, RZ, 0x3c, !PT ;  /* 0x0000000516057212 */ /* 0x000fe400078e3cff */
[----:B------:R-:W-:-:S02]  /*1570*/  SEL R22, R2, 0x80000000, !P0 ;  /* 0x8000000002167807 */ /* 0x000fc40004000000 */
[----:B------:R-:W-:Y:S02]  /*1580*/  SEL R10, R10, 0x80000000, P1 ;  /* 0x800000000a0a7807 */ /* 0x000fe40000800000 */
[----:B------:R-:W-:Y:S02]  /*1590*/  SEL R11, R11, 0x80000000, P2 ;  /* 0x800000000b0b7807 */ /* 0x000fe40001000000 */
[----:B------:R-:W-:Y:S02]  /*15a0*/  SEL R12, R12, 0x80000000, P3 ;  /* 0x800000000c0c7807 */ /* 0x000fe40001800000 */
[----:B------:R-:W-:Y:S02]  /*15b0*/  SEL R13, R13, 0x80000000, P4 ;  /* 0x800000000d0d7807 */ /* 0x000fe40002000000 */
[----:B------:R-:W-:Y:S02]  /*15c0*/  ISETP.NE.AND P5, PT, R14, 0x7fffffff, PT ;  /* 0x7fffffff0e00780c */ /* 0x000fe40003fa5270 */
[----:B------:R-:W-:-:S02]  /*15d0*/  ISETP.NE.AND P0, PT, R15, 0x7fffffff, PT ;  /* 0x7fffffff0f00780c */ /* 0x000fc40003f05270 */
[----:B------:R-:W-:Y:S02]  /*15e0*/  ISETP.NE.AND P1, PT, R18, 0x7fffffff, PT ;  /* 0x7fffffff1200780c */ /* 0x000fe40003f25270 */
[----:B------:R-:W-:Y:S02]  /*15f0*/  ISETP.NE.AND P2, PT, R19, 0x7fffffff, PT ;  /* 0x7fffffff1300780c */ /* 0x000fe40003f45270 */
[----:B------:R-:W-:Y:S02]  /*1600*/  ISETP.NE.AND P3, PT, R17, 0x7fffffff, PT ;  /* 0x7fffffff1100780c */ /* 0x000fe40003f65270 */
[----:B------:R-:W-:Y:S02]  /*1610*/  ISETP.NE.AND P4, PT, R16, 0x7fffffff, PT ;  /* 0x7fffffff1000780c */ /* 0x000fe40003f85270 */
[----:B------:R-:W-:Y:S02]  /*1620*/  LOP3.LUT R9, R24, R9, RZ, 0x3c, !PT ;  /* 0x0000000918097212 */ /* 0x000fe400078e3cff */
[----:B------:R-:W-:-:S02]  /*1630*/  LOP3.LUT R4, R23, R4, RZ, 0x3c, !PT ;  /* 0x0000000417047212 */ /* 0x000fc400078e3cff */
[----:B------:R-:W-:Y:S02]  /*1640*/  LOP3.LUT R6, R25, R6, RZ, 0x3c, !PT ;  /* 0x0000000619067212 */ /* 0x000fe400078e3cff */
[----:B------:R-:W-:Y:S02]  /*1650*/  LOP3.LUT R7, R22, R7, RZ, 0x3c, !PT ;  /* 0x0000000716077212 */ /* 0x000fe400078e3cff */
[----:B------:R-:W-:Y:S02]  /*1660*/  SEL R14, R14, 0x80000000, P5 ;  /* 0x800000000e0e7807 */ /* 0x000fe40002800000 */
[----:B------:R-:W-:Y:S02]  /*1670*/  SEL R15, R15, 0x80000000, P0 ;  /* 0x800000000f0f7807 */ /* 0x000fe40000000000 */
[----:B------:R-:W-:Y:S02]  /*1680*/  SEL R18, R18, 0x80000000, P1 ;  /* 0x8000000012127807 */ /* 0x000fe40000800000 */
[----:B------:R-:W-:-:S02]  /*1690*/  SEL R19, R19, 0x80000000, P2 ;  /* 0x8000000013137807 */ /* 0x000fc40001000000 */
[----:B------:R-:W-:Y:S02]  /*16a0*/  SEL R17, R17, 0x80000000, P3 ;  /* 0x8000000011117807 */ /* 0x000fe40001800000 */
[----:B------:R-:W-:Y:S02]  /*16b0*/  SEL R16, R16, 0x80000000, P4 ;  /* 0x8000000010107807 */ /* 0x000fe40002000000 */
[----:B------:R-:W-:Y:S02]  /*16c0*/  ISETP.NE.AND P5, PT, R9, 0x7fffffff, PT ;  /* 0x7fffffff0900780c */ /* 0x000fe40003fa5270 */
[----:B------:R-:W-:Y:S02]  /*16d0*/  ISETP.NE.AND P0, PT, R8, 0x7fffffff, PT ;  /* 0x7fffffff0800780c */ /* 0x000fe40003f05270 */
[----:B------:R-:W-:Y:S02]  /*16e0*/  ISETP.NE.AND P1, PT, R5, 0x7fffffff, PT ;  /* 0x7fffffff0500780c */ /* 0x000fe40003f25270 */
[----:B------:R-:W-:-:S02]  /*16f0*/  ISETP.NE.AND P2, PT, R4, 0x7fffffff, PT ;  /* 0x7fffffff0400780c */ /* 0x000fc40003f45270 */
[----:B------:R-:W-:Y:S02]  /*1700*/  ISETP.NE.AND P3, PT, R6, 0x7fffffff, PT ;  /* 0x7fffffff0600780c */ /* 0x000fe40003f65270 */
[----:B------:R-:W-:Y:S02]  /*1710*/  ISETP.NE.AND P4, PT, R7, 0x7fffffff, PT ;  /* 0x7fffffff0700780c */ /* 0x000fe40003f85270 */
[----:B------:R-:W-:Y:S02]  /*1720*/  SEL R9, R9, 0x80000000, P5 ;  /* 0x8000000009097807 */ /* 0x000fe40002800000 */
[----:B------:R-:W-:Y:S02]  /*1730*/  SEL R8, R8, 0x80000000, P0 ;  /* 0x8000000008087807 */ /* 0x000fe40000000000 */
[----:B------:R-:W-:Y:S02]  /*1740*/  SEL R5, R5, 0x80000000, P1 ;  /* 0x8000000005057807 */ /* 0x000fe40000800000 */
[----:B------:R-:W-:-:S02]  /*1750*/  SEL R4, R4, 0x80000000, P2 ;  /* 0x8000000004047807 */ /* 0x000fc40001000000 */
[----:B------:R-:W-:Y:S02]  /*1760*/  SEL R6, R6, 0x80000000, P3 ;  /* 0x8000000006067807 */ /* 0x000fe40001800000 */
[----:B-1----:R-:W-:-:S07]  /*1770*/  SEL R7, R7, 0x80000000, P4 ;  /* 0x8000000007077807 */ /* 0x002fce0002000000 */
.L_x_149:
[----:B------:R-:W-:Y:S01]  /*1780*/  IMAD R22, RZ, RZ, -UR16 ;  /* 0x80000010ff167e24 */ /* 0x000fe2000f8e02ff */
[----:B0-----:R-:W-:Y:S01]  /*1790*/  SHF.R.U32.HI R25, RZ, UR16, R10 ;  /* 0x00000010ff197c19 */ /* 0x001fe2000801160a */
[----:B------:R-:W-:Y:S01]  /*17a0*/  ULEA UR17, UR4, UR15, 0xa ;  /* 0x0000000f04117291 */ /* 0x000fe2000f8e50ff */
[----:B------:R-:W-:Y:S01]  /*17b0*/  SHF.R.U32.HI R27, RZ, UR16, R12 ;  /* 0x00000010ff1b7c19 */ /* 0x000fe2000801160c */
[----:B------:R-:W-:Y:S01]  /*17c0*/  UIADD3 UR4, UPT, UPT, UR4, 0x1, URZ ;  /* 0x0000000104047890 */ /* 0x000fe2000fffe0ff */
[----:B------:R-:W-:Y:S02]  /*17d0*/  VIADDMNMX R23, R22, R3, 0x8, PT ;  /* 0x0000000816177446 */ /* 0x000fe40003800103 */
[----:B------:R-:W-:Y:S02]  /*17e0*/  SHF.R.U32.HI R29, RZ, UR16, R13 ;  /* 0x00000010ff1d7c19 */ /* 0x000fe4000801160d */
[----:B------:R-:W-:Y:S02]  /*17f0*/  SHF.L.U32 R22, R2, R23, RZ ;  /* 0x0000001702167219 */ /* 0x000fe400000006ff */
[----:B------:R-:W-:-:S02]  /*1800*/  SHF.R.U32.HI R23, RZ, UR16, R11 ;  /* 0x00000010ff177c19 */ /* 0x000fc4000801160b */
[-C--:B------:R-:W-:Y:S02]  /*1810*/  LOP3.LUT R25, R25, R22.reuse, RZ, 0x30, !PT ;  /* 0x0000001619197212 */ /* 0x080fe400078e30ff */
[-C--:B------:R-:W-:Y:S02]  /*1820*/  LOP3.LUT R23, R23, R22.reuse, RZ, 0x30, !PT ;  /* 0x0000001617177212 */ /* 0x080fe400078e30ff */
[----:B------:R-:W-:Y:S02]  /*1830*/  LOP3.LUT R27, R27, R22, RZ, 0x30, !PT ;  /* 0x000000161b1b7212 */ /* 0x000fe400078e30ff */
[----:B------:R-:W-:Y:S02]  /*1840*/  LEA R25, R25, UR17, 0x2 ;  /* 0x0000001119197c11 */ /* 0x000fe4000f8e10ff */
[----:B------:R-:W-:Y:S02]  /*1850*/  LEA R23, R23, UR17, 0x2 ;  /* 0x0000001117177c11 */ /* 0x000fe4000f8e10ff */
[----:B------:R-:W-:Y:S01]  /*1860*/  LEA R27, R27, UR17, 0x2 ;  /* 0x000000111b1b7c11 */ /* 0x000fe2000f8e10ff */
[----:B------:R0:W-:Y:S01]  /*1870*/  ATOMS.POPC.INC.32 RZ, [R25+URZ] ;  /* 0x0000000019ff7f8c */ /* 0x0001e2000d8000ff */
[----:B------:R-:W-:-:S02]  /*1880*/  SHF.R.U32.HI R24, RZ, UR16, R14 ;  /* 0x00000010ff187c19 */ /* 0x000fc4000801160e */
[----:B------:R-:W-:Y:S01]  /*1890*/  SHF.R.U32.HI R26, RZ, UR16, R15 ;  /* 0x00000010ff1a7c19 */ /* 0x000fe2000801160f */
[----:B------:R1:W-:Y:S01]  /*18a0*/  ATOMS.POPC.INC.32 RZ, [R23+URZ] ;  /* 0x0000000017ff7f8c */ /* 0x0003e2000d8000ff */
[-C--:B------:R-:W-:Y:S02]  /*18b0*/  LOP3.LUT R29, R29, R22.reuse, RZ, 0x30, !PT ;  /* 0x000000161d1d7212 */ /* 0x080fe400078e30ff */
[-C--:B------:R-:W-:Y:S01]  /*18c0*/  LOP3.LUT R24, R24, R22.reuse, RZ, 0x30, !PT ;  /* 0x0000001618187212 */ /* 0x080fe200078e30ff */
[----:B------:R2:W-:Y:S01]  /*18d0*/  ATOMS.POPC.INC.32 RZ, [R27+URZ] ;  /* 0x000000001bff7f8c */ /* 0x0005e2000d8000ff */
[----:B0-----:R-:W-:Y:S02]  /*18e0*/  SHF.R.U32.HI R25, RZ, UR16, R19 ;  /* 0x00000010ff197c19 */ /* 0x001fe40008011613 */
[----:B------:R-:W-:Y:S02]  /*18f0*/  LOP3.LUT R26, R26, R22, RZ, 0x30, !PT ;  /* 0x000000161a1a7212 */ /* 0x000fe400078e30ff */
[----:B-1----:R-:W-:-:S02]  /*1900*/  SHF.R.U32.HI R23, RZ, UR16, R18 ;  /* 0x00000010ff177c19 */ /* 0x002fc40008011612 */
[----:B------:R-:W-:Y:S02]  /*1910*/  LEA R29, R29, UR17, 0x2 ;  /* 0x000000111d1d7c11 */ /* 0x000fe4000f8e10ff */
[----:B--2---:R-:W-:Y:S02]  /*1920*/  SHF.R.U32.HI R27, RZ, UR16, R17 ;  /* 0x00000010ff1b7c19 */ /* 0x004fe40008011611 */
[-C--:B------:R-:W-:Y:S01]  /*1930*/  LOP3.LUT R23, R23, R22.reuse, RZ, 0x30, !PT ;  /* 0x0000001617177212 */ /* 0x080fe200078e30ff */
[----:B------:R0:W-:Y:S01]  /*1940*/  ATOMS.POPC.INC.32 RZ, [R29+URZ] ;  /* 0x000000001dff7f8c */ /* 0x0001e2000d8000ff */
[-C--:B------:R-:W-:Y:S02]  /*1950*/  LOP3.LUT R25, R25, R22.reuse, RZ, 0x30, !PT ;  /* 0x0000001619197212 */ /* 0x080fe400078e30ff */
[----:B------:R-:W-:Y:S02]  /*1960*/  LEA R24, R24, UR17, 0x2 ;  /* 0x0000001118187c11 */ /* 0x000fe4000f8e10ff */
[----:B------:R-:W-:-:S02]  /*1970*/  LOP3.LUT R27, R27, R22, RZ, 0x30, !PT ;  /* 0x000000161b1b7212 */ /* 0x000fc400078e30ff */
[----:B------:R-:W-:Y:S01]  /*1980*/  LEA R26, R26, UR17, 0x2 ;  /* 0x000000111a1a7c11 */ /* 0x000fe2000f8e10ff */
[----:B------:R1:W-:Y:S01]  /*1990*/  ATOMS.POPC.INC.32 RZ, [R24+URZ] ;  /* 0x0000000018ff7f8c */ /* 0x0003e2000d8000ff */
[----:B------:R-:W-:Y:S02]  /*19a0*/  LEA R23, R23, UR17, 0x2 ;  /* 0x0000001117177c11 */ /* 0x000fe4000f8e10ff */
[----:B------:R-:W-:Y:S01]  /*19b0*/  LEA R25, R25, UR17, 0x2 ;  /* 0x0000001119197c11 */ /* 0x000fe2000f8e10ff */
[----:B------:R2:W-:Y:S01]  /*19c0*/  ATOMS.POPC.INC.32 RZ, [R26+URZ] ;  /* 0x000000001aff7f8c */ /* 0x0005e2000d8000ff */
[----:B------:R-:W-:Y:S02]  /*19d0*/  LEA R27, R27, UR17, 0x2 ;  /* 0x000000111b1b7c11 */ /* 0x000fe4000f8e10ff */
[----:B0-----:R-:W-:Y:S01]  /*19e0*/  SHF.R.U32.HI R29, RZ, UR16, R16 ;  /* 0x00000010ff1d7c19 */ /* 0x001fe20008011610 */
[----:B------:R0:W-:Y:S01]  /*19f0*/  ATOMS.POPC.INC.32 RZ, [R23+URZ] ;  /* 0x0000000017ff7f8c */ /* 0x0001e2000d8000ff */
[----:B-1----:R-:W-:-:S02]  /*1a00*/  SHF.R.U32.HI R24, RZ, UR16, R9 ;  /* 0x00000010ff187c19 */ /* 0x002fc40008011609 */
[----:B------:R-:W-:Y:S01]  /*1a10*/  SHF.R.U32.HI R28, RZ, UR16, R7 ;  /* 0x00000010ff1c7c19 */ /* 0x000fe20008011607 */
[----:B------:R1:W-:Y:S01]  /*1a20*/  ATOMS.POPC.INC.32 RZ, [R25+URZ] ;  /* 0x0000000019ff7f8c */ /* 0x0003e2000d8000ff */
[----:B--2---:R-:W-:Y:S02]  /*1a30*/  SHF.R.U32.HI R26, RZ, UR16, R8 ;  /* 0x00000010ff1a7c19 */ /* 0x004fe40008011608 */
[-C--:B------:R-:W-:Y:S01]  /*1a40*/  LOP3.LUT R29, R29, R22.reuse, RZ, 0x30, !PT ;  /* 0x000000161d1d7212 */ /* 0x080fe200078e30ff */
[----:B------:R2:W-:Y:S01]  /*1a50*/  ATOMS.POPC.INC.32 RZ, [R27+URZ] ;  /* 0x000000001bff7f8c */ /* 0x0005e2000d8000ff */
[----:B0-----:R-:W-:Y:S02]  /*1a60*/  SHF.R.U32.HI R23, RZ, UR16, R5 ;  /* 0x00000010ff177c19 */ /* 0x001fe40008011605 */
[----:B------:R-:W-:Y:S02]  /*1a70*/  LOP3.LUT R24, R24, R22, RZ, 0x30, !PT ;  /* 0x0000001618187212 */ /* 0x000fe400078e30ff */
[----:B-1----:R-:W-:-:S02]  /*1a80*/  SHF.R.U32.HI R25, RZ, UR16, R4 ;  /* 0x00000010ff197c19 */ /* 0x002fc40008011604 */
[-C--:B------:R-:W-:Y:S02]  /*1a90*/  LOP3.LUT R26, R26, R22.reuse, RZ, 0x30, !PT ;  /* 0x000000161a1a7212 */ /* 0x080fe400078e30ff */
[----:B--2---:R-:W-:Y:S01]  /*1aa0*/  SHF.R.U32.HI R27, RZ, UR16, R6 ;  /* 0x00000010ff1b7c19 */ /* 0x004fe20008011606 */
[----:B------:R-:W-:Y:S01]  /*1ab0*/  UIADD3 UR16, UPT, UPT, UR16, 0x8, URZ ;  /* 0x0000000810107890 */ /* 0x000fe2000fffe0ff */
[-C--:B------:R-:W-:Y:S02]  /*1ac0*/  LOP3.LUT R23, R23, R22.reuse, RZ, 0x30, !PT ;  /* 0x0000001617177212 */ /* 0x080fe400078e30ff */
[----:B------:R-:W-:Y:S02]  /*1ad0*/  LEA R29, R29, UR17, 0x2 ;  /* 0x000000111d1d7c11 */ /* 0x000fe4000f8e10ff */
[----:B------:R-:W-:Y:S02]  /*1ae0*/  LOP3.LUT R25, R25, R22, RZ, 0x30, !PT ;  /* 0x0000001619197212 */ /* 0x000fe400078e30ff */
[----:B------:R-:W-:Y:S01]  /*1af0*/  ISETP.LE.AND P0, PT, R3, UR16, PT ;  /* 0x0000001003007c0c */ /* 0x000fe2000bf03270 */
[----:B------:R0:W-:Y:S01]  /*1b00*/  ATOMS.POPC.INC.32 RZ, [R29+URZ] ;  /* 0x000000001dff7f8c */ /* 0x0001e2000d8000ff */
[----:B------:R-:W-:-:S02]  /*1b10*/  LEA R24, R24, UR17, 0x2 ;  /* 0x0000001118187c11 */ /* 0x000fc4000f8e10ff */
[-C--:B------:R-:W-:Y:S02]  /*1b20*/  LOP3.LUT R27, R27, R22.reuse, RZ, 0x30, !PT ;  /* 0x000000161b1b7212 */ /* 0x080fe400078e30ff */
[----:B------:R-:W-:Y:S01]  /*1b30*/  LEA R26, R26, UR17, 0x2 ;  /* 0x000000111a1a7c11 */ /* 0x000fe2000f8e10ff */
[----:B------:R0:W-:Y:S01]  /*1b40*/  ATOMS.POPC.INC.32 RZ, [R24+URZ] ;  /* 0x0000000018ff7f8c */ /* 0x0001e2000d8000ff */
[----:B------:R-:W-:Y:S02]  /*1b50*/  LOP3.LUT R28, R28, R22, RZ, 0x30, !PT ;  /* 0x000000161c1c7212 */ /* 0x000fe400078e30ff */
[----:B------:R-:W-:Y:S01]  /*1b60*/  LEA R23, R23, UR17, 0x2 ;  /* 0x0000001117177c11 */ /* 0x000fe2000f8e10ff */
[----:B------:R0:W-:Y:S01]  /*1b70*/  ATOMS.POPC.INC.32 RZ, [R26+URZ] ;  /* 0x000000001aff7f8c */ /* 0x0001e2000d8000ff */
[----:B------:R-:W-:Y:S02]  /*1b80*/  LEA R25, R25, UR17, 0x2 ;  /* 0x0000001119197c11 */ /* 0x000fe4000f8e10ff */
[----:B------:R-:W-:Y:S01]  /*1b90*/  LEA R27, R27, UR17, 0x2 ;  /* 0x000000111b1b7c11 */ /* 0x000fe2000f8e10ff */
[----:B------:R0:W-:Y:S01]  /*1ba0*/  ATOMS.POPC.INC.32 RZ, [R23+URZ] ;  /* 0x0000000017ff7f8c */ /* 0x0001e2000d8000ff */
[----:B------:R-:W-:-:S03]  /*1bb0*/  LEA R28, R28, UR17, 0x2 ;  /* 0x000000111c1c7c11 */ /* 0x000fc6000f8e10ff */
[----:B------:R0:W-:Y:S04]  /*1bc0*/  ATOMS.POPC.INC.32 RZ, [R25+URZ] ;  /* 0x0000000019ff7f8c */ /* 0x0001e8000d8000ff */
[----:B------:R0:W-:Y:S04]  /*1bd0*/  ATOMS.POPC.INC.32 RZ, [R27+URZ] ;  /* 0x000000001bff7f8c */ /* 0x0001e8000d8000ff */
[----:B------:R0:W-:Y:S01]  /*1be0*/  ATOMS.POPC.INC.32 RZ, [R28+URZ] ;  /* 0x000000001cff7f8c */ /* 0x0001e2000d8000ff */
[----:B------:R-:W-:Y:S05]  /*1bf0*/  @!P0 BRA `(.L_x_149) ;  /* 0xfffffff800e08947 */ /* 0x000fea000383ffff */
.L_x_148:
[----:B------:R-:W-:Y:S05]  /*1c00*/  BRA.U !UP0, `(.L_x_150) ;  /* 0xffffffed08dc7547 */ /* 0x000fea000b83ffff */
.L_x_145:
[----:B------:R-:W-:Y:S01]  /*1c10*/  BAR.SYNC.DEFER_BLOCKING 0x0 ;  /* 0x0000000000007b1d */ /* 0x000fe20000010000 */
[----:B------:R-:W-:-:S05]  /*1c20*/  ISETP.NE.AND P0, PT, R21, RZ, PT ;  /* 0x000000ff1500720c */ /* 0x000fca0003f05270 */
[----:B------:R-:W-:Y:S08]  /*1c30*/  BSSY.RECONVERGENT B0, `(.L_x_151) ;  /* 0x0000167000007945 */ /* 0x000ff00003800200 */
[----:B------:R-:W-:Y:S05]  /*1c40*/  @P0 BRA `(.L_x_152) ;  /* 0x0000001400940947 */ /* 0x000fea0003800000 */
[----:B------:R-:W0:Y:S01]  /*1c50*/  S2UR UR5, SR_CgaCtaId ;  /* 0x00000000000579c3 */ /* 0x000e220000008800 */
[----:B------:R-:W-:Y:S01]  /*1c60*/  UISETP.GE.U32.AND UP0, UPT, UR22, 0x7, UPT ;  /* 0x000000071600788c */ /* 0x000fe2000bf06070 */
[----:B-----5:R-:W-:Y:S01]  /*1c70*/  IMAD.MOV.U32 R5, RZ, RZ, RZ ;  /* 0x000000ffff057224 */ /* 0x020fe200078e00ff */
[----:B------:R-:W-:Y:S02]  /*1c80*/  UMOV UR4, 0x400 ;  /* 0x0000040000047882 */ /* 0x000fe40000000000 */
[----:B0-----:R-:W-:-:S06]  /*1c90*/  ULEA UR4, UR5, UR4, 0x18 ;  /* 0x0000000405047291 */ /* 0x001fcc000f8ec0ff */
[----:B--23--:R-:W-:Y:S01]  /*1ca0*/  LEA R2, R0, UR4, 0x2 ;  /* 0x0000000400027c11 */ /* 0x00cfe2000f8e10ff */
[----:B------:R-:W-:Y:S06]  /*1cb0*/  BRA.U !UP0, `(.L_x_153) ;  /* 0x00000005085c7547 */ /* 0x000fec000b800000 */
[----:B-1----:R-:W0:Y:S01]  /*1cc0*/  LDC.64 R4, c[0x0][0x380] ;  /* 0x0000e000ff047b82 */ /* 0x002e220000000a00 */
[----:B----4-:R-:W-:-:S07]  /*1cd0*/  IMAD.MOV.U32 R3, RZ, RZ, RZ ;  /* 0x000000ffff037224 */ /* 0x010fce00078e00ff */
.L_x_170:
[----:B----4-:R-:W-:Y:S01]  /*1ce0*/  IMAD R7, R3, 0x400, R2 ;  /* 0x0000040003077824 */ /* 0x010fe200078e0202 */
[----:B------:R-:W-:Y:S04]  /*1cf0*/  BSSY.RECONVERGENT B1, `(.L_x_154) ;  /* 0x000000f000017945 */ /* 0x000fe80003800200 */
[----:B01----:R-:W1:Y:S04]  /*1d00*/  LDS R18, [R7] ;  /* 0x0000000007127984 */ /* 0x003e680000000800 */
[----:B--23--:R2:W3:Y:S04]  /*1d10*/  LDS R9, [R7+0x400] ;  /* 0x0004000007097984 */ /* 0x00c4e80000000800 */
[----:B------:R2:W4:Y:S04]  /*1d20*/  LDS R22, [R7+0x800] ;  /* 0x0008000007167984 */ /* 0x0005280000000800 */
[----:B------:R2:W0:Y:S04]  /*1d30*/  LDS R14, [R7+0xc00] ;  /* 0x000c0000070e7984 */ /* 0x0004280000000800 */
[----:B------:R2:W0:Y:S04]  /*1d40*/  LDS R12, [R7+0x1000] ;  /* 0x00100000070c7984 */ /* 0x0004280000000800 */
[----:B------:R2:W0:Y:S04]  /*1d50*/  LDS R6, [R7+0x1400] ;  /* 0x0014000007067984 */ /* 0x0004280000000800 */
[----:B------:R2:W0:Y:S04]  /*1d60*/  LDS R8, [R7+0x1800] ;  /* 0x0018000007087984 */ /* 0x0004280000000800 */
[----:B------:R2:W0:Y:S01]  /*1d70*/  LDS R10, [R7+0x1c00] ;  /* 0x001c0000070a7984 */ /* 0x0004220000000800 */
[----:B-1----:R-:W-:-:S13]  /*1d80*/  ISETP.NE.AND P0, PT, R18, RZ, PT ;  /* 0x000000ff1200720c */ /* 0x002fda0003f05270 */
[----:B--234-:R-:W-:Y:S05]  /*1d90*/  @!P0 BRA `(.L_x_155) ;  /* 0x0000000000108947 */ /* 0x01cfea0003800000 */
[----:B------:R-:W-:Y:S02]  /*1da0*/  IMAD R17, R3, 0x100, R0 ;  /* 0x0000010003117824 */ /* 0x000fe400078e0200 */
[----:B------:R-:W-:Y:S02]  /*1db0*/  IMAD.MOV.U32 R19, RZ, RZ, RZ ;  /* 0x000000ffff137224 */ /* 0x000fe400078e00ff */
[----:B0-----:R-:W-:-:S05]  /*1dc0*/  IMAD.WIDE.U32 R16, R17, 0x8, R4 ;  /* 0x0000000811107825 */ /* 0x001fca00078e0004 */
[----:B------:R1:W-:Y:S02]  /*1dd0*/  REDG.E.ADD.64.STRONG.GPU desc[UR20][R16.64], R18 ;  /* 0x000000121000798e */ /* 0x0003e4000c12e514 */
.L_x_155:
[----:B------:R-:W-:Y:S05]  /*1de0*/  BSYNC.RECONVERGENT B1 ;  /* 0x0000000000017941 */ /* 0x000fea0003800200 */
.L_x_154:
[----:B------:R-:W-:Y:S01]  /*1df0*/  ISETP.NE.AND P6, PT, R9, RZ, PT ;  /* 0x000000ff0900720c */ /* 0x000fe20003fc5270 */
[----:B------:R-:W-:Y:S01]  /*1e00*/  BSSY.RECONVERGENT B1, `(.L_x_156) ;  /* 0x000000e000017945 */ /* 0x000fe20003800200 */
[----:B------:R-:W-:Y:S02]  /*1e10*/  ISETP.NE.AND P0, PT, R22, RZ, PT ;  /* 0x000000ff1600720c */ /* 0x000fe40003f05270 */
[----:B0-----:R-:W-:Y:S02]  /*1e20*/  ISETP.NE.AND P1, PT, R14, RZ, PT ;  /* 0x000000ff0e00720c */ /* 0x001fe40003f25270 */
[----:B------:R-:W-:Y:S02]  /*1e30*/  ISETP.NE.AND P2, PT, R12, RZ, PT ;  /* 0x000000ff0c00720c */ /* 0x000fe40003f45270 */
[----:B------:R-:W-:Y:S02]  /*1e40*/  ISETP.NE.AND P3, PT, R6, RZ, PT ;  /* 0x000000ff0600720c */ /* 0x000fe40003f65270 */
[----:B------:R-:W-:-:S02]  /*1e50*/  ISETP.NE.AND P4, PT, R8, RZ, PT ;  /* 0x000000ff0800720c */ /* 0x000fc40003f85270 */
[----:B------:R-:W-:Y:S01]  /*1e60*/  ISETP.NE.AND P5, PT, R10, RZ, PT ;  /* 0x000000ff0a00720c */ /* 0x000fe20003fa5270 */
[----:B------:R-:W-:-:S12]  /*1e70*/  @!P6 BRA `(.L_x_157) ;  /* 0x000000000018e947 */ /* 0x000fd80003800000 */
[----:B-1----:R-:W-:Y:S02]  /*1e80*/  IMAD R17, R3, 0x100, R0 ;  /* 0x0000010003117824 */ /* 0x002fe400078e0200 */
[----:B------:R-:W-:Y:S02]  /*1e90*/  IMAD.MOV.U32 R18, RZ, RZ, R9 ;  /* 0x000000ffff127224 */ /* 0x000fe400078e0009 */
[----:B------:R-:W-:Y:S02]  /*1ea0*/  VIADD R17, R17, 0x100 ;  /* 0x0000010011117836 */ /* 0x000fe40000000000 */
[----:B------:R-:W-:Y:S02]  /*1eb0*/  IMAD.MOV.U32 R19, RZ, RZ, RZ ;  /* 0x000000ffff137224 */ /* 0x000fe400078e00ff */
[----:B------:R-:W-:-:S05]  /*1ec0*/  IMAD.WIDE.U32 R16, R17, 0x8, R4 ;  /* 0x0000000811107825 */ /* 0x000fca00078e0004 */
[----:B------:R0:W-:Y:S02]  /*1ed0*/  REDG.E.ADD.64.STRONG.GPU desc[UR20][R16.64], R18 ;  /* 0x000000121000798e */ /* 0x0001e4000c12e514 */
.L_x_157:
[----:B------:R-:W-:Y:S05]  /*1ee0*/  BSYNC.RECONVERGENT B1 ;  /* 0x0000000000017941 */ /* 0x000fea0003800200 */
.L_x_156:
[----:B------:R-:W-:Y:S04]  /*1ef0*/  BSSY.RECONVERGENT B1, `(.L_x_158) ;  /* 0x0000007000017945 */ /* 0x000fe80003800200 */
[----:B------:R-:W-:Y:S05]  /*1f00*/  @!P0 BRA `(.L_x_159) ;  /* 0x0000000000148947 */ /* 0x000fea0003800000 */
[----:B01----:R-:W-:Y:S02]  /*1f10*/  IMAD R17, R3, 0x100, R0 ;  /* 0x0000010003117824 */ /* 0x003fe400078e0200 */
[----:B------:R-:W-:Y:S02]  /*1f20*/  IMAD.MOV.U32 R23, RZ, RZ, RZ ;  /* 0x000000ffff177224 */ /* 0x000fe400078e00ff */
[----:B------:R-:W-:-:S04]  /*1f30*/  VIADD R17, R17, 0x200 ;  /* 0x0000020011117836 */ /* 0x000fc80000000000 */
[----:B------:R-:W-:-:S05]  /*1f40*/  IMAD.WIDE.U32 R16, R17, 0x8, R4 ;  /* 0x0000000811107825 */ /* 0x000fca00078e0004 */
[----:B------:R2:W-:Y:S02]  /*1f50*/  REDG.E.ADD.64.STRONG.GPU desc[UR20][R16.64], R22 ;  /* 0x000000161000798e */ /* 0x0005e4000c12e514 */
.L_x_159:
[----:B------:R-:W-:Y:S05]  /*1f60*/  BSYNC.RECONVERGENT B1 ;  /* 0x0000000000017941 */ /* 0x000fea0003800200 */
.L_x_158:
[----:B------:R-:W-:Y:S04]  /*1f70*/  BSSY.RECONVERGENT B1, `(.L_x_160) ;  /* 0x0000007000017945 */ /* 0x000fe80003800200 */
[----:B------:R-:W-:Y:S05]  /*1f80*/  @!P1 BRA `(.L_x_161) ;  /* 0x0000000000149947 */ /* 0x000fea0003800000 */
[----:B012---:R-:W-:Y:S02]  /*1f90*/  IMAD R17, R3, 0x100, R0 ;  /* 0x0000010003117824 */ /* 0x007fe400078e0200 */
[----:B------:R-:W-:Y:S02]  /*1fa0*/  IMAD.MOV.U32 R15, RZ, RZ, RZ ;  /* 0x000000ffff0f7224 */ /* 0x000fe400078e00ff */
[----:B------:R-:W-:-:S04]  /*1fb0*/  VIADD R17, R17, 0x300 ;  /* 0x0000030011117836 */ /* 0x000fc80000000000 */
[----:B------:R-:W-:-:S05]  /*1fc0*/  IMAD.WIDE.U32 R16, R17, 0x8, R4 ;  /* 0x0000000811107825 */ /* 0x000fca00078e0004 */
[----:B------:R3:W-:Y:S02]  /*1fd0*/  REDG.E.ADD.64.STRONG.GPU desc[UR20][R16.64], R14 ;  /* 0x0000000e1000798e */ /* 0x0007e4000c12e514 */
.L_x_161:
[----:B------:R-:W-:Y:S05]  /*1fe0*/  BSYNC.RECONVERGENT B1 ;  /* 0x0000000000017941 */ /* 0x000fea0003800200 */
.L_x_160:
[----:B------:R-:W-:Y:S04]  /*1ff0*/  BSSY.RECONVERGENT B1, `(.L_x_162) ;  /* 0x0000007000017945 */ /* 0x000fe80003800200 */
[----:B------:R-:W-:Y:S05]  /*2000*/  @!P2 BRA `(.L_x_163) ;  /* 0x000000000014a947 */ /* 0x000fea0003800000 */
[----:B---3--:R-:W-:Y:S02]  /*2010*/  IMAD R15, R3, 0x100, R0 ;  /* 0x00000100030f7824 */ /* 0x008fe400078e0200 */
[----:B------:R-:W-:Y:S02]  /*2020*/  IMAD.MOV.U32 R13, RZ, RZ, RZ ;  /* 0x000000ffff0d7224 */ /* 0x000fe400078e00ff */
[----:B------:R-:W-:-:S04]  /*2030*/  VIADD R15, R15, 0x400 ;  /* 0x000004000f0f7836 */ /* 0x000fc80000000000 */
[----:B------:R-:W-:-:S05]  /*2040*/  IMAD.WIDE.U32 R14, R15, 0x8, R4 ;  /* 0x000000080f0e7825 */ /* 0x000fca00078e0004 */
[----:B------:R4:W-:Y:S02]  /*2050*/  REDG.E.ADD.64.STRONG.GPU desc[UR20][R14.64], R12 ;  /* 0x0000000c0e00798e */ /* 0x0009e4000c12e514 */
.L_x_163:
[----:B------:R-:W-:Y:S05]  /*2060*/  BSYNC.RECONVERGENT B1 ;  /* 0x0000000000017941 */ /* 0x000fea0003800200 */
.L_x_162:
[----:B------:R-:W-:Y:S04]  /*2070*/  BSSY.RECONVERGENT B1, `(.L_x_164) ;  /* 0x0000007000017945 */ /* 0x000fe80003800200 */
[----:B------:R-:W-:Y:S05]  /*2080*/  @!P3 BRA `(.L_x_165) ;  /* 0x000000000014b947 */ /* 0x000fea0003800000 */
[----:B----4-:R-:W-:Y:S02]  /*2090*/  IMAD R13, R3, 0x100, R0 ;  /* 0x00000100030d7824 */ /* 0x010fe400078e0200 */
[----:B------:R-:W-:Y:S02]  /*20a0*/  IMAD.MOV.U32 R7, RZ, RZ, RZ ;  /* 0x000000ffff077224 */ /* 0x000fe400078e00ff */
[----:B------:R-:W-:-:S04]  /*20b0*/  VIADD R13, R13, 0x500 ;  /* 0x000005000d0d7836 */ /* 0x000fc80000000000 */
[----:B------:R-:W-:-:S05]  /*20c0*/  IMAD.WIDE.U32 R12, R13, 0x8, R4 ;  /* 0x000000080d0c7825 */ /* 0x000fca00078e0004 */
[----:B------:R4:W-:Y:S02]  /*20d0*/  REDG.E.ADD.64.STRONG.GPU desc[UR20][R12.64], R6 ;  /* 0x000000060c00798e */ /* 0x0009e4000c12e514 */
.L_x_165:
[----:B------:R-:W-:Y:S05]  /*20e0*/  BSYNC.RECONVERGENT B1 ;  /* 0x0000000000017941 */ /* 0x000fea0003800200 */
.L_x_164:
[----:B------:R-:W-:Y:S04]  /*20f0*/  BSSY.RECONVERGENT B1, `(.L_x_166) ;  /* 0x0000007000017945 */ /* 0x000fe80003800200 */
[----:B------:R-:W-:Y:S05]  /*2100*/  @!P4 BRA `(.L_x_167) ;  /* 0x000000000014c947 */ /* 0x000fea0003800000 */
[----:B----4-:R-:W-:Y:S02]  /*2110*/  IMAD R7, R3, 0x100, R0 ;  /* 0x0000010003077824 */ /* 0x010fe400078e0200 */
[----:B------:R-:W-:Y:S02]  /*2120*/  IMAD.MOV.U32 R9, RZ, RZ, RZ ;  /* 0x000000ffff097224 */ /* 0x000fe400078e00ff */
[----:B------:R-:W-:-:S04]  /*2130*/  VIADD R7, R7, 0x600 ;  /* 0x0000060007077836 */ /* 0x000fc80000000000 */
[----:B------:R-:W-:-:S05]  /*2140*/  IMAD.WIDE.U32 R6, R7, 0x8, R4 ;  /* 0x0000000807067825 */ /* 0x000fca00078e0004 */
[----:B------:R4:W-:Y:S02]  /*2150*/  REDG.E.ADD.64.STRONG.GPU desc[UR20][R6.64], R8 ;  /* 0x000000080600798e */ /* 0x0009e4000c12e514 */
.L_x_167:
[----:B------:R-:W-:Y:S05]  /*2160*/  BSYNC.RECONVERGENT B1 ;  /* 0x0000000000017941 */ /* 0x000fea0003800200 */
.L_x_166:
[----:B------:R-:W-:Y:S04]  /*2170*/  BSSY.RECONVERGENT B1, `(.L_x_168) ;  /* 0x0000007000017945 */ /* 0x000fe80003800200 */
[----:B------:R-:W-:Y:S05]  /*2180*/  @!P5 BRA `(.L_x_169) ;  /* 0x000000000014d947 */ /* 0x000fea0003800000 */
[----:B----4-:R-:W-:Y:S02]  /*2190*/  IMAD R7, R3, 0x100, R0 ;  /* 0x0000010003077824 */ /* 0x010fe400078e0200 */
[----:B------:R-:W-:Y:S02]  /*21a0*/  IMAD.MOV.U32 R11, RZ, RZ, RZ ;  /* 0x000000ffff0b7224 */ /* 0x000fe400078e00ff */
[----:B------:R-:W-:-:S04]  /*21b0*/  VIADD R7, R7, 0x700 ;  /* 0x0000070007077836 */ /* 0x000fc80000000000 */
[----:B------:R-:W-:-:S05]  /*21c0*/  IMAD.WIDE.U32 R6, R7, 0x8, R4 ;  /* 0x0000000807067825 */ /* 0x000fca00078e0004 */
[----:B------:R4:W-:Y:S02]  /*21d0*/  REDG.E.ADD.64.STRONG.GPU desc[UR20][R6.64], R10 ;  /* 0x0000000a0600798e */ /* 0x0009e4000c12e514 */
.L_x_169:
[----:B------:R-:W-:Y:S05]  /*21e0*/  BSYNC.RECONVERGENT B1 ;  /* 0x0000000000017941 */ /* 0x000fea0003800200 */
.L_x_168:
[----:B------:R-:W-:-:S05]  /*21f0*/  VIADD R3, R3, 0x8 ;  /* 0x0000000803037836 */ /* 0x000fca0000000000 */
[----:B------:R-:W-:-:S13]  /*2200*/  ISETP.NE.AND P0, PT, R3, UR27, PT ;  /* 0x0000001b03007c0c */ /* 0x000fda000bf05270 */
[----:B------:R-:W-:Y:S05]  /*2210*/  @P0 BRA `(.L_x_170) ;  /* 0xfffffff800b00947 */ /* 0x000fea000383ffff */
[----:B------:R-:W-:-:S07]  /*2220*/  IMAD.U32 R5, RZ, RZ, UR27 ;  /* 0x0000001bff057e24 */ /* 0x000fce000f8e00ff */
.L_x_153:
[----:B------:R-:W-:Y:S02]  /*2230*/  UISETP.NE.AND UP0, UPT, UR24, URZ, UPT ;  /* 0x000000ff1800728c */ /* 0x000fe4000bf05270 */
[----:B----4-:R-:W-:Y:S02]  /*2240*/  IMAD.U32 R8, RZ, RZ, UR24 ;  /* 0x00000018ff087e24 */ /* 0x010fe4000f8e00ff */
[----:B------:R-:W-:Y:S02]  /*2250*/  IMAD.U32 R3, RZ, RZ, UR25 ;  /* 0x00000019ff037e24 */ /* 0x000fe4000f8e00ff */
[----:B------:R-:W-:Y:S02]  /*2260*/  VIADD R8, R8, 0xffffffff ;  /* 0xffffffff08087836 */ /* 0x000fe40000000000 */
[----:B------:R-:W-:Y:S01]  /*2270*/  VIADD R3, R3, 0xffffffff ;  /* 0xffffffff03037836 */ /* 0x000fe20000000000 */
[----:B------:R-:W-:Y:S06]  /*2280*/  BRA.U !UP0, `(.L_x_171) ;  /* 0x0000000508707547 */ /* 0x000fec000b800000 */
[----:B------:R-:W-:-:S13]  /*2290*/  ISETP.GE.U32.AND P0, PT, R8, 0x3, PT ;  /* 0x000000030800780c */ /* 0x000fda0003f06070 */
[----:B------:R-:W-:Y:S05]  /*22a0*/  @!P0 BRA `(.L_x_172) ;  /* 0x0000000000bc8947 */ /* 0x000fea0003800000 */
[----:B------:R-:W-:Y:S01]  /*22b0*/  IMAD R7, R5, 0x400, R2 ;  /* 0x0000040005077824 */ /* 0x000fe200078e0202 */
[----:B------:R-:W-:Y:S04]  /*22c0*/  BSSY.RECONVERGENT B1, `(.L_x_173) ;  /* 0x000000f000017945 */ /* 0x000fe80003800200 */
[----:B------:R-:W4:Y:S04]  /*22d0*/  LDS R12, [R7] ;  /* 0x00000000070c7984 */ /* 0x000f280000000800 */
[----:B------:R-:W5:Y:S04]  /*22e0*/  LDS R9, [R7+0x400] ;  /* 0x0004000007097984 */ /* 0x000f680000000800 */
[----:B------:R-:W0:Y:S04]  /*22f0*/  LDS R6, [R7+0x800] ;  /* 0x0008000007067984 */ /* 0x000e280000000800 */
[----:B-1----:R-:W1:Y:S01]  /*2300*/  LDS R4, [R7+0xc00] ;  /* 0x000c000007047984 */ /* 0x002e620000000800 */
[----:B----4-:R-:W-:-:S02]  /*2310*/  ISETP.NE.AND P0, PT, R12, RZ, PT ;  /* 0x000000ff0c00720c */ /* 0x010fc40003f05270 */
[----:B-----5:R-:W-:Y:S02]  /*2320*/  ISETP.NE.AND P1, PT, R9, RZ, PT ;  /* 0x000000ff0900720c */ /* 0x020fe40003f25270 */
[----:B0-----:R-:W-:Y:S02]  /*2330*/  ISETP.NE.AND P2, PT, R6, RZ, PT ;  /* 0x000000ff0600720c */ /* 0x001fe40003f45270 */
[----:B-1----:R-:W-:-:S07]  /*2340*/  ISETP.NE.AND P3, PT, R4, RZ, PT ;  /* 0x000000ff0400720c */ /* 0x002fce0003f65270 */
[----:B------:R-:W-:Y:S06]  /*2350*/  @!P0 BRA `(.L_x_174) ;  /* 0x0000000000148947 */ /* 0x000fec0003800000 */
[----:B------:R-:W0:Y:S01]  /*2360*/  LDC.64 R10, c[0x0][0x380] ;  /* 0x0000e000ff0a7b82 */ /* 0x000e220000000a00 */
[----:B------:R-:W-:Y:S02]  /*2370*/  IMAD R7, R5, 0x100, R0 ;  /* 0x0000010005077824 */ /* 0x000fe400078e0200 */
[----:B------:R-:W-:Y:S02]  /*2380*/  IMAD.MOV.U32 R13, RZ, RZ, RZ ;  /* 0x000000ffff0d7224 */ /* 0x000fe400078e00ff */
[----:B0-----:R-:W-:-:S05]  /*2390*/  IMAD.WIDE.U32 R10, R7, 0x8, R10 ;  /* 0x00000008070a7825 */ /* 0x001fca00078e000a */
[----:B------:R0:W-:Y:S02]  /*23a0*/  REDG.E.ADD.64.STRONG.GPU desc[UR20][R10.64], R12 ;  /* 0x0000000c0a00798e */ /* 0x0001e4000c12e514 */
.L_x_174:
[----:B------:R-:W-:Y:S05]  /*23b0*/  BSYNC.RECONVERGENT B1 ;  /* 0x0000000000017941 */ /* 0x000fea0003800200 */
.L_x_173:
[----:B------:R-:W-:Y:S04]  /*23c0*/  BSSY.RECONVERGENT B1, `(.L_x_175) ;  /* 0x0000009000017945 */ /* 0x000fe80003800200 */
[----:B------:R-:W-:Y:S05]  /*23d0*/  @!P1 BRA `(.L_x_176) ;  /* 0x00000000001c9947 */ /* 0x000fea0003800000 */
[----:B0-----:R-:W0:Y:S01]  /*23e0*/  LDC.64 R10, c[0x0][0x380] ;  /* 0x0000e000ff0a7b82 */ /* 0x001e220000000a00 */
[----:B------:R-:W-:Y:S02]  /*23f0*/  IMAD R7, R5, 0x100, R0 ;  /* 0x0000010005077824 */ /* 0x000fe400078e0200 */
[----:B------:R-:W-:Y:S02]  /*2400*/  IMAD.MOV.U32 R12, RZ, RZ, R9 ;  /* 0x000000ffff0c7224 */ /* 0x000fe400078e0009 */
[----:B------:R-:W-:Y:S02]  /*2410*/  VIADD R7, R7, 0x100 ;  /* 0x0000010007077836 */ /* 0x000fe40000000000 */
[----:B------:R-:W-:Y:S02]  /*2420*/  IMAD.MOV.U32 R13, RZ, RZ, RZ ;  /* 0x000000ffff0d7224 */ /* 0x000fe400078e00ff */
[----:B0-----:R-:W-:-:S05]  /*2430*/  IMAD.WIDE.U32 R10, R7, 0x8, R10 ;  /* 0x00000008070a7825 */ /* 0x001fca00078e000a */
[----:B------:R1:W-:Y:S02]  /*2440*/  REDG.E.ADD.64.STRONG.GPU desc[UR20][R10.64], R12 ;  /* 0x0000000c0a00798e */ /* 0x0003e4000c12e514 */
.L_x_176:
[----:B------:R-:W-:Y:S05]  /*2450*/  BSYNC.RECONVERGENT B1 ;  /* 0x0000000000017941 */ /* 0x000fea0003800200 */
.L_x_175:
[----:B------:R-:W-:Y:S04]  /*2460*/  BSSY.RECONVERGENT B1, `(.L_x_177) ;  /* 0x0000008000017945 */ /* 0x000fe80003800200 */
[----:B------:R-:W-:Y:S05]  /*2470*/  @!P2 BRA `(.L_x_178) ;  /* 0x000000000018a947 */ /* 0x000fea0003800000 */
[----:B01----:R-:W0:Y:S01]  /*2480*/  LDC.64 R10, c[0x0][0x380] ;  /* 0x0000e000ff0a7b82 */ /* 0x003e220000000a00 */
[----:B------:R-:W-:-:S04]  /*2490*/  IMAD R7, R5, 0x100, R0 ;  /* 0x0000010005077824 */ /* 0x000fc800078e0200 */
[----:B------:R-:W-:-:S04]  /*24a0*/  VIADD R7, R7, 0x200 ;  /* 0x0000020007077836 */ /* 0x000fc80000000000 */
[----:B0-----:R-:W-:-:S04]  /*24b0*/  IMAD.WIDE.U32 R10, R7, 0x8, R10 ;  /* 0x00000008070a7825 */ /* 0x001fc800078e000a */
[----:B------:R-:W-:-:S05]  /*24c0*/  IMAD.MOV.U32 R7, RZ, RZ, RZ ;  /* 0x000000ffff077224 */ /* 0x000fca00078e00ff */
[----:B------:R4:W-:Y:S02]  /*24d0*/  REDG.E.ADD.64.STRONG.GPU desc[UR20][R10.64], R6 ;  /* 0x000000060a00798e */ /* 0x0009e4000c12e514 */
.L_x_178:
[----:B------:R-:W-:Y:S05]  /*24e0*/  BSYNC.RECONVERGENT B1 ;  /* 0x0000000000017941 */ /* 0x000fea0003800200 */
.L_x_177:
[----:B------:R-:W-:Y:S04]  /*24f0*/  BSSY.RECONVERGENT B1, `(.L_x_179) ;  /* 0x0000009000017945 */ /* 0x000fe80003800200 */
[----:B------:R-:W-:Y:S05]  /*2500*/  @!P3 BRA `(.L_x_180) ;  /* 0x00000000001cb947 */ /* 0x000fea0003800000 */
[----:B----4-:R-:W4:Y:S01]  /*2510*/  LDC.64 R6, c[0x0][0x380] ;  /* 0x0000e000ff067b82 */ /* 0x010f220000000a00 */
[----:B------:R-:W-:Y:S02]  /*2520*/  IMAD R9, R5, 0x100, R0 ;  /* 0x0000010005097824 */ /* 0x000fe400078e0200 */
[----:B01----:R-:W-:Y:S02]  /*2530*/  IMAD.MOV.U32 R10, RZ, RZ, R4 ;  /* 0x000000ffff0a7224 */ /* 0x003fe400078e0004 */
[----:B------:R-:W-:Y:S02]  /*2540*/  VIADD R9, R9, 0x300 ;  /* 0x0000030009097836 */ /* 0x000fe40000000000 */
[----:B------:R-:W-:Y:S02]  /*2550*/  IMAD.MOV.U32 R11, RZ, RZ, RZ ;  /* 0x000000ffff0b7224 */ /* 0x000fe400078e00ff */
[----:B----4-:R-:W-:-:S05]  /*2560*/  IMAD.WIDE.U32 R6, R9, 0x8, R6 ;  /* 0x0000000809067825 */ /* 0x010fca00078e0006 */
[----:B------:R0:W-:Y:S02]  /*2570*/  REDG.E.ADD.64.STRONG.GPU desc[UR20][R6.64], R10 ;  /* 0x0000000a0600798e */ /* 0x0001e4000c12e514 */
.L_x_180:
[----:B------:R-:W-:Y:S05]  /*2580*/  BSYNC.RECONVERGENT B1 ;  /* 0x0000000000017941 */ /* 0x000fea0003800200 */
.L_x_179:
[----:B------:R-:W-:-:S07]  /*2590*/  VIADD R5, R5, 0x4 ;  /* 0x0000000405057836 */ /* 0x000fce0000000000 */
.L_x_172:
[----:B------:R-:W-:Y:S01]  /*25a0*/  UISETP.NE.AND UP0, UPT, UR25, URZ, UPT ;  /* 0x000000ff1900728c */ /* 0x000fe2000bf05270 */
[----:B------:R-:W-:Y:S08]  /*25b0*/  BSSY.RECONVERGENT B1, `(.L_x_171) ;  /* 0x0000029000017945 */ /* 0x000ff00003800200 */
[----:B------:R-:W-:Y:S05]  /*25c0*/  BRA.U !UP0, `(.L_x_181) ;  /* 0x00000001089c7547 */ /* 0x000fea000b800000 */
[----:B------:R-:W-:-:S13]  /*25d0*/  ISETP.NE.AND P0, PT, R3, RZ, PT ;  /* 0x000000ff0300720c */ /* 0x000fda0003f05270 */
[----:B------:R-:W-:Y:S05]  /*25e0*/  @!P0 BRA `(.L_x_182) ;  /* 0x0000000000648947 */ /* 0x000fea0003800000 */
[----:B0---4-:R-:W-:Y:S01]  /*25f0*/  IMAD R6, R5, 0x400, R2 ;  /* 0x0000040005067824 */ /* 0x011fe200078e0202 */
[----:B------:R-:W-:Y:S04]  /*2600*/  BSSY.RECONVERGENT B2, `(.L_x_183) ;  /* 0x000000c000027945 */ /* 0x000fe80003800200 */
[----:B-1----:R-:W0:Y:S04]  /*2610*/  LDS R4, [R6] ;  /* 0x0000000006047984 */ /* 0x002e280000000800 */
[----:B------:R-:W1:Y:S01]  /*2620*/  LDS R9, [R6+0x400] ;  /* 0x0004000006097984 */ /* 0x000e620000000800 */
[----:B0-----:R-:W-:-:S02]  /*2630*/  ISETP.NE.AND P0, PT, R4, RZ, PT ;  /* 0x000000ff0400720c */ /* 0x001fc40003f05270 */
[----:B-1----:R-:W-:-:S11]  /*2640*/  ISETP.NE.AND P1, PT, R9, RZ, PT ;  /* 0x000000ff0900720c */ /* 0x002fd60003f25270 */
[----:B------:R-:W-:Y:S05]  /*2650*/  @!P0 BRA `(.L_x_184) ;  /* 0x0000000000188947 */ /* 0x000fea0003800000 */
[----:B------:R-:W0:Y:S01]  /*2660*/  LDC.64 R6, c[0x0][0x380] ;  /* 0x0000e000ff067b82 */ /* 0x000e220000000a00 */
[----:B------:R-:W-:-:S04]  /*2670*/  IMAD R11, R5, 0x100, R0 ;  /* 0x00000100050b7824 */ /* 0x000fc800078e0200 */
[----:B0-----:R-:W-:-:S04]  /*2680*/  IMAD.WIDE.U32 R10, R11, 0x8, R6 ;  /* 0x000000080b0a7825 */ /* 0x001fc800078e0006 */
[----:B------:R-:W-:Y:S02]  /*2690*/  IMAD.MOV.U32 R6, RZ, RZ, R4 ;  /* 0x000000ffff067224 */ /* 0x000fe400078e0004 */
[----:B------:R-:W-:-:S05]  /*26a0*/  IMAD.MOV.U32 R7, RZ, RZ, RZ ;  /* 0x000000ffff077224 */ /* 0x000fca00078e00ff */
[----:B------:R0:W-:Y:S02]  /*26b0*/  REDG.E.ADD.64.STRONG.GPU desc[UR20][R10.64], R6 ;  /* 0x000000060a00798e */ /* 0x0001e4000c12e514 */
.L_x_184:
[----:B------:R-:W-:Y:S05]  /*26c0*/  BSYNC.RECONVERGENT B2 ;  /* 0x0000000000027941 */ /* 0x000fea0003800200 */
.L_x_183:
[----:B------:R-:W-:Y:S04]  /*26d0*/  BSSY.RECONVERGENT B2, `(.L_x_185) ;  /* 0x0000009000027945 */ /* 0x000fe80003800200 */
[----:B------:R-:W-:Y:S05]  /*26e0*/  @!P1 BRA `(.L_x_186) ;  /* 0x00000000001c9947 */ /* 0x000fea0003800000 */
[----:B0-----:R-:W0:Y:S01]  /*26f0*/  LDC.64 R6, c[0x0][0x380] ;  /* 0x0000e000ff067b82 */ /* 0x001e220000000a00 */
[----:B------:R-:W-:-:S04]  /*2700*/  IMAD R4, R5, 0x100, R0 ;  /* 0x0000010005047824 */ /* 0x000fc800078e0200 */
[----:B------:R-:W-:-:S04]  /*2710*/  VIADD R11, R4, 0x100 ;  /* 0x00000100040b7836 */ /* 0x000fc80000000000 */
[----:B0-----:R-:W-:-:S04]  /*2720*/  IMAD.WIDE.U32 R10, R11, 0x8, R6 ;  /* 0x000000080b0a7825 */ /* 0x001fc800078e0006 */
[----:B------:R-:W-:Y:S02]  /*2730*/  IMAD.MOV.U32 R6, RZ, RZ, R9 ;  /* 0x000000ffff067224 */ /* 0x000fe400078e0009 */
[----:B------:R-:W-:-:S05]  /*2740*/  IMAD.MOV.U32 R7, RZ, RZ, RZ ;  /* 0x000000ffff077224 */ /* 0x000fca00078e00ff */
[----:B------:R1:W-:Y:S02]  /*2750*/  REDG.E.ADD.64.STRONG.GPU desc[UR20][R10.64], R6 ;  /* 0x000000060a00798e */ /* 0x0003e4000c12e514 */
.L_x_186:
[----:B------:R-:W-:Y:S05]  /*2760*/  BSYNC.RECONVERGENT B2 ;  /* 0x0000000000027941 */ /* 0x000fea0003800200 */
.L_x_185:
[----:B------:R-:W-:-:S07]  /*2770*/  VIADD R5, R5, 0x2 ;  /* 0x0000000205057836 */ /* 0x000fce0000000000 */
.L_x_182:
[----:B------:R-:W-:-:S09]  /*2780*/  UISETP.NE.AND UP0, UPT, UR9, URZ, UPT ;  /* 0x000000ff0900728c */ /* 0x000fd2000bf05270 */
[----:B------:R-:W-:Y:S05]  /*2790*/  BRA.U !UP0, `(.L_x_181) ;  /* 0x0000000108287547 */ /* 0x000fea000b800000 */
[----:B-1----:R-:W-:-:S05]  /*27a0*/  IMAD R4, R5, 0x400, R2 ;  /* 0x0000040005047824 */ /* 0x002fca00078e0202 */
[----:B------:R-:W1:Y:S02]  /*27b0*/  LDS R9, [R4] ;  /* 0x0000000004097984 */ /* 0x000e640000000800 */
[----:B-1----:R-:W-:-:S13]  /*27c0*/  ISETP.NE.AND P0, PT, R9, RZ, PT ;  /* 0x000000ff0900720c */ /* 0x002fda0003f05270 */
[----:B------:R-:W-:Y:S05]  /*27d0*/  @!P0 BRA `(.L_x_181) ;  /* 0x0000000000188947 */ /* 0x000fea0003800000 */
[----:B0---4-:R-:W0:Y:S01]  /*27e0*/  LDC.64 R6, c[0x0][0x380] ;  /* 0x0000e000ff067b82 */ /* 0x011e220000000a00 */
[----:B------:R-:W-:-:S04]  /*27f0*/  IMAD R5, R5, 0x100, R0 ;  /* 0x0000010005057824 */ /* 0x000fc800078e0200 */
[----:B0-----:R-:W-:-:S04]  /*2800*/  IMAD.WIDE.U32 R4, R5, 0x8, R6 ;  /* 0x0000000805047825 */ /* 0x001fc800078e0006 */
[----:B------:R-:W-:Y:S02]  /*2810*/  IMAD.MOV.U32 R6, RZ, RZ, R9 ;  /* 0x000000ffff067224 */ /* 0x000fe400078e0009 */
[----:B------:R-:W-:-:S05]  /*2820*/  IMAD.MOV.U32 R7, RZ, RZ, RZ ;  /* 0x000000ffff077224 */ /* 0x000fca00078e00ff */
[----:B------:R0:W-:Y:S02]  /*2830*/  REDG.E.ADD.64.STRONG.GPU desc[UR20][R4.64], R6 ;  /* 0x000000060400798e */ /* 0x0001e4000c12e514 */
.L_x_181:
[----:B------:R-:W-:Y:S05]  /*2840*/  BSYNC.RECONVERGENT B1 ;  /* 0x0000000000017941 */ /* 0x000fea0003800200 */
.L_x_171:
[----:B------:R-:W-:-:S13]  /*2850*/  ISETP.GT.U32.AND P0, PT, R0, 0x7f, PT ;  /* 0x0000007f0000780c */ /* 0x000fda0003f04070 */
[----:B------:R-:W-:Y:S05]  /*2860*/  @P0 BRA `(.L_x_152) ;  /* 0x00000008008c0947 */ /* 0x000fea0003800000 */
[----:B------:R-:W-:Y:S01]  /*2870*/  UISETP.GE.U32.AND UP0, UPT, UR22, 0x7, UPT ;  /* 0x000000071600788c */ /* 0x000fe2000bf06070 */
[----:B0-----:R-:W-:-:S08]  /*2880*/  IMAD.MOV.U32 R5, RZ, RZ, RZ ;  /* 0x000000ffff057224 */ /* 0x001fd000078e00ff */
[----:B------:R-:W-:Y:S05]  /*2890*/  BRA.U !UP0, `(.L_x_187) ;  /* 0x0000000508147547 */ /* 0x000fea000b800000 */
[----:B-1----:R-:W0:Y:S01]  /*28a0*/  LDC.64 R4, c[0x0][0x380] ;  /* 0x0000e000ff047b82 */ /* 0x002e220000000a00 */
[----:B------:R-:W-:-:S07]  /*28b0*/  IMAD.MOV.U32 R9, RZ, RZ, RZ ;  /* 0x000000ffff097224 */ /* 0x000fce00078e00ff */
.L_x_204:
[C---:B0---4-:R-:W-:Y:S01]  /*28c0*/  IMAD R11, R9.reuse, 0x400, R2 ;  /* 0x00000400090b7824 */ /* 0x051fe200078e0202 */
[----:B------:R-:W-:Y:S01]  /*28d0*/  BSSY.RECONVERGENT B1, `(.L_x_188) ;  /* 0x0000011000017945 */ /* 0x000fe20003800200 */
[C---:B-123--:R-:W-:Y:S02]  /*28e0*/  IMAD R7, R9.reuse, 0x100, R0 ;  /* 0x0000010009077824 */ /* 0x04efe400078e0200 */
[----:B------:R-:W-:Y:S01]  /*28f0*/  VIADD R9, R9, 0x8 ;  /* 0x0000000809097836 */ /* 0x000fe20000000000 */
[----:B---3--:R-:W1:Y:S01]  /*2900*/  LDS R14, [R11+0x200] ;  /* 0x000200000b0e7984 */ /* 0x008e620000000800 */
[----:B0-----:R-:W-:-:S03]  /*2910*/  IMAD.WIDE.U32 R6, R7, 0x8, R4 ;  /* 0x0000000807067825 */ /* 0x001fc600078e0004 */
[----:B------:R-:W0:Y:S04]  /*2920*/  LDS R13, [R11+0x600] ;  /* 0x000600000b0d7984 */ /* 0x000e280000000800 */
[----:B--2---:R2:W3:Y:S04]  /*2930*/  LDS R17, [R11+0xa00] ;  /* 0x000a00000b117984 */ /* 0x0044e80000000800 */
[----:B------:R2:W4:Y:S04]  /*2940*/  LDS R18, [R11+0xe00] ;  /* 0x000e00000b127984 */ /* 0x0005280000000800 */
[----:B------:R2:W2:Y:S04]  /*2950*/  LDS R19, [R11+0x1200] ;  /* 0x001200000b137984 */ /* 0x0004a80000000800 */
[----:B------:R0:W2:Y:S04]  /*2960*/  LDS R16, [R11+0x1600] ;  /* 0x001600000b107984 */ /* 0x0000a80000000800 */
[----:B------:R0:W2:Y:S04]  /*2970*/  LDS R12, [R11+0x1a00] ;  /* 0x001a00000b0c7984 */ /* 0x0000a80000000800 */
[----:B------:R0:W2:Y:S01]  /*2980*/  LDS R10, [R11+0x1e00] ;  /* 0x001e00000b0a7984 */ /* 0x0000a20000000800 */
[----:B-1----:R-:W-:-:S02]  /*2990*/  ISETP.NE.AND P0, PT, R14, RZ, PT ;  /* 0x000000ff0e00720c */ /* 0x002fc40003f05270 */
[----:B0-----:R-:W-:-:S11]  /*29a0*/  ISETP.NE.AND P1, PT, R13, RZ, PT ;  /* 0x000000ff0d00720c */ /* 0x001fd60003f25270 */
[----:B---34-:R-:W-:Y:S05]  /*29b0*/  @!P0 BRA `(.L_x_189) ;  /* 0x0000000000088947 */ /* 0x018fea0003800000 */
[----:B------:R-:W-:-:S05]  /*29c0*/  IMAD.MOV.U32 R15, RZ, RZ, RZ ;  /* 0x000000ffff0f7224 */ /* 0x000fca00078e00ff */
[----:B------:R0:W-:Y:S02]  /*29d0*/  REDG.E.ADD.64.STRONG.GPU desc[UR20][R6.64+0x400], R14 ;  /* 0x0004000e0600798e */ /* 0x0001e4000c12e514 */
.L_x_189:
[----:B------:R-:W-:Y:S05]  /*29e0*/  BSYNC.RECONVERGENT B1 ;  /* 0x0000000000017941 */ /* 0x000fea0003800200 */
.L_x_188:
[----:B------:R-:W-:Y:S04]  /*29f0*/  BSSY.RECONVERGENT B1, `(.L_x_190) ;  /* 0x0000005000017945 */ /* 0x000fe80003800200 */
[----:B------:R-:W-:Y:S05]  /*2a00*/  @!P1 BRA `(.L_x_191) ;  /* 0x00000000000c9947 */ /* 0x000fea0003800000 */
[----:B0-----:R-:W-:Y:S02]  /*2a10*/  IMAD.MOV.U32 R14, RZ, RZ, R13 ;  /* 0x000000ffff0e7224 */ /* 0x001fe400078e000d */
[----:B------:R-:W-:-:S05]  /*2a20*/  IMAD.MOV.U32 R15, RZ, RZ, RZ ;  /* 0x000000ffff0f7224 */ /* 0x000fca00078e00ff */
[----:B------:R1:W-:Y:S02]  /*2a30*/  REDG.E.ADD.64.STRONG.GPU desc[UR20][R6.64+0xc00], R14 ;  /* 0x000c000e0600798e */ /* 0x0003e4000c12e514 */
.L_x_191:
[----:B------:R-:W-:Y:S05]  /*2a40*/  BSYNC.RECONVERGENT B1 ;  /* 0x0000000000017941 */ /* 0x000fea0003800200 */
.L_x_190:
[----:B------:R-:W-:Y:S01]  /*2a50*/  ISETP.NE.AND P6, PT, R17, RZ, PT ;  /* 0x000000ff1100720c */ /* 0x000fe20003fc5270 */
[----:B------:R-:W-:Y:S01]  /*2a60*/  BSSY.RECONVERGENT B1, `(.L_x_192) ;  /* 0x000000b000017945 */ /* 0x000fe20003800200 */
[----:B------:R-:W-:Y:S02]  /*2a70*/  ISETP.NE.AND P0, PT, R9, UR27, PT ;  /* 0x0000001b09007c0c */ /* 0x000fe4000bf05270 */
[----:B------:R-:W-:Y:S02]  /*2a80*/  ISETP.NE.AND P1, PT, R18, RZ, PT ;  /* 0x000000ff1200720c */ /* 0x000fe40003f25270 */
[----:B--2---:R-:W-:Y:S02]  /*2a90*/  ISETP.NE.AND P2, PT, R19, RZ, PT ;  /* 0x000000ff1300720c */ /* 0x004fe40003f45270 */
[----:B------:R-:W-:Y:S02]  /*2aa0*/  ISETP.NE.AND P3, PT, R16, RZ, PT ;  /* 0x000000ff1000720c */ /* 0x000fe40003f65270 */
[----:B------:R-:W-:-:S02]  /*2ab0*/  ISETP.NE.AND P4, PT, R12, RZ, PT ;  /* 0x000000ff0c00720c */ /* 0x000fc40003f85270 */
[----:B------:R-:W-:Y:S01]  /*2ac0*/  ISETP.NE.AND P5, PT, R10, RZ, PT ;  /* 0x000000ff0a00720c */ /* 0x000fe20003fa5270 */
[----:B------:R-:W-:-:S12]  /*2ad0*/  @!P6 BRA `(.L_x_193) ;  /* 0x00000000000ce947 */ /* 0x000fd80003800000 */
[----:B01----:R-:W-:Y:S02]  /*2ae0*/  IMAD.MOV.U32 R14, RZ, RZ, R17 ;  /* 0x000000ffff0e7224 */ /* 0x003fe400078e0011 */
[----:B------:R-:W-:-:S05]  /*2af0*/  IMAD.MOV.U32 R15, RZ, RZ, RZ ;  /* 0x000000ffff0f7224 */ /* 0x000fca00078e00ff */
[----:B------:R2:W-:Y:S02]  /*2b00*/  REDG.E.ADD.64.STRONG.GPU desc[UR20][R6.64+0x1400], R14 ;  /* 0x0014000e0600798e */ /* 0x0005e4000c12e514 */
.L_x_193:
[----:B------:R-:W-:Y:S05]  /*2b10*/  BSYNC.RECONVERGENT B1 ;  /* 0x0000000000017941 */ /* 0x000fea0003800200 */
.L_x_192:
[----:B------:R-:W-:Y:S04]  /*2b20*/  BSSY.RECONVERGENT B1, `(.L_x_194) ;  /* 0x0000005000017945 */ /* 0x000fe80003800200 */
[----:B------:R-:W-:Y:S05]  /*2b30*/  @!P1 BRA `(.L_x_195) ;  /* 0x00000000000c9947 */ /* 0x000fea0003800000 */
[----:B012---:R-:W-:Y:S02]  /*2b40*/  IMAD.MOV.U32 R14, RZ, RZ, R18 ;  /* 0x000000ffff0e7224 */ /* 0x007fe400078e0012 */
[----:B------:R-:W-:-:S05]  /*2b50*/  IMAD.MOV.U32 R15, RZ, RZ, RZ ;  /* 0x000000ffff0f7224 */ /* 0x000fca00078e00ff */
[----:B------:R3:W-:Y:S02]  /*2b60*/  REDG.E.ADD.64.STRONG.GPU desc[UR20][R6.64+0x1c00], R14 ;  /* 0x001c000e0600798e */ /* 0x0007e4000c12e514 */
.L_x_195:
[----:B------:R-:W-:Y:S05]  /*2b70*/  BSYNC.RECONVERGENT B1 ;  /* 0x0000000000017941 */ /* 0x000fea0003800200 */
.L_x_194:
[----:B------:R-:W-:Y:S04]  /*2b80*/  BSSY.RECONVERGENT B1, `(.L_x_196) ;  /* 0x0000005000017945 */ /* 0x000fe80003800200 */
[----:B------:R-:W-:Y:S05]  /*2b90*/  @!P2 BRA `(.L_x_197) ;  /* 0x00000000000ca947 */ /* 0x000fea0003800000 */
[----:B0123--:R-:W-:Y:S02]  /*2ba0*/  IMAD.MOV.U32 R14, RZ, RZ, R19 ;  /* 0x000000ffff0e7224 */ /* 0x00ffe400078e0013 */
[----:B------:R-:W-:-:S05]  /*2bb0*/  IMAD.MOV.U32 R15, RZ, RZ, RZ ;  /* 0x000000ffff0f7224 */ /* 0x000fca00078e00ff */
[----:B------:R4:W-:Y:S02]  /*2bc0*/  REDG.E.ADD.64.STRONG.GPU desc[UR20][R6.64+0x2400], R14 ;  /* 0x0024000e0600798e */ /* 0x0009e4000c12e514 */
.L_x_197:
[----:B------:R-:W-:Y:S05]  /*2bd0*/  BSYNC.RECONVERGENT B1 ;  /* 0x0000000000017941 */ /* 0x000fea0003800200 */
.L_x_196:
[----:B------:R-:W-:Y:S04]  /*2be0*/  BSSY.RECONVERGENT B1, `(.L_x_198) ;  /* 0x0000004000017945 */ /* 0x000fe80003800200 */
[----:B------:R-:W-:Y:S05]  /*2bf0*/  @!P3 BRA `(.L_x_199) ;  /* 0x000000000008b947 */ /* 0x000fea0003800000 */
[----:B------:R-:W-:-:S05]  /*2c00*/  IMAD.MOV.U32 R17, RZ, RZ, RZ ;  /* 0x000000ffff117224 */ /* 0x000fca00078e00ff */
[----:B------:R0:W-:Y:S02]  /*2c10*/  REDG.E.ADD.64.STRONG.GPU desc[UR20][R6.64+0x2c00], R16 ;  /* 0x002c00100600798e */ /* 0x0001e4000c12e514 */
.L_x_199:
[----:B------:R-:W-:Y:S05]  /*2c20*/  BSYNC.RECONVERGENT B1 ;  /* 0x0000000000017941 */ /* 0x000fea0003800200 */
.L_x_198:
[----:B------:R-:W-:Y:S04]  /*2c30*/  BSSY.RECONVERGENT B1, `(.L_x_200) ;  /* 0x0000004000017945 */ /* 0x000fe80003800200 */
[----:B------:R-:W-:Y:S05]  /*2c40*/  @!P4 BRA `(.L_x_201) ;  /* 0x000000000008c947 */ /* 0x000fea0003800000 */
[----:B------:R-:W-:-:S05]  /*2c50*/  IMAD.MOV.U32 R13, RZ, RZ, RZ ;  /* 0x000000ffff0d7224 */ /* 0x000fca00078e00ff */
[----:B------:R0:W-:Y:S02]  /*2c60*/  REDG.E.ADD.64.STRONG.GPU desc[UR20][R6.64+0x3400], R12 ;  /* 0x0034000c0600798e */ /* 0x0001e4000c12e514 */
.L_x_201:
[----:B------:R-:W-:Y:S05]  /*2c70*/  BSYNC.RECONVERGENT B1 ;  /* 0x0000000000017941 */ /* 0x000fea0003800200 */
.L_x_200:
[----:B------:R-:W-:Y:S04]  /*2c80*/  BSSY.RECONVERGENT B1, `(.L_x_202) ;  /* 0x0000004000017945 */ /* 0x000fe80003800200 */
[----:B------:R-:W-:Y:S05]  /*2c90*/  @!P5 BRA `(.L_x_203) ;  /* 0x000000000008d947 */ /* 0x000fea0003800000 */
[----:B------:R-:W-:-:S05]  /*2ca0*/  IMAD.MOV.U32 R11, RZ, RZ, RZ ;  /* 0x000000ffff0b7224 */ /* 0x000fca00078e00ff */
[----:B------:R0:W-:Y:S02]  /*2cb0*/  REDG.E.ADD.64.STRONG.GPU desc[UR20][R6.64+0x3c00], R10 ;  /* 0x003c000a0600798e */ /* 0x0001e4000c12e514 */
.L_x_203:
[----:B------:R-:W-:Y:S05]  /*2cc0*/  BSYNC.RECONVERGENT B1 ;  /* 0x0000000000017941 */ /* 0x000fea0003800200 */
.L_x_202:
[----:B------:R-:W-:Y:S05]  /*2cd0*/  @P0 BRA `(.L_x_204) ;  /* 0xfffffff800f80947 */ /* 0x000fea000383ffff */
[----:B------:R-:W-:-:S07]  /*2ce0*/  IMAD.U32 R5, RZ, RZ, UR27 ;  /* 0x0000001bff057e24 */ /* 0x000fce000f8e00ff */
.L_x_187:
[----:B------:R-:W-:-:S09]  /*2cf0*/  UISETP.NE.AND UP0, UPT, UR24, URZ, UPT ;  /* 0x000000ff1800728c */ /* 0x000fd2000bf05270 */
[----:B------:R-:W-:Y:S05]  /*2d00*/  BRA.U !UP0, `(.L_x_152) ;  /* 0x0000000508647547 */ /* 0x000fea000b800000 */
[----:B------:R-:W-:-:S13]  /*2d10*/  ISETP.GE.U32.AND P0, PT, R8, 0x3, PT ;  /* 0x000000030800780c */ /* 0x000fda0003f06070 */
[----:B------:R-:W-:Y:S05]  /*2d20*/  @!P0 BRA `(.L_x_205) ;  /* 0x0000000000bc8947 */ /* 0x000fea0003800000 */
[----:B01234-:R-:W-:Y:S01]  /*2d30*/  IMAD R7, R5, 0x400, R2 ;  /* 0x0000040005077824 */ /* 0x01ffe200078e0202 */
[----:B------:R-:W-:Y:S04]  /*2d40*/  BSSY.RECONVERGENT B1, `(.L_x_206) ;  /* 0x000000f000017945 */ /* 0x000fe80003800200 */
[----:B------:R-:W0:Y:S04]  /*2d50*/  LDS R10, [R7+0x200] ;  /* 0x00020000070a7984 */ /* 0x000e280000000800 */
[----:B------:R-:W1:Y:S04]  /*2d60*/  LDS R12, [R7+0x600] ;  /* 0x00060000070c7984 */ /* 0x000e680000000800 */
[----:B------:R-:W2:Y:S04]  /*2d70*/  LDS R6, [R7+0xa00] ;  /* 0x000a000007067984 */ /* 0x000ea80000000800 */
[----:B------:R-:W3:Y:S01]  /*2d80*/  LDS R4, [R7+0xe00] ;  /* 0x000e000007047984 */ /* 0x000ee20000000800 */
[----:B0-----:R-:W-:-:S02]  /*2d90*/  ISETP.NE.AND P0, PT, R10, RZ, PT ;  /* 0x000000ff0a00720c */ /* 0x001fc40003f05270 */
[----:B-1----:R-:W-:Y:S02]  /*2da0*/  ISETP.NE.AND P1, PT, R12, RZ, PT ;  /* 0x000000ff0c00720c */ /* 0x002fe40003f25270 */
[----:B--2---:R-:W-:Y:S02]  /*2db0*/  ISETP.NE.AND P2, PT, R6, RZ, PT ;  /* 0x000000ff0600720c */ /* 0x004fe40003f45270 */
[----:B---3--:R-:W-:-:S07]  /*2dc0*/  ISETP.NE.AND P3, PT, R4, RZ, PT ;  /* 0x000000ff0400720c */ /* 0x008fce0003f65270 */
[----:B------:R-:W-:Y:S06]  /*2dd0*/  @!P0 BRA `(.L_x_207) ;  /* 0x0000000000148947 */ /* 0x000fec0003800000 */
[----:B------:R-:W0:Y:S01]  /*2de0*/  LDC.64 R8, c[0x0][0x380] ;  /* 0x0000e000ff087b82 */ /* 0x000e220000000a00 */
[----:B------:R-:W-:Y:S02]  /*2df0*/  IMAD R7, R5, 0x100, R0 ;  /* 0x0000010005077824 */ /* 0x000fe400078e0200 */
[----:B------:R-:W-:Y:S02]  /*2e00*/  IMAD.MOV.U32 R11, RZ, RZ, RZ ;  /* 0x000000ffff0b7224 */ /* 0x000fe400078e00ff */
[----:B0-----:R-:W-:-:S05]  /*2e10*/  IMAD.WIDE.U32 R8, R7, 0x8, R8 ;  /* 0x0000000807087825 */ /* 0x001fca00078e0008 */
[----:B------:R0:W-:Y:S02]  /*2e20*/  REDG.E.ADD.64.STRONG.GPU desc[UR20][R8.64+0x400], R10 ;  /* 0x0004000a0800798e */ /* 0x0001e4000c12e514 */
.L_x_207:
[----:B------:R-:W-:Y:S05]  /*2e30*/  BSYNC.RECONVERGENT B1 ;  /* 0x0000000000017941 */ /* 0x000fea0003800200 */
.L_x_206:
        /* <DEDUP_REMOVED lines=9> */
.L_x_209:
[----:B------:R-:W-:Y:S05]  /*2ed0*/  BSYNC.RECONVERGENT B1 ;  /* 0x0000000000017941 */ /* 0x000fea0003800200 */
.L_x_208:
        /* <DEDUP_REMOVED lines=8> */
.L_x_211:
[----:B------:R-:W-:Y:S05]  /*2f60*/  BSYNC.RECONVERGENT B1 ;  /* 0x0000000000017941 */ /* 0x000fea0003800200 */
.L_x_210:
[----:B------:R-:W-:Y:S04]  /*2f70*/  BSSY.RECONVERGENT B1, `(.L_x_212) ;  /* 0x0000009000017945 */ /* 0x000fe80003800200 */
[----:B------:R-:W-:Y:S05]  /*2f80*/  @!P3 BRA `(.L_x_213) ;  /* 0x00000000001cb947 */ /* 0x000fea0003800000 */
[----:B--2---:R-:W2:Y:S01]  /*2f90*/  LDC.64 R6, c[0x0][0x380] ;  /* 0x0000e000ff067b82 */ /* 0x004ea20000000a00 */
[----:B01----:R-:W-:Y:S02]  /*2fa0*/  IMAD R9, R5, 0x100, R0 ;  /* 0x0000010005097824 */ /* 0x003fe400078e0200 */
[----:B------:R-:W-:Y:S02]  /*2fb0*/  IMAD.MOV.U32 R8, RZ, RZ, R4 ;  /* 0x000000ffff087224 */ /* 0x000fe400078e0004 */
[----:B------:R-:W-:-:S04]  /*2fc0*/  VIADD R9, R9, 0x300 ;  /* 0x0000030009097836 */ /* 0x000fc80000000000 */
[----:B--2---:R-:W-:-:S04]  /*2fd0*/  IMAD.WIDE.U32 R6, R9, 0x8, R6 ;  /* 0x0000000809067825 */ /* 0x004fc800078e0006 */
[----:B------:R-:W-:-:S05]  /*2fe0*/  IMAD.MOV.U32 R9, RZ, RZ, RZ ;  /* 0x000000ffff097224 */ /* 0x000fca00078e00ff */
[----:B------:R3:W-:Y:S02]  /*2ff0*/  REDG.E.ADD.64.STRONG.GPU desc[UR20][R6.64+0x400], R8 ;  /* 0x000400080600798e */ /* 0x0007e4000c12e514 */
.L_x_213:
[----:B------:R-:W-:Y:S05]  /*3000*/  BSYNC.RECONVERGENT B1 ;  /* 0x0000000000017941 */ /* 0x000fea0003800200 */
.L_x_212:
[----:B------:R-:W-:-:S07]  /*3010*/  VIADD R5, R5, 0x4 ;  /* 0x0000000405057836 */ /* 0x000fce0000000000 */
.L_x_205:
[----:B------:R-:W-:-:S09]  /*3020*/  UISETP.NE.AND UP0, UPT, UR25, URZ, UPT ;  /* 0x000000ff1900728c */ /* 0x000fd2000bf05270 */
[----:B------:R-:W-:Y:S05]  /*3030*/  BRA.U !UP0, `(.L_x_152) ;  /* 0x0000000108987547 */ /* 0x000fea000b800000 */
[----:B------:R-:W-:-:S13]  /*3040*/  ISETP.NE.AND P0, PT, R3, RZ, PT ;  /* 0x000000ff0300720c */ /* 0x000fda0003f05270 */
[----:B------:R-:W-:Y:S05]  /*3050*/  @!P0 BRA `(.L_x_214) ;  /* 0x0000000000648947 */ /* 0x000fea0003800000 */
[----:B01234-:R-:W-:Y:S01]  /*3060*/  IMAD R6, R5, 0x400, R2 ;  /* 0x0000040005067824 */ /* 0x01ffe200078e0202 */
[----:B------:R-:W-:Y:S04]  /*3070*/  BSSY.RECONVERGENT B1, `(.L_x_215) ;  /* 0x000000c000017945 */ /* 0x000fe80003800200 */
[----:B------:R-:W0:Y:S04]  /*3080*/  LDS R3, [R6+0x200] ;  /* 0x0002000006037984 */ /* 0x000e280000000800 */
        /* <DEDUP_REMOVED lines=10> */
.L_x_216:
[----:B------:R-:W-:Y:S05]  /*3130*/  BSYNC.RECONVERGENT B1 ;  /* 0x0000000000017941 */ /* 0x000fea0003800200 */
.L_x_215:
        /* <DEDUP_REMOVED lines=9> */
.L_x_218:
[----:B------:R-:W-:Y:S05]  /*31d0*/  BSYNC.RECONVERGENT B1 ;  /* 0x0000000000017941 */ /* 0x000fea0003800200 */
.L_x_217:
[----:B------:R-:W-:-:S07]  /*31e0*/  VIADD R5, R5, 0x2 ;  /* 0x0000000205057836 */ /* 0x000fce0000000000 */
.L_x_214:
[----:B------:R-:W-:-:S09]  /*31f0*/  UISETP.NE.AND UP0, UPT, UR9, URZ, UPT ;  /* 0x000000ff0900728c */ /* 0x000fd2000bf05270 */
[----:B------:R-:W-:Y:S05]  /*3200*/  BRA.U !UP0, `(.L_x_152) ;  /* 0x0000000108247547 */ /* 0x000fea000b800000 */
[----:B------:R-:W-:-:S05]  /*3210*/  IMAD R2, R5, 0x400, R2 ;  /* 0x0000040005027824 */ /* 0x000fca00078e0202 */
[----:B-1----:R-:W1:Y:S02]  /*3220*/  LDS R4, [R2+0x200] ;  /* 0x0002000002047984 */ /* 0x002e640000000800 */
[----:B-1----:R-:W-:-:S13]  /*3230*/  ISETP.NE.AND P0, PT, R4, RZ, PT ;  /* 0x000000ff0400720c */ /* 0x002fda0003f05270 */
[----:B------:R-:W-:Y:S05]  /*3240*/  @!P0 BRA `(.L_x_152) ;  /* 0x0000000000148947 */ /* 0x000fea0003800000 */
[----:B------:R-:W1:Y:S01]  /*3250*/  LDC.64 R2, c[0x0][0x380] ;  /* 0x0000e000ff027b82 */ /* 0x000e620000000a00 */
[----:B------:R-:W-:-:S04]  /*3260*/  IMAD R5, R5, 0x100, R0 ;  /* 0x0000010005057824 */ /* 0x000fc800078e0200 */
[----:B-1----:R-:W-:-:S04]  /*3270*/  IMAD.WIDE.U32 R2, R5, 0x8, R2 ;  /* 0x0000000805027825 */ /* 0x002fc800078e0002 */
[----:B------:R-:W-:-:S05]  /*3280*/  IMAD.MOV.U32 R5, RZ, RZ, RZ ;  /* 0x000000ffff057224 */ /* 0x000fca00078e00ff */
[----:B------:R1:W-:Y:S02]  /*3290*/  REDG.E.ADD.64.STRONG.GPU desc[UR20][R2.64+0x400], R4 ;  /* 0x000400040200798e */ /* 0x0003e4000c12e514 */
.L_x_152:
[----:B------:R-:W-:Y:S05]  /*32a0*/  BSYNC.RECONVERGENT B0 ;  /* 0x0000000000007941 */ /* 0x000fea0003800200 */
.L_x_151:
[----:B------:R-:W-:Y:S01]  /*32b0*/  BAR.SYNC.DEFER_BLOCKING 0x0 ;  /* 0x0000000000007b1d */ /* 0x000fe20000010000 */
[----:B------:R-:W-:-:S04]  /*32c0*/  UIADD3 UR6, UP0, UPT, UR6, 0x1, URZ ;  /* 0x0000000106067890 */ /* 0x000fc8000ff1e0ff */
[----:B------:R-:W-:Y:S02]  /*32d0*/  UIADD3.X UR7, UPT, UPT, URZ, UR7, URZ, UP0, !UPT ;  /* 0x00000007ff077290 */ /* 0x000fe400087fe4ff */
[----:B------:R-:W-:-:S04]  /*32e0*/  UISETP.NE.U32.AND UP0, UPT, UR6, UR11, UPT ;  /* 0x0000000b0600728c */ /* 0x000fc8000bf05070 */
[----:B------:R-:W-:-:S09]  /*32f0*/  UISETP.NE.AND.EX UP0, UPT, UR7, UR12, UPT, UP0 ;  /* 0x0000000c0700728c */ /* 0x000fd2000bf05300 */
[----:B------:R-:W-:Y:S05]  /*3300*/  BRA.U UP0, `(.L_x_219) ;  /* 0xffffffcd00d47547 */ /* 0x000fea000b83ffff */
[----:B------:R-:W-:Y:S05]  /*3310*/  EXIT ;  /* 0x000000000000794d */ /* 0x000fea0003800000 */
.L_x_220:
        /* <DEDUP_REMOVED lines=14> */
.L_x_871:


//--------------------- .text._ZN3cub18CUB_300001_SM_10006detail10radix_sort31DeviceRadixSortSingleTileKernelINS1_5radix10policy_hubIffyE10Policy1000ELNS0_9SortOrderE0EffyNS1_21identity_decomposer_tEEEvPKT1_PSA_PKT2_PSE_T3_iiT4_ --------------------------
	.section	.text._ZN3cub18CUB_300001_SM_10006detail10radix_sort31DeviceRadixSortSingleTileKernelINS1_5radix10policy_hubIffyE10Policy1000ELNS0_9SortOrderE0EffyNS1_21identity_decomposer_tEEEvPKT1_PSA_PKT2_PSE_T3_iiT4_,"ax",@progbits
	.align	128
        .global         _ZN3cub18CUB_300001_SM_10006detail10radix_sort31DeviceRadixSortSingleTileKernelINS1_5radix10policy_hubIffyE10Policy1000ELNS0_9SortOrderE0EffyNS1_21identity_decomposer_tEEEvPKT1_PSA_PKT2_PSE_T3_iiT4_
        .type           _ZN3cub18CUB_300001_SM_10006detail10radix_sort31DeviceRadixSortSingleTileKernelINS1_5radix10policy_hubIffyE10Policy1000ELNS0_9SortOrderE0EffyNS1_21identity_decomposer_tEEEvPKT1_PSA_PKT2_PSE_T3_iiT4_,@function
        .size           _ZN3cub18CUB_300001_SM_10006detail10radix_sort31DeviceRadixSortSingleTileKernelINS1_5radix10policy_hubIffyE10Policy1000ELNS0_9SortOrderE0EffyNS1_21identity_decomposer_tEEEvPKT1_PSA_PKT2_PSE_T3_iiT4_,(.L_x_872 - _ZN3cub18CUB_300001_SM_10006detail10radix_sort31DeviceRadixSortSingleTileKernelINS1_5radix10policy_hubIffyE10Policy1000ELNS0_9SortOrderE0EffyNS1_21identity_decomposer_tEEEvPKT1_PSA_PKT2_PSE_T3_iiT4_)
        .other          _ZN3cub18CUB_300001_SM_10006detail10radix_sort31DeviceRadixSortSingleTileKernelINS1_5radix10policy_hubIffyE10Policy1000ELNS0_9SortOrderE0EffyNS1_21identity_decomposer_tEEEvPKT1_PSA_PKT2_PSE_T3_iiT4_,@"STO_CUDA_ENTRY STV_DEFAULT"
_ZN3cub18CUB_300001_SM_10006detail10radix_sort31DeviceRadixSortSingleTileKernelINS1_5radix10policy_hubIffyE10Policy1000ELNS0_9SortOrderE0EffyNS1_21identity_decomposer_tEEEvPKT1_PSA_PKT2_PSE_T3_iiT4_:
.text._ZN3cub18CUB_300001_SM_10006detail10radix_sort31DeviceRadixSortSingleTileKernelINS1_5radix10policy_hubIffyE10Policy1000ELNS0_9SortOrderE0EffyNS1_21identity_decomposer_tEEEvPKT1_PSA_PKT2_PSE_T3_iiT4_:
[----:B------:R-:W-:Y:S01]  /*0000*/  LDC R1, c[0x0][0x37c] ;  /* 0x0000df00ff017b82 */ /* 0x000fe20000000800 */
[----:B------:R-:W0:Y:S01]  /*0010*/  S2R R0, SR_TID.X ;  /* 0x0000000000007919 */ /* 0x000e220000002100 */
[----:B------:R-:W1:Y:S01]  /*0020*/  LDCU UR4, c[0x0][0x3a0] ;  /* 0x00007400ff0477ac */ /* 0x000e620008000800 */
[----:B------:R-:W-:Y:S02]  /*0030*/  IMAD.MOV.U32 R35, RZ, RZ, 0x7fffffff ;  /* 0x7fffffffff237424 */ /* 0x000fe400078e00ff */
[----:B------:R-:W-:Y:S01]  /*0040*/  IMAD.MOV.U32 R36, RZ, RZ, 0x7fffffff ;  /* 0x7fffffffff247424 */ /* 0x000fe200078e00ff */
[----:B------:R-:W2:Y:S01]  /*0050*/  LDCU.64 UR8, c[0x0][0x358] ;  /* 0x00006b00ff0877ac */ /* 0x000ea20008000a00 */
[----:B------:R-:W-:Y:S02]  /*0060*/  IMAD.MOV.U32 R37, RZ, RZ, 0x7fffffff ;  /* 0x7fffffffff257424 */ /* 0x000fe400078e00ff */
[----:B------:R-:W-:Y:S02]  /*0070*/  IMAD.MOV.U32 R38, RZ, RZ, 0x7fffffff ;  /* 0x7fffffffff267424 */ /* 0x000fe400078e00ff */
[----:B------:R-:W-:-:S02]  /*0080*/  IMAD.MOV.U32 R39, RZ, RZ, 0x7fffffff ;  /* 0x7fffffffff277424 */ /* 0x000fc400078e00ff */
[----:B------:R-:W-:Y:S02]  /*0090*/  IMAD.MOV.U32 R29, RZ, RZ, 0x7fffffff ;  /* 0x7fffffffff1d7424 */ /* 0x000fe400078e00ff */
[----:B------:R-:W-:Y:S02]  /*00a0*/  IMAD.MOV.U32 R30, RZ, RZ, 0x7fffffff ;  /* 0x7fffffffff1e7424 */ /* 0x000fe400078e00ff */
[----:B------:R-:W-:Y:S02]  /*00b0*/  IMAD.MOV.U32 R31, RZ, RZ, 0x7fffffff ;  /* 0x7fffffffff1f7424 */ /* 0x000fe400078e00ff */
        /* <DEDUP_REMOVED lines=10> */
[----:B------:R-:W-:Y:S01]  /*0160*/  IMAD.MOV.U32 R49, RZ, RZ, 0x7fffffff ;  /* 0x7fffffffff317424 */ /* 0x000fe200078e00ff */
[----:B------:R-:W3:Y:S01]  /*0170*/  S2UR UR6, SR_CgaCtaId ;  /* 0x00000000000679c3 */ /* 0x000ee20000008800 */
[----:B0-----:R-:W-:Y:S01]  /*0180*/  IMAD R9, R0, 0x13, RZ ;  /* 0x0000001300097824 */ /* 0x001fe200078e02ff */
[----:B------:R-:W0:Y:S03]  /*0190*/  LDCU UR10, c[0x0][0x3ac] ;  /* 0x00007580ff0a77ac */ /* 0x000e260008000800 */
[C---:B------:R-:W-:Y:S01]  /*01a0*/  VIADD R4, R9.reuse, 0x1 ;  /* 0x0000000109047836 */ /* 0x040fe20000000000 */
[C---:B-1----:R-:W-:Y:S01]  /*01b0*/  ISETP.GE.AND P6, PT, R9.reuse, UR4, PT ;  /* 0x0000000409007c0c */ /* 0x042fe2000bfc6270 */
[----:B------:R-:W-:-:S02]  /*01c0*/  VIADD R5, R9, 0x2 ;  /* 0x0000000209057836 */ /* 0x000fc40000000000 */
[C---:B------:R-:W-:Y:S01]  /*01d0*/  VIADD R7, R9.reuse, 0x6 ;  /* 0x0000000609077836 */ /* 0x040fe20000000000 */
[----:B------:R-:W-:Y:S01]  /*01e0*/  ISETP.GE.AND P5, PT, R4, UR4, PT ;  /* 0x0000000404007c0c */ /* 0x000fe2000bfa6270 */
[----:B------:R-:W-:Y:S01]  /*01f0*/  VIADD R4, R9, 0x4 ;  /* 0x0000000409047836 */ /* 0x000fe20000000000 */
[----:B------:R-:W-:Y:S01]  /*0200*/  ISETP.GE.AND P4, PT, R5, UR4, PT ;  /* 0x0000000405007c0c */ /* 0x000fe2000bf86270 */
[----:B------:R-:W-:Y:S01]  /*0210*/  VIADD R5, R9, 0x5 ;  /* 0x0000000509057836 */ /* 0x000fe20000000000 */
[----:B------:R-:W-:Y:S01]  /*0220*/  ISETP.GE.AND P0, PT, R7, UR4, PT ;  /* 0x0000000407007c0c */ /* 0x000fe2000bf06270 */
[C---:B------:R-:W-:Y:S01]  /*0230*/  VIADD R51, R9.reuse, 0x7 ;  /* 0x0000000709337836 */ /* 0x040fe20000000000 */
[----:B------:R-:W-:Y:S01]  /*0240*/  ISETP.GE.AND P2, PT, R4, UR4, PT ;  /* 0x0000000404007c0c */ /* 0x000fe2000bf46270 */
[----:B------:R-:W-:Y:S01]  /*0250*/  VIADD R52, R9, 0x8 ;  /* 0x0000000809347836 */ /* 0x000fe20000000000 */
[----:B------:R-:W-:Y:S01]  /*0260*/  ISETP.GE.AND P1, PT, R5, UR4, PT ;  /* 0x0000000405007c0c */ /* 0x000fe2000bf26270 */
[C---:B------:R-:W-:Y:S01]  /*0270*/  VIADD R53, R9.reuse, 0x9 ;  /* 0x0000000909357836 */ /* 0x040fe20000000000 */
[----:B------:R-:W1:Y:S01]  /*0280*/  LDC.64 R4, c[0x0][0x380] ;  /* 0x0000e000ff047b82 */ /* 0x000e620000000a00 */
[----:B------:R-:W-:Y:S01]  /*0290*/  P2R R50, PR, RZ, 0x1 ;  /* 0x00000001ff327803 */ /* 0x000fe20000000000 */
[C---:B------:R-:W-:Y:S01]  /*02a0*/  VIADD R54, R9.reuse, 0xa ;  /* 0x0000000a09367836 */ /* 0x040fe20000000000 */
[----:B------:R-:W-:Y:S01]  /*02b0*/  P2R R45, PR, RZ, 0x4 ;  /* 0x00000004ff2d7803 */ /* 0x000fe20000000000 */
[C---:B------:R-:W-:Y:S01]  /*02c0*/  VIADD R6, R9.reuse, 0x3 ;  /* 0x0000000309067836 */ /* 0x040fe20000000000 */
[----:B------:R-:W-:Y:S01]  /*02d0*/  P2R R47, PR, RZ, 0x2 ;  /* 0x00000002ff2f7803 */ /* 0x000fe20000000000 */
[C---:B------:R-:W-:Y:S01]  /*02e0*/  VIADD R55, R9.reuse, 0xb ;  /* 0x0000000b09377836 */ /* 0x040fe20000000000 */
[----:B------:R-:W-:Y:S01]  /*02f0*/  P2R R8, PR, RZ, 0x20 ;  /* 0x00000020ff087803 */ /* 0x000fe20000000000 */
[C---:B------:R-:W-:Y:S01]  /*0300*/  VIADD R56, R9.reuse, 0xc ;  /* 0x0000000c09387836 */ /* 0x040fe20000000000 */
[----:B------:R-:W-:Y:S01]  /*0310*/  ISETP.GE.AND P3, PT, R6, UR4, PT ;  /* 0x0000000406007c0c */ /* 0x000fe2000bf66270 */
[C---:B------:R-:W-:Y:S01]  /*0320*/  VIADD R57, R9.reuse, 0xd ;  /* 0x0000000d09397836 */ /* 0x040fe20000000000 */
[----:B------:R-:W-:Y:S01]  /*0330*/  P2R R10, PR, RZ, 0x10 ;  /* 0x00000010ff0a7803 */ /* 0x000fe20000000000 */
[C---:B------:R-:W-:Y:S01]  /*0340*/  VIADD R58, R9.reuse, 0xe ;  /* 0x0000000e093a7836 */ /* 0x040fe20000000000 */
[----:B------:R-:W-:Y:S01]  /*0350*/  P2R R11, PR, RZ, 0x8 ;  /* 0x00000008ff0b7803 */ /* 0x000fe20000000000 */
[C---:B------:R-:W-:Y:S01]  /*0360*/  VIADD R59, R9.reuse, 0xf ;  /* 0x0000000f093b7836 */ /* 0x040fe20000000000 */
[----:B------:R-:W4:Y:S01]  /*0370*/  LDC.64 R6, c[0x0][0x390] ;  /* 0x0000e400ff067b82 */ /* 0x000f220000000a00 */
[----:B------:R-:W-:-:S02]  /*0380*/  VIADD R60, R9, 0x10 ;  /* 0x00000010093c7836 */ /* 0x000fc40000000000 */
[C---:B------:R-:W-:Y:S02]  /*0390*/  VIADD R61, R9.reuse, 0x11 ;  /* 0x00000011093d7836 */ /* 0x040fe40000000000 */
[C---:B------:R-:W-:Y:S02]  /*03a0*/  VIADD R62, R9.reuse, 0x12 ;  /* 0x00000012093e7836 */ /* 0x040fe40000000000 */
[----:B-1----:R-:W-:-:S05]  /*03b0*/  IMAD.WIDE.U32 R4, R9, 0x4, R4 ;  /* 0x0000000409047825 */ /* 0x002fca00078e0004 */
[----:B--2---:R-:W2:Y:S01]  /*03c0*/  @!P0 LDG.E R35, desc[UR8][R4.64+0x18] ;  /* 0x0000180804238981 */ /* 0x004ea2000c1e1900 */
[----:B------:R-:W-:-:S03]  /*03d0*/  ISETP.GE.AND P0, PT, R51, UR4, PT ;  /* 0x0000000433007c0c */ /* 0x000fc6000bf06270 */
[----:B------:R-:W3:Y:S01]  /*03e0*/  @!P6 LDG.E R29, desc[UR8][R4.64] ;  /* 0x00000008041de981 */ /* 0x000ee2000c1e1900 */
[----:B------:R-:W-:-:S03]  /*03f0*/  P2R R51, PR, RZ, 0x1 ;  /* 0x00000001ff337803 */ /* 0x000fc60000000000 */
[----:B------:R-:W2:Y:S01]  /*0400*/  @!P5 LDG.E R30, desc[UR8][R4.64+0x4] ;  /* 0x00000408041ed981 */ /* 0x000ea2000c1e1900 */
[----:B----4-:R-:W-:-:S03]  /*0410*/  IMAD.WIDE.U32 R6, R9, 0x4, R6 ;  /* 0x0000000409067825 */ /* 0x010fc600078e0006 */
[----:B------:R-:W4:Y:S04]  /*0420*/  @!P4 LDG.E R31, desc[UR8][R4.64+0x8] ;  /* 0x00000808041fc981 */ /* 0x000f28000c1e1900 */
[----:B------:R-:W4:Y:S01]  /*0430*/  @!P0 LDG.E R36, desc[UR8][R4.64+0x1c] ;  /* 0x00001c0804248981 */ /* 0x000f22000c1e1900 */
[----:B------:R-:W-:-:S03]  /*0440*/  ISETP.GE.AND P0, PT, R52, UR4, PT ;  /* 0x0000000434007c0c */ /* 0x000fc6000bf06270 */
[----:B------:R-:W4:Y:S01]  /*0450*/  @!P3 LDG.E R32, desc[UR8][R4.64+0xc] ;  /* 0x00000c080420b981 */ /* 0x000f22000c1e1900 */
[----:B------:R-:W-:-:S03]  /*0460*/  P2R R52, PR, RZ, 0x1 ;  /* 0x00000001ff347803 */ /* 0x000fc60000000000 */
[----:B------:R-:W4:Y:S04]  /*0470*/  @!P2 LDG.E R33, desc[UR8][R4.64+0x10] ;  /* 0x000010080421a981 */ /* 0x000f28000c1e1900 */
[----:B------:R-:W4:Y:S04]  /*0480*/  @!P1 LDG.E R34, desc[UR8][R4.64+0x14] ;  /* 0x0000140804229981 */ /* 0x000f28000c1e1900 */
[----:B------:R-:W4:Y:S01]  /*0490*/  @!P0 LDG.E R37, desc[UR8][R4.64+0x20] ;  /* 0x0000200804258981 */ /* 0x000f22000c1e1900 */
[----:B------:R-:W-:-:S04]  /*04a0*/  ISETP.GE.AND P0, PT, R53, UR4, PT ;  /* 0x0000000435007c0c */ /* 0x000fc8000bf06270 */
[----:B------:R-:W-:-:S09]  /*04b0*/  P2R R53, PR, RZ, 0x1 ;  /* 0x00000001ff357803 */ /* 0x000fd20000000000 */
[----:B------:R-:W4:Y:S01]  /*04c0*/  @!P0 LDG.E R38, desc[UR8][R4.64+0x24] ;  /* 0x0000240804268981 */ /* 0x000f22000c1e1900 */
[----:B------:R-:W-:-:S04]  /*04d0*/  ISETP.GE.AND P0, PT, R54, UR4, PT ;  /* 0x0000000436007c0c */ /* 0x000fc8000bf06270 */
[----:B------:R-:W-:-:S09]  /*04e0*/  P2R R54, PR, RZ, 0x1 ;  /* 0x00000001ff367803 */ /* 0x000fd20000000000 */
[----:B------:R-:W4:Y:S01]  /*04f0*/  @!P0 LDG.E R39, desc[UR8][R4.64+0x28] ;  /* 0x0000280804278981 */ /* 0x000f22000c1e1900 */
[----:B------:R-:W-:Y:S02]  /*0500*/  ISETP.GE.AND P0, PT, R55, UR4, PT ;  /* 0x0000000437007c0c */ /* 0x000fe4000bf06270 */
[----:B------:R-:W-:Y:S02]  /*0510*/  ISETP.GE.AND P1, PT, R57, UR4, PT ;  /* 0x0000000439007c0c */ /* 0x000fe4000bf26270 */
[----:B------:R-:W-:Y:S02]  /*0520*/  P2R R55, PR, RZ, 0x1 ;  /* 0x00000001ff377803 */ /* 0x000fe40000000000 */
[----:B------:R-:W-:Y:S02]  /*0530*/  ISETP.GE.AND P2, PT, R58, UR4, PT ;  /* 0x000000043a007c0c */ /* 0x000fe4000bf46270 */
[----:B------:R-:W-:-:S05]  /*0540*/  ISETP.GE.AND P3, PT, R59, UR4, PT ;  /* 0x000000043b007c0c */ /* 0x000fca000bf66270 */
[----:B------:R-:W4:Y:S01]  /*0550*/  @!P0 LDG.E R40, desc[UR8][R4.64+0x2c] ;  /* 0x00002c0804288981 */ /* 0x000f22000c1e1900 */
[----:B------:R-:W-:Y:S02]  /*0560*/  ISETP.GE.AND P0, PT, R56, UR4, PT ;  /* 0x0000000438007c0c */ /* 0x000fe4000bf06270 */
[----:B------:R-:W-:Y:S01]  /*0570*/  ISETP.GE.AND P4, PT, R60, UR4, PT ;  /* 0x000000043c007c0c */ /* 0x000fe2000bf86270 */
[----:B------:R-:W4:Y:S01]  /*0580*/  @!P1 LDG.E R42, desc[UR8][R4.64+0x34] ;  /* 0x00003408042a9981 */ /* 0x000f22000c1e1900 */
[----:B------:R-:W-:Y:S02]  /*0590*/  ISETP.GE.AND P5, PT, R61, UR4, PT ;  /* 0x000000043d007c0c */ /* 0x000fe4000bfa6270 */
[----:B------:R-:W-:Y:S01]  /*05a0*/  ISETP.GE.AND P6, PT, R62, UR4, PT ;  /* 0x000000043e007c0c */ /* 0x000fe2000bfc6270 */
[----:B------:R-:W4:Y:S04]  /*05b0*/  @!P2 LDG.E R43, desc[UR8][R4.64+0x38] ;  /* 0x00003808042ba981 */ /* 0x000f28000c1e1900 */
[----:B------:R-:W4:Y:S04]  /*05c0*/  @!P3 LDG.E R44, desc[UR8][R4.64+0x3c] ;  /* 0x00003c08042cb981 */ /* 0x000f28000c1e1900 */
[----:B------:R-:W4:Y:S04]  /*05d0*/  @!P0 LDG.E R41, desc[UR8][R4.64+0x30] ;  /* 0x0000300804298981 */ /* 0x000f28000c1e1900 */
[----:B------:R-:W4:Y:S04]  /*05e0*/  @!P4 LDG.E R46, desc[UR8][R4.64+0x40] ;  /* 0x00004008042ec981 */ /* 0x000f28000c1e1900 */
[----:B------:R-:W4:Y:S04]  /*05f0*/  @!P5 LDG.E R48, desc[UR8][R4.64+0x44] ;  /* 0x000044080430d981 */ /* 0x000f28000c1e1900 */
[----:B------:R1:W4:Y:S01]  /*0600*/  @!P6 LDG.E R49, desc[UR8][R4.64+0x48] ;  /* 0x000048080431e981 */ /* 0x000322000c1e1900 */
[----:B------:R-:W-:Y:S01]  /*0610*/  P2R R56, PR, RZ, 0x1 ;  /* 0x00000001ff387803 */ /* 0x000fe20000000000 */
[----:B------:R-:W-:Y:S01]  /*0620*/  BAR.SYNC.DEFER_BLOCKING 0x0 ;  /* 0x0000000000007b1d */ /* 0x000fe20000010000 */
[----:B------:R-:W-:-:S04]  /*0630*/  ISETP.NE.AND P0, PT, R55, RZ, PT ;  /* 0x000000ff3700720c */ /* 0x000fc80003f05270 */
[----:B------:R-:W-:Y:S02]  /*0640*/  P2R R55, PR, RZ, 0x1 ;  /* 0x00000001ff377803 */ /* 0x000fe40000000000 */
[----:B------:R-:W-:-:S04]  /*0650*/  ISETP.NE.AND P0, PT, R54, RZ, PT ;  /* 0x000000ff3600720c */ /* 0x000fc80003f05270 */
[----:B------:R-:W-:Y:S02]  /*0660*/  P2R R54, PR, RZ, 0x1 ;  /* 0x00000001ff367803 */ /* 0x000fe40000000000 */
[----:B------:R-:W-:-:S04]  /*0670*/  ISETP.NE.AND P0, PT, R53, RZ, PT ;  /* 0x000000ff3500720c */ /* 0x000fc80003f05270 */
[----:B------:R-:W-:Y:S02]  /*0680*/  P2R R53, PR, RZ, 0x1 ;  /* 0x00000001ff357803 */ /* 0x000fe40000000000 */
[----:B------:R-:W-:-:S04]  /*0690*/  ISETP.NE.AND P0, PT, R52, RZ, PT ;  /* 0x000000ff3400720c */ /* 0x000fc80003f05270 */
[----:B------:R-:W-:Y:S01]  /*06a0*/  P2R R52, PR, RZ, 0x1 ;  /* 0x00000001ff347803 */ /* 0x000fe20000000000 */
[----:B------:R-:W5:Y:S01]  /*06b0*/  @!P1 LDG.E R23, desc[UR8][R6.64+0x34] ;  /* 0x0000340806179981 */ /* 0x000f62000c1e1900 */
[----:B------:R-:W-:-:S03]  /*06c0*/  ISETP.NE.AND P0, PT, R51, RZ, PT ;  /* 0x000000ff3300720c */ /* 0x000fc60003f05270 */
[----:B------:R-:W5:Y:S01]  /*06d0*/  @!P2 LDG.E R24, desc[UR8][R6.64+0x38] ;  /* 0x000038080618a981 */ /* 0x000f62000c1e1900 */
[----:B------:R-:W-:Y:S02]  /*06e0*/  P2R R51, PR, RZ, 0x1 ;  /* 0x00000001ff337803 */ /* 0x000fe40000000000 */
[----:B------:R-:W-:Y:S01]  /*06f0*/  ISETP.NE.AND P0, PT, R50, RZ, PT ;  /* 0x000000ff3200720c */ /* 0x000fe20003f05270 */
[----:B------:R-:W5:Y:S03]  /*0700*/  @!P3 LDG.E R25, desc[UR8][R6.64+0x3c] ;  /* 0x00003c080619b981 */ /* 0x000f66000c1e1900 */
[----:B------:R-:W-:Y:S01]  /*0710*/  P2R R50, PR, RZ, 0x1 ;  /* 0x00000001ff327803 */ /* 0x000fe20000000000 */
[----:B------:R-:W5:Y:S01]  /*0720*/  @!P4 LDG.E R26, desc[UR8][R6.64+0x40] ;  /* 0x00004008061ac981 */ /* 0x000f62000c1e1900 */
[----:B------:R-:W-:-:S03]  /*0730*/  ISETP.NE.AND P0, PT, R47, RZ, PT ;  /* 0x000000ff2f00720c */ /* 0x000fc60003f05270 */
[----:B------:R-:W5:Y:S01]  /*0740*/  @!P5 LDG.E R27, desc[UR8][R6.64+0x44] ;  /* 0x00004408061bd981 */ /* 0x000f62000c1e1900 */
[----:B------:R-:W-:Y:S02]  /*0750*/  P2R R47, PR, RZ, 0x1 ;  /* 0x00000001ff2f7803 */ /* 0x000fe40000000000 */
[----:B------:R-:W-:Y:S01]  /*0760*/  ISETP.NE.AND P0, PT, R45, RZ, PT ;  /* 0x000000ff2d00720c */ /* 0x000fe20003f05270 */
[----:B------:R-:W5:Y:S03]  /*0770*/  @!P6 LDG.E R28, desc[UR8][R6.64+0x48] ;  /* 0x00004808061ce981 */ /* 0x000f66000c1e1900 */
[----:B------:R-:W-:Y:S02]  /*0780*/  P2R R45, PR, RZ, 0x1 ;  /* 0x00000001ff2d7803 */ /* 0x000fe40000000000 */
[----:B------:R-:W-:-:S04]  /*0790*/  ISETP.NE.AND P0, PT, R11, RZ, PT ;  /* 0x000000ff0b00720c */ /* 0x000fc80003f05270 */
[----:B------:R-:W-:Y:S02]  /*07a0*/  P2R R11, PR, RZ, 0x1 ;  /* 0x00000001ff0b7803 */ /* 0x000fe40000000000 */
[----:B------:R-:W-:-:S04]  /*07b0*/  ISETP.NE.AND P0, PT, R10, RZ, PT ;  /* 0x000000ff0a00720c */ /* 0x000fc80003f05270 */
[----:B------:R-:W-:Y:S02]  /*07c0*/  P2R R10, PR, RZ, 0x1 ;  /* 0x00000001ff0a7803 */ /* 0x000fe40000000000 */
[----:B------:R-:W-:-:S04]  /*07d0*/  ISETP.NE.AND P0, PT, R8, RZ, PT ;  /* 0x000000ff0800720c */ /* 0x000fc80003f05270 */
[----:B------:R-:W-:Y:S02]  /*07e0*/  P2R R8, PR, RZ, 0x1 ;  /* 0x00000001ff087803 */ /* 0x000fe40000000000 */
[----:B------:R-:W-:Y:S01]  /*07f0*/  ISETP.GE.AND P0, PT, R9, UR4, PT ;  /* 0x0000000409007c0c */ /* 0x000fe2000bf06270 */
[----:B------:R-:W0:-:S12]  /*0800*/  LDCU.64 UR4, c[0x0][0x3a8] ;  /* 0x00007500ff0477ac */ /* 0x000e180008000a00 */
[----:B------:R-:W5:Y:S01]  /*0810*/  @!P0 LDG.E R2, desc[UR8][R6.64] ;  /* 0x0000000806028981 */ /* 0x000f62000c1e1900 */
[----:B------:R-:W-:-:S13]  /*0820*/  ISETP.NE.AND P0, PT, R8, RZ, PT ;  /* 0x000000ff0800720c */ /* 0x000fda0003f05270 */
        /* <DEDUP_REMOVED lines=21> */
[----:B------:R-:W-:Y:S01]  /*0980*/  ISETP.NE.AND P0, PT, R56, RZ, PT ;  /* 0x000000ff3800720c */ /* 0x000fe20003f05270 */
[----:B------:R-:W-:Y:S01]  /*0990*/  IMAD.MOV.U32 R8, RZ, RZ, -0x1 ;  /* 0xffffffffff087424 */ /* 0x000fe200078e00ff */
[----:B--2---:R-:W-:-:S04]  /*09a0*/  ISETP.GT.AND P1, PT, R30, -0x1, PT ;  /* 0xffffffff1e00780c */ /* 0x004fc80003f24270 */
[----:B-1----:R-:W-:-:S07]  /*09b0*/  SEL R5, R8, 0x80000000, !P1 ;  /* 0x8000000008057807 */ /* 0x002fce0004800000 */
[----:B------:R1:W5:Y:S01]  /*09c0*/  @!P0 LDG.E R22, desc[UR8][R6.64+0x30] ;  /* 0x0000300806168981 */ /* 0x000362000c1e1900 */
[----:B---3--:R-:W-:Y:S02]  /*09d0*/  ISETP.GT.AND P0, PT, R29, -0x1, PT ;  /* 0xffffffff1d00780c */ /* 0x008fe40003f04270 */
[----:B----4-:R-:W-:Y:S02]  /*09e0*/  ISETP.GT.AND P1, PT, R32, -0x1, PT ;  /* 0xffffffff2000780c */ /* 0x010fe40003f24270 */
[----:B------:R-:W-:Y:S02]  /*09f0*/  SEL R4, R8, 0x80000000, !P0 ;  /* 0x8000000008047807 */ /* 0x000fe40004000000 */
[----:B------:R-:W-:Y:S02]  /*0a00*/  ISETP.GT.AND P0, PT, R31, -0x1, PT ;  /* 0xffffffff1f00780c */ /* 0x000fe40003f04270 */
[----:B------:R-:W-:Y:S02]  /*0a10*/  LOP3.LUT R29, R4, R29, RZ, 0x3c, !PT ;  /* 0x0000001d041d7212 */ /* 0x000fe400078e3cff */
[----:B------:R-:W-:-:S02]  /*0a20*/  LOP3.LUT R30, R5, R30, RZ, 0x3c, !PT ;  /* 0x0000001e051e7212 */ /* 0x000fc400078e3cff */
[C---:B------:R-:W-:Y:S02]  /*0a30*/  SEL R4, R8.reuse, 0x80000000, !P0 ;  /* 0x8000000008047807 */ /* 0x040fe40004000000 */
[----:B------:R-:W-:Y:S02]  /*0a40*/  SEL R5, R8, 0x80000000, !P1 ;  /* 0x8000000008057807 */ /* 0x000fe40004800000 */
[----:B------:R-:W-:Y:S02]  /*0a50*/  ISETP.GT.AND P2, PT, R33, -0x1, PT ;  /* 0xffffffff2100780c */ /* 0x000fe40003f44270 */
[----:B------:R-:W-:Y:S02]  /*0a60*/  ISETP.GT.AND P3, PT, R34, -0x1, PT ;  /* 0xffffffff2200780c */ /* 0x000fe40003f64270 */
[----:B------:R-:W-:Y:S02]  /*0a70*/  ISETP.GT.AND P0, PT, R35, -0x1, PT ;  /* 0xffffffff2300780c */ /* 0x000fe40003f04270 */
[----:B------:R-:W-:-:S02]  /*0a80*/  ISETP.GT.AND P1, PT, R36, -0x1, PT ;  /* 0xffffffff2400780c */ /* 0x000fc40003f24270 */
[----:B------:R-:W-:Y:S02]  /*0a90*/  LOP3.LUT R31, R4, R31, RZ, 0x3c, !PT ;  /* 0x0000001f041f7212 */ /* 0x000fe400078e3cff */
[----:B------:R-:W-:Y:S01]  /*0aa0*/  LOP3.LUT R32, R5, R32, RZ, 0x3c, !PT ;  /* 0x0000002005207212 */ /* 0x000fe200078e3cff */
[----:B0-----:R-:W-:Y:S01]  /*0ab0*/  UIADD3 UR7, UPT, UPT, UR4, 0x6, URZ ;  /* 0x0000000604077890 */ /* 0x001fe2000fffe0ff */
[C---:B-1----:R-:W-:Y:S01]  /*0ac0*/  SEL R6, R8.reuse, 0x80000000, !P2 ;  /* 0x8000000008067807 */ /* 0x042fe20005000000 */
[----:B------:R-:W-:Y:S01]  /*0ad0*/  UIADD3 UR5, UPT, UPT, -UR4, UR5, URZ ;  /* 0x0000000504057290 */ /* 0x000fe2000fffe1ff */
[C---:B------:R-:W-:Y:S02]  /*0ae0*/  SEL R7, R8.reuse, 0x80000000, !P3 ;  /* 0x8000000008077807 */ /* 0x040fe40005800000 */
[C---:B------:R-:W-:Y:S02]  /*0af0*/  SEL R4, R8.reuse, 0x80000000, !P0 ;  /* 0x8000000008047807 */ /* 0x040fe40004000000 */
[----:B------:R-:W-:Y:S01]  /*0b00*/  SEL R5, R8, 0x80000000, !P1 ;  /* 0x8000000008057807 */ /* 0x000fe20004800000 */
[----:B------:R-:W-:Y:S01]  /*0b10*/  UMOV UR4, 0x400 ;  /* 0x0000040000047882 */ /* 0x000fe20000000000 */
[----:B------:R-:W-:-:S02]  /*0b20*/  ISETP.GT.AND P2, PT, R37, -0x1, PT ;  /* 0xffffffff2500780c */ /* 0x000fc40003f44270 */
[----:B------:R-:W-:Y:S02]  /*0b30*/  ISETP.GT.AND P3, PT, R38, -0x1, PT ;  /* 0xffffffff2600780c */ /* 0x000fe40003f64270 */
[----:B------:R-:W-:Y:S01]  /*0b40*/  ISETP.GT.AND P0, PT, R39, -0x1, PT ;  /* 0xffffffff2700780c */ /* 0x000fe20003f04270 */
[----:B------:R-:W-:Y:S01]  /*0b50*/  BAR.SYNC.DEFER_BLOCKING 0x0 ;  /* 0x0000000000007b1d */ /* 0x000fe20000010000 */
[----:B------:R-:W-:Y:S01]  /*0b60*/  ISETP.GT.AND P1, PT, R40, -0x1, PT ;  /* 0xffffffff2800780c */ /* 0x000fe20003f24270 */
[----:B------:R-:W-:Y:S01]  /*0b70*/  ULEA UR4, UR6, UR4, 0x18 ;  /* 0x0000000406047291 */ /* 0x000fe2000f8ec0ff */
[----:B------:R-:W-:Y:S02]  /*0b80*/  LOP3.LUT R33, R6, R33, RZ, 0x3c, !PT ;  /* 0x0000002106217212 */ /* 0x000fe400078e3cff */
[----:B------:R-:W-:Y:S02]  /*0b90*/  LOP3.LUT R34, R7, R34, RZ, 0x3c, !PT ;  /* 0x0000002207227212 */ /* 0x000fe400078e3cff */
[----:B------:R-:W-:-:S02]  /*0ba0*/  LOP3.LUT R35, R4, R35, RZ, 0x3c, !PT ;  /* 0x0000002304237212 */ /* 0x000fc400078e3cff */
[----:B------:R-:W-:Y:S02]  /*0bb0*/  LOP3.LUT R36, R5, R36, RZ, 0x3c, !PT ;  /* 0x0000002405247212 */ /* 0x000fe400078e3cff */
[C---:B------:R-:W-:Y:S02]  /*0bc0*/  SEL R6, R8.reuse, 0x80000000, !P2 ;  /* 0x8000000008067807 */ /* 0x040fe40005000000 */
[C---:B------:R-:W-:Y:S02]  /*0bd0*/  SEL R7, R8.reuse, 0x80000000, !P3 ;  /* 0x8000000008077807 */ /* 0x040fe40005800000 */
[C---:B------:R-:W-:Y:S02]  /*0be0*/  SEL R4, R8.reuse, 0x80000000, !P0 ;  /* 0x8000000008047807 */ /* 0x040fe40004000000 */
[----:B------:R-:W-:Y:S02]  /*0bf0*/  SEL R5, R8, 0x80000000, !P1 ;  /* 0x8000000008057807 */ /* 0x000fe40004800000 */
[----:B------:R-:W-:-:S02]  /*0c00*/  ISETP.GT.AND P2, PT, R41, -0x1, PT ;  /* 0xffffffff2900780c */ /* 0x000fc40003f44270 */
[----:B------:R-:W-:Y:S02]  /*0c10*/  ISETP.GT.AND P3, PT, R42, -0x1, PT ;  /* 0xffffffff2a00780c */ /* 0x000fe40003f64270 */
[----:B------:R-:W-:Y:S02]  /*0c20*/  ISETP.GT.AND P0, PT, R43, -0x1, PT ;  /* 0xffffffff2b00780c */ /* 0x000fe40003f04270 */
[----:B------:R-:W-:Y:S02]  /*0c30*/  ISETP.GT.AND P1, PT, R44, -0x1, PT ;  /* 0xffffffff2c00780c */ /* 0x000fe40003f24270 */
        /* <DEDUP_REMOVED lines=8> */
[----:B------:R-:W-:-:S02]  /*0cc0*/  LEA R45, R0, UR4, 0x2 ;  /* 0x00000004002d7c11 */ /* 0x000fc4000f8e10ff */
[----:B------:R-:W-:Y:S02]  /*0cd0*/  ISETP.GT.AND P0, PT, R46, -0x1, PT ;  /* 0xffffffff2e00780c */ /* 0x000fe40003f04270 */
[----:B------:R-:W-:Y:S02]  /*0ce0*/  ISETP.GT.AND P1, PT, R48, -0x1, PT ;  /* 0xffffffff3000780c */ /* 0x000fe40003f24270 */
[----:B------:R-:W-:Y:S01]  /*0cf0*/  ISETP.GT.AND P2, PT, R49, -0x1, PT ;  /* 0xffffffff3100780c */ /* 0x000fe20003f44270 */
[----:B------:R-:W-:Y:S01]  /*0d00*/  IMAD R47, R0, 0x80, R45 ;  /* 0x00000080002f7824 */ /* 0x000fe200078e022d */
[----:B------:R-:W-:Y:S02]  /*0d10*/  LOP3.LUT R42, R7, R42, RZ, 0x3c, !PT ;  /* 0x0000002a072a7212 */ /* 0x000fe400078e3cff */
[----:B------:R-:W-:Y:S02]  /*0d20*/  LOP3.LUT R43, R4, R43, RZ, 0x3c, !PT ;  /* 0x0000002b042b7212 */ /* 0x000fe400078e3cff */
[----:B------:R-:W-:-:S02]  /*0d30*/  LOP3.LUT R44, R5, R44, RZ, 0x3c, !PT ;  /* 0x0000002c052c7212 */ /* 0x000fc400078e3cff */
[----:B------:R-:W-:Y:S02]  /*0d40*/  SHF.R.U32.HI R123, RZ, 0x5, R0 ;  /* 0x00000005ff7b7819 */ /* 0x000fe40000011600 */
[C---:B------:R-:W-:Y:S02]  /*0d50*/  SEL R5, R8.reuse, 0x80000000, !P0 ;  /* 0x8000000008057807 */ /* 0x040fe40004000000 */
[C---:B------:R-:W-:Y:S02]  /*0d60*/  SEL R7, R8.reuse, 0x80000000, !P1 ;  /* 0x8000000008077807 */ /* 0x040fe40004800000 */
[----:B------:R-:W-:Y:S01]  /*0d70*/  SEL R4, R8, 0x80000000, !P2 ;  /* 0x8000000008047807 */ /* 0x000fe20005000000 */
[----:B------:R-:W-:Y:S01]  /*0d80*/  IMAD R51, R0, -0x38, R47 ;  /* 0xffffffc800337824 */ /* 0x000fe200078e022f */
[----:B------:R-:W-:Y:S02]  /*0d90*/  LOP3.LUT R41, R6, R41, RZ, 0x3c, !PT ;  /* 0x0000002906297212 */ /* 0x000fe400078e3cff */
[----:B------:R-:W-:-:S02]  /*0da0*/  LOP3.LUT R46, R5, R46, RZ, 0x3c, !PT ;  /* 0x0000002e052e7212 */ /* 0x000fc400078e3cff */
[----:B------:R-:W-:Y:S02]  /*0db0*/  LOP3.LUT R48, R7, R48, RZ, 0x3c, !PT ;  /* 0x0000003007307212 */ /* 0x000fe400078e3cff */
[----:B------:R-:W-:Y:S02]  /*0dc0*/  LOP3.LUT R49, R4, R49, RZ, 0x3c, !PT ;  /* 0x0000003104317212 */ /* 0x000fe400078e3cff */
[----:B------:R-:W-:-:S07]  /*0dd0*/  LEA R50, R123, UR4, 0x2 ;  /* 0x000000047b327c11 */ /* 0x000fce000f8e10ff */
.L_x_222:
[----:B------:R-:W-:Y:S01]  /*0de0*/  UISETP.LT.AND UP0, UPT, UR5, 0x6, UPT ;  /* 0x000000060500788c */ /* 0x000fe2000bf01270 */
[C---:B------:R-:W-:Y:S01]  /*0df0*/  ISETP.NE.AND P0, PT, R29.reuse, 0x7fffffff, PT ;  /* 0x7fffffff1d00780c */ /* 0x040fe20003f05270 */
[----:B------:R-:W-:Y:S01]  /*0e00*/  UIADD3 UR6, UPT, UPT, UR7, -0x6, URZ ;  /* 0xfffffffa07067890 */ /* 0x000fe2000fffe0ff */
[----:B------:R-:W-:Y:S01]  /*0e10*/  STS [R45], RZ ;  /* 0x000000ff2d007388 */ /* 0x000fe20000000800 */
[----:B------:R-:W-:Y:S01]  /*0e20*/  USEL UR4, UR5, 0x6, UP0 ;  /* 0x0000000605047887 */ /* 0x000fe20008000000 */
[----:B0-----:R-:W-:Y:S01]  /*0e30*/  SEL R4, R29, 0x80000000, P0 ;  /* 0x800000001d047807 */ /* 0x001fe20000000000 */
[----:B------:R-:W-:Y:S01]  /*0e40*/  UISETP.GE.AND UP0, UPT, UR7, UR10, UPT ;  /* 0x0000000a0700728c */ /* 0x000fe2000bf06270 */
[----:B------:R-:W-:Y:S01]  /*0e50*/  STS [R45+0x400], RZ ;  /* 0x000400ff2d007388 */ /* 0x000fe20000000800 */
[----:B------:R-:W-:Y:S01]  /*0e60*/  UBMSK UR4, URZ, UR4 ;  /* 0x00000004ff04729b */ /* 0x000fe20008000000 */
[----:B------:R-:W-:Y:S02]  /*0e70*/  SHF.R.U32.HI R4, RZ, UR6, R4 ;  /* 0x00000006ff047c19 */ /* 0x000fe40008011604 */
[----:B------:R-:W-:Y:S01]  /*0e80*/  STS [R45+0x800], RZ ;  /* 0x000800ff2d007388 */ /* 0x000fe20000000800 */
[----:B------:R-:W-:-:S02]  /*0e90*/  ISETP.NE.AND P0, PT, R30, 0x7fffffff, PT ;  /* 0x7fffffff1e00780c */ /* 0x000fc40003f05270 */
[----:B------:R-:W-:Y:S01]  /*0ea0*/  LOP3.LUT R4, R4, UR4, RZ, 0xc0, !PT ;  /* 0x0000000404047c12 */ /* 0x000fe2000f8ec0ff */
[----:B------:R-:W-:Y:S01]  /*0eb0*/  STS [R45+0xc00], RZ ;  /* 0x000c00ff2d007388 */ /* 0x000fe20000000800 */
[C---:B------:R-:W-:Y:S02]  /*0ec0*/  ISETP.NE.AND P2, PT, R123.reuse, 0x6, PT ;  /* 0x000000067b00780c */ /* 0x040fe40003f45270 */
[----:B------:R-:W-:Y:S01]  /*0ed0*/  ISETP.NE.AND P3, PT, R123, 0x7, PT ;  /* 0x000000077b00780c */ /* 0x000fe20003f65270 */
[----:B------:R-:W-:Y:S01]  /*0ee0*/  IMAD.SHL.U32 R5, R4, 0x400, RZ ;  /* 0x0000040004057824 */ /* 0x000fe200078e00ff */
[----:B------:R-:W-:Y:S01]  /*0ef0*/  SHF.R.U32.HI R4, RZ, 0x4, R4 ;  /* 0x00000004ff047819 */ /* 0x000fe20000011604 */
[----:B------:R-:W-:Y:S03]  /*0f00*/  STS [R45+0x1000], RZ ;  /* 0x001000ff2d007388 */ /* 0x000fe60000000800 */
[----:B------:R-:W-:Y:S01]  /*0f10*/  LOP3.LUT R54, R5, 0x7c00, RZ, 0xc0, !PT ;  /* 0x00007c0005367812 */ /* 0x000fe200078ec0ff */
[----:B------:R-:W-:Y:S01]  /*0f20*/  STS [R45+0x1400], RZ ;  /* 0x001400ff2d007388 */ /* 0x000fe20000000800 */
[----:B------:R-:W-:-:S03]  /*0f30*/  LOP3.LUT R4, R4, 0xffffffe, RZ, 0xc0, !PT ;  /* 0x0ffffffe04047812 */ /* 0x000fc600078ec0ff */
[----:B------:R-:W-:Y:S01]  /*0f40*/  STS [R45+0x1800], RZ ;  /* 0x001800ff2d007388 */ /* 0x000fe20000000800 */
[----:B------:R-:W-:Y:S02]  /*0f50*/  IADD3 R54, PT, PT, R4, R45, R54 ;  /* 0x0000002d04367210 */ /* 0x000fe40007ffe036 */
[----:B------:R-:W-:Y:S01]  /*0f60*/  SEL R4, R30, 0x80000000, P0 ;  /* 0x800000001e047807 */ /* 0x000fe20000000000 */
[----:B------:R-:W-:Y:S01]  /*0f70*/  STS [R45+0x1c00], RZ ;  /* 0x001c00ff2d007388 */ /* 0x000fe20000000800 */
[----:B------:R-:W-:Y:S02]  /*0f80*/  ISETP.NE.AND P0, PT, R31, 0x7fffffff, PT ;  /* 0x7fffffff1f00780c */ /* 0x000fe40003f05270 */
[----:B------:R-:W-:Y:S01]  /*0f90*/  SHF.R.U32.HI R4, RZ, UR6, R4 ;  /* 0x00000006ff047c19 */ /* 0x000fe20008011604 */
[----:B------:R-:W-:Y:S03]  /*0fa0*/  STS [R45+0x2000], RZ ;  /* 0x002000ff2d007388 */ /* 0x000fe60000000800 */
[----:B------:R-:W-:Y:S01]  /*0fb0*/  LOP3.LUT R4, R4, UR4, RZ, 0xc0, !PT ;  /* 0x0000000404047c12 */ /* 0x000fe2000f8ec0ff */
[----:B------:R-:W-:Y:S03]  /*0fc0*/  STS [R45+0x2400], RZ ;  /* 0x002400ff2d007388 */ /* 0x000fe60000000800 */
[----:B------:R-:W-:Y:S01]  /*0fd0*/  SHF.R.U32.HI R6, RZ, 0x4, R4 ;  /* 0x00000004ff067819 */ /* 0x000fe20000011604 */
[----:B------:R-:W-:Y:S01]  /*0fe0*/  STS [R45+0x2800], RZ ;  /* 0x002800ff2d007388 */ /* 0x000fe20000000800 */
[----:B------:R-:W-:-:S02]  /*0ff0*/  IMAD.SHL.U32 R5, R4, 0x400, RZ ;  /* 0x0000040004057824 */ /* 0x000fc400078e00ff */
[----:B------:R-:W-:Y:S01]  /*1000*/  LOP3.LUT R6, R6, 0xffffffe, RZ, 0xc0, !PT ;  /* 0x0ffffffe06067812 */ /* 0x000fe200078ec0ff */
[----:B------:R-:W-:Y:S02]  /*1010*/  STS [R45+0x2c00], RZ ;  /* 0x002c00ff2d007388 */ /* 0x000fe40000000800 */
[----:B------:R-:W-:Y:S02]  /*1020*/  LOP3.LUT R4, R5, 0x7c00, RZ, 0xc0, !PT ;  /* 0x00007c0005047812 */ /* 0x000fe400078ec0ff */
[----:B------:R-:W-:Y:S02]  /*1030*/  STS [R45+0x3000], RZ ;  /* 0x003000ff2d007388 */ /* 0x000fe40000000800 */
[----:B------:R-:W-:Y:S02]  /*1040*/  IADD3 R55, PT, PT, R6, R45, R4 ;  /* 0x0000002d06377210 */ /* 0x000fe40007ffe004 */
[----:B------:R-:W-:Y:S01]  /*1050*/  STS [R45+0x3400], RZ ;  /* 0x003400ff2d007388 */ /* 0x000fe20000000800 */
[----:B------:R-:W-:-:S02]  /*1060*/  SEL R4, R31, 0x80000000, P0 ;  /* 0x800000001f047807 */ /* 0x000fc40000000000 */
[----:B------:R-:W-:Y:S01]  /*1070*/  ISETP.NE.AND P0, PT, R32, 0x7fffffff, PT ;  /* 0x7fffffff2000780c */ /* 0x000fe20003f05270 */
[----:B------:R-:W-:Y:S01]  /*1080*/  STS [R45+0x3800], RZ ;  /* 0x003800ff2d007388 */ /* 0x000fe20000000800 */
[----:B------:R-:W-:-:S03]  /*1090*/  SHF.R.U32.HI R4, RZ, UR6, R4 ;  /* 0x00000006ff047c19 */ /* 0x000fc60008011604 */
[----:B------:R-:W-:Y:S01]  /*10a0*/  STS [R45+0x3c00], RZ ;  /* 0x003c00ff2d007388 */ /* 0x000fe20000000800 */
[----:B------:R-:W-:-:S03]  /*10b0*/  LOP3.LUT R4, R4, UR4, RZ, 0xc0, !PT ;  /* 0x0000000404047c12 */ /* 0x000fc6000f8ec0ff */
[----:B------:R-:W-:Y:S02]  /*10c0*/  STS [R45+0x4000], RZ ;  /* 0x004000ff2d007388 */ /* 0x000fe40000000800 */
[----:B------:R-:W-:Y:S01]  /*10d0*/  IMAD.SHL.U32 R6, R4, 0x400, RZ ;  /* 0x0000040004067824 */ /* 0x000fe200078e00ff */
[----:B------:R-:W-:Y:S01]  /*10e0*/  SHF.R.U32.HI R4, RZ, 0x4, R4 ;  /* 0x00000004ff047819 */ /* 0x000fe20000011604 */
[----:B------:R-:W-:Y:S03]  /*10f0*/  STS [R45+0x4400], RZ ;  /* 0x004400ff2d007388 */ /* 0x000fe60000000800 */
[----:B------:R-:W-:Y:S01]  /*1100*/  LOP3.LUT R6, R6, 0x7c00, RZ, 0xc0, !PT ;  /* 0x00007c0006067812 */ /* 0x000fe200078ec0ff */
[----:B------:R-:W-:Y:S01]  /*1110*/  STS [R45+0x4800], RZ ;  /* 0x004800ff2d007388 */ /* 0x000fe20000000800 */
[----:B------:R-:W-:-:S03]  /*1120*/  LOP3.LUT R57, R4, 0xffffffe, RZ, 0xc0, !PT ;  /* 0x0ffffffe04397812 */ /* 0x000fc600078ec0ff */
[----:B------:R-:W-:Y:S01]  /*1130*/  STS [R45+0x4c00], RZ ;  /* 0x004c00ff2d007388 */ /* 0x000fe20000000800 */
[----:B------:R-:W-:-:S03]  /*1140*/  IADD3 R57, PT, PT, R57, R45, R6 ;  /* 0x0000002d39397210 */ /* 0x000fc60007ffe006 */
[----:B------:R-:W-:Y:S04]  /*1150*/  STS [R45+0x5000], RZ ;  /* 0x005000ff2d007388 */ /* 0x000fe80000000800 */
        /* <DEDUP_REMOVED lines=12> */
[----:B------:R-:W0:Y:S01]  /*1220*/  LDS.U16 R52, [R54] ;  /* 0x0000000036347984 */ /* 0x000e220000000400 */
[----:B------:R-:W1:Y:S02]  /*1230*/  S2R R127, SR_LANEID ;  /* 0x00000000007f7919 */ /* 0x000e640000000000 */
[----:B-1----:R-:W-:Y:S01]  /*1240*/  ISETP.NE.AND P1, PT, R127, 0x1f, PT ;  /* 0x0000001f7f00780c */ /* 0x002fe20003f25270 */
[----:B0-----:R-:W-:-:S05]  /*1250*/  VIADD R5, R52, 0x1 ;  /* 0x0000000134057836 */ /* 0x001fca0000000000 */
[----:B------:R0:W-:Y:S04]  /*1260*/  STS.U16 [R54], R5 ;  /* 0x0000000536007388 */ /* 0x0001e80000000400 */
[----:B------:R-:W1:Y:S01]  /*1270*/  LDS.U16 R56, [R55] ;  /* 0x0000000037387984 */ /* 0x000e620000000400 */
[----:B0-----:R-:W-:Y:S02]  /*1280*/  SEL R5, R32, 0x80000000, P0 ;  /* 0x8000000020057807 */ /* 0x001fe40000000000 */
[----:B------:R-:W-:Y:S02]  /*1290*/  ISETP.NE.AND P0, PT, R33, 0x7fffffff, PT ;  /* 0x7fffffff2100780c */ /* 0x000fe40003f05270 */
[----:B------:R-:W-:-:S04]  /*12a0*/  SHF.R.U32.HI R5, RZ, UR6, R5 ;  /* 0x00000006ff057c19 */ /* 0x000fc80008011605 */
[----:B------:R-:W-:-:S05]  /*12b0*/  LOP3.LUT R5, R5, UR4, RZ, 0xc0, !PT ;  /* 0x0000000405057c12 */ /* 0x000fca000f8ec0ff */
[----:B------:R-:W-:Y:S01]  /*12c0*/  IMAD.SHL.U32 R6, R5, 0x400, RZ ;  /* 0x0000040005067824 */ /* 0x000fe200078e00ff */
[----:B------:R-:W-:-:S04]  /*12d0*/  SHF.R.U32.HI R5, RZ, 0x4, R5 ;  /* 0x00000004ff057819 */ /* 0x000fc80000011605 */
[----:B------:R-:W-:Y:S02]  /*12e0*/  LOP3.LUT R8, R6, 0x7c00, RZ, 0xc0, !PT ;  /* 0x00007c0006087812 */ /* 0x000fe400078ec0ff */
[----:B------:R-:W-:-:S04]  /*12f0*/  LOP3.LUT R5, R5, 0xffffffe, RZ, 0xc0, !PT ;  /* 0x0ffffffe05057812 */ /* 0x000fc800078ec0ff */
[----:B------:R-:W-:Y:S01]  /*1300*/  IADD3 R59, PT, PT, R5, R45, R8 ;  /* 0x0000002d053b7210 */ /* 0x000fe20007ffe008 */
[----:B-1----:R-:W-:-:S05]  /*1310*/  VIADD R4, R56, 0x1 ;  /* 0x0000000138047836 */ /* 0x002fca0000000000 */
        /* <DEDUP_REMOVED lines=9> */
[----:B------:R-:W-:Y:S02]  /*13b0*/  LOP3.LUT R61, R4, 0xffffffe, RZ, 0xc0, !PT ;  /* 0x0ffffffe043d7812 */ /* 0x000fe400078ec0ff */
[----:B------:R-:W-:Y:S02]  /*13c0*/  SEL R5, R34, 0x80000000, P0 ;  /* 0x8000000022057807 */ /* 0x000fe40000000000 */
[----:B------:R-:W-:Y:S02]  /*13d0*/  IADD3 R61, PT, PT, R61, R45, R8 ;  /* 0x0000002d3d3d7210 */ /* 0x000fe40007ffe008 */
[----:B------:R-:W-:Y:S02]  /*13e0*/  SHF.R.U32.HI R5, RZ, UR6, R5 ;  /* 0x00000006ff057c19 */ /* 0x000fe40008011605 */
[----:B------:R-:W-:-:S02]  /*13f0*/  ISETP.NE.AND P0, PT, R35, 0x7fffffff, PT ;  /* 0x7fffffff2300780c */ /* 0x000fc40003f05270 */
[----:B------:R-:W-:Y:S01]  /*1400*/  LOP3.LUT R5, R5, UR4, RZ, 0xc0, !PT ;  /* 0x0000000405057c12 */ /* 0x000fe2000f8ec0ff */
[----:B-1----:R-:W-:-:S05]  /*1410*/  VIADD R6, R58, 0x1 ;  /* 0x000000013a067836 */ /* 0x002fca0000000000 */
[----:B------:R0:W-:Y:S04]  /*1420*/  STS.U16 [R57], R6 ;  /* 0x0000000639007388 */ /* 0x0001e80000000400 */
[----:B------:R-:W1:Y:S01]  /*1430*/  LDS.U16 R60, [R59] ;  /* 0x000000003b3c7984 */ /* 0x000e620000000400 */
[----:B0-----:R-:W-:Y:S01]  /*1440*/  IMAD.SHL.U32 R6, R5, 0x400, RZ ;  /* 0x0000040005067824 */ /* 0x001fe200078e00ff */
        /* <DEDUP_REMOVED lines=151> */
[----:B0-----:R-:W-:-:S04]  /*1dc0*/  SEL R4, R49, 0x80000000, P0 ;  /* 0x8000000031047807 */ /* 0x001fc80000000000 */
[----:B------:R-:W-:Y:S01]  /*1dd0*/  SHF.R.U32.HI R4, RZ, UR6, R4 ;  /* 0x00000006ff047c19 */ /* 0x000fe20008011604 */
[----:B------:R-:W0:Y:S03]  /*1de0*/  S2UR UR6, SR_CgaCtaId ;  /* 0x00000000000679c3 */ /* 0x000e260000008800 */
[----:B------:R-:W-:Y:S01]  /*1df0*/  LOP3.LUT R4, R4, UR4, RZ, 0xc0, !PT ;  /* 0x0000000404047c12 */ /* 0x000fe2000f8ec0ff */
[----:B------:R-:W-:-:S04]  /*1e00*/  UMOV UR4, 0x400 ;  /* 0x0000040000047882 */ /* 0x000fc80000000000 */
[----:B------:R-:W-:Y:S01]  /*1e10*/  IMAD.SHL.U32 R5, R4, 0x400, RZ ;  /* 0x0000040004057824 */ /* 0x000fe200078e00ff */
[----:B------:R-:W-:-:S04]  /*1e20*/  SHF.R.U32.HI R4, RZ, 0x4, R4 ;  /* 0x00000004ff047819 */ /* 0x000fc80000011604 */
[----:B------:R-:W-:Y:S02]  /*1e30*/  LOP3.LUT R8, R5, 0x7c00, RZ, 0xc0, !PT ;  /* 0x00007c0005087812 */ /* 0x000fe400078ec0ff */
[----:B------:R-:W-:-:S04]  /*1e40*/  LOP3.LUT R89, R4, 0xffffffe, RZ, 0xc0, !PT ;  /* 0x0ffffffe04597812 */ /* 0x000fc800078ec0ff */
[----:B------:R-:W-:Y:S01]  /*1e50*/  IADD3 R89, PT, PT, R89, R45, R8 ;  /* 0x0000002d59597210 */ /* 0x000fe20007ffe008 */
[----:B0-----:R-:W-:Y:S01]  /*1e60*/  ULEA UR4, UR6, UR4, 0x18 ;  /* 0x0000000406047291 */ /* 0x001fe2000f8ec0ff */
[----:B-1----:R-:W-:-:S05]  /*1e70*/  VIADD R6, R86, 0x1 ;  /* 0x0000000156067836 */ /* 0x002fca0000000000 */
[----:B------:R-:W-:Y:S04]  /*1e80*/  STS.U16 [R85], R6 ;  /* 0x0000000655007388 */ /* 0x000fe80000000400 */
[----:B------:R-:W0:Y:S02]  /*1e90*/  LDS.U16 R88, [R87] ;  /* 0x0000000057587984 */ /* 0x000e240000000400 */
[----:B0-----:R-:W-:-:S05]  /*1ea0*/  VIADD R4, R88, 0x1 ;  /* 0x0000000158047836 */ /* 0x001fca0000000000 */
[----:B------:R-:W-:Y:S04]  /*1eb0*/  STS.U16 [R87], R4 ;  /* 0x0000000457007388 */ /* 0x000fe80000000400 */
[----:B------:R-:W0:Y:S02]  /*1ec0*/  LDS.U16 R90, [R89] ;  /* 0x00000000595a7984 */ /* 0x000e240000000400 */
[----:B0-----:R-:W-:-:S05]  /*1ed0*/  VIADD R6, R90, 0x1 ;  /* 0x000000015a067836 */ /* 0x001fca0000000000 */
[----:B------:R-:W-:Y:S01]  /*1ee0*/  STS.U16 [R89], R6 ;  /* 0x0000000659007388 */ /* 0x000fe20000000400 */
[----:B------:R-:W-:Y:S06]  /*1ef0*/  BAR.SYNC.DEFER_BLOCKING 0x0 ;  /* 0x0000000000007b1d */ /* 0x000fec0000010000 */
[----:B------:R-:W-:Y:S04]  /*1f00*/  LDS R91, [R47] ;  /* 0x000000002f5b7984 */ /* 0x000fe80000000800 */
[----:B------:R-:W0:Y:S04]  /*1f10*/  LDS R92, [R47+0x4] ;  /* 0x000004002f5c7984 */ /* 0x000e280000000800 */
[----:B------:R-:W1:Y:S04]  /*1f20*/  LDS R93, [R47+0x8] ;  /* 0x000008002f5d7984 */ /* 0x000e680000000800 */
[----:B------:R-:W2:Y:S04]  /*1f30*/  LDS R94, [R47+0xc] ;  /* 0x00000c002f5e7984 */ /* 0x000ea80000000800 */
[----:B------:R-:W3:Y:S04]  /*1f40*/  LDS R95, [R47+0x10] ;  /* 0x000010002f5f7984 */ /* 0x000ee80000000800 */
[----:B------:R-:W4:Y:S04]  /*1f50*/  LDS R96, [R47+0x14] ;  /* 0x000014002f607984 */ /* 0x000f280000000800 */
[----:B------:R-:W4:Y:S04]  /*1f60*/  LDS R97, [R47+0x18] ;  /* 0x000018002f617984 */ /* 0x000f280000000800 */
[----:B------:R-:W4:Y:S04]  /*1f70*/  LDS R98, [R47+0x1c] ;  /* 0x00001c002f627984 */ /* 0x000f280000000800 */
[----:B------:R-:W4:Y:S04]  /*1f80*/  LDS R99, [R47+0x20] ;  /* 0x000020002f637984 */ /* 0x000f280000000800 */
[----:B------:R-:W4:Y:S04]  /*1f90*/  LDS R100, [R47+0x24] ;  /* 0x000024002f647984 */ /* 0x000f280000000800 */
[----:B------:R-:W4:Y:S04]  /*1fa0*/  LDS R101, [R47+0x28] ;  /* 0x000028002f657984 */ /* 0x000f280000000800 */
[----:B------:R-:W4:Y:S01]  /*1fb0*/  LDS R102, [R47+0x2c] ;  /* 0x00002c002f667984 */ /* 0x000f220000000800 */
[----:B0-----:R-:W-:-:S03]  /*1fc0*/  IMAD.IADD R92, R91, 0x1, R92 ;  /* 0x000000015b5c7824 */ /* 0x001fc600078e025c */
[----:B------:R-:W0:Y:S01]  /*1fd0*/  LDS R103, [R47+0x30] ;  /* 0x000030002f677984 */ /* 0x000e220000000800 */
[----:B-1----:R-:W-:-:S03]  /*1fe0*/  IMAD.IADD R93, R93, 0x1, R92 ;  /* 0x000000015d5d7824 */ /* 0x002fc600078e025c */
[----:B------:R-:W1:Y:S01]  /*1ff0*/  LDS R104, [R47+0x34] ;  /* 0x000034002f687984 */ /* 0x000e620000000800 */
[----:B--2---:R-:W-:-:S03]  /*2000*/  IMAD.IADD R94, R94, 0x1, R93 ;  /* 0x000000015e5e7824 */ /* 0x004fc600078e025d */
[----:B------:R-:W2:Y:S01]  /*2010*/  LDS R105, [R47+0x38] ;  /* 0x000038002f697984 */ /* 0x000ea20000000800 */
[----:B---3--:R-:W-:-:S03]  /*2020*/  IMAD.IADD R95, R95, 0x1, R94 ;  /* 0x000000015f5f7824 */ /* 0x008fc600078e025e */
[----:B------:R-:W3:Y:S01]  /*2030*/  LDS R106, [R47+0x3c] ;  /* 0x00003c002f6a7984 */ /* 0x000ee20000000800 */
[----:B----4-:R-:W-:-:S03]  /*2040*/  IMAD.IADD R96, R96, 0x1, R95 ;  /* 0x0000000160607824 */ /* 0x010fc600078e025f */
[----:B------:R-:W4:Y:S01]  /*2050*/  LDS R107, [R47+0x40] ;  /* 0x000040002f6b7984 */ /* 0x000f220000000800 */
[----:B------:R-:W-:-:S03]  /*2060*/  IMAD.IADD R97, R97, 0x1, R96 ;  /* 0x0000000161617824 */ /* 0x000fc600078e0260 */
        /* <DEDUP_REMOVED lines=31> */
[----:B------:R-:W-:-:S04]  /*2260*/  IMAD.IADD R113, R113, 0x1, R112 ;  /* 0x0000000171717824 */ /* 0x000fc800078e0270 */
[----:B0-----:R-:W-:-:S04]  /*2270*/  IMAD.IADD R114, R114, 0x1, R113 ;  /* 0x0000000172727824 */ /* 0x001fc800078e0271 */
[----:B-1----:R-:W-:-:S04]  /*2280*/  IMAD.IADD R115, R115, 0x1, R114 ;  /* 0x0000000173737824 */ /* 0x002fc800078e0272 */
[----:B--2---:R-:W-:-:S04]  /*2290*/  IMAD.IADD R116, R116, 0x1, R115 ;  /* 0x0000000174747824 */ /* 0x004fc800078e0273 */
[----:B---3--:R-:W-:-:S04]  /*22a0*/  IMAD.IADD R117, R117, 0x1, R116 ;  /* 0x0000000175757824 */ /* 0x008fc800078e0274 */
[----:B----4-:R-:W-:-:S04]  /*22b0*/  IMAD.IADD R118, R118, 0x1, R117 ;  /* 0x0000000176767824 */ /* 0x010fc800078e0275 */
[----:B------:R-:W-:-:S04]  /*22c0*/  IMAD.IADD R119, R119, 0x1, R118 ;  /* 0x0000000177777824 */ /* 0x000fc800078e0276 */
[----:B------:R-:W-:-:S04]  /*22d0*/  IMAD.IADD R120, R120, 0x1, R119 ;  /* 0x0000000178787824 */ /* 0x000fc800078e0277 */
[----:B------:R-:W-:-:S04]  /*22e0*/  IMAD.IADD R121, R121, 0x1, R120 ;  /* 0x0000000179797824 */ /* 0x000fc800078e0278 */
[----:B------:R-:W-:-:S04]  /*22f0*/  IMAD.IADD R122, R122, 0x1, R121 ;  /* 0x000000017a7a7824 */ /* 0x000fc800078e0279 */
[----:B------:R-:W-:-:S05]  /*2300*/  IMAD.IADD R124, R5, 0x1, R122 ;  /* 0x00000001057c7824 */ /* 0x000fca00078e027a */
        /* <DEDUP_REMOVED lines=8> */
[----:B------:R-:W0:Y:S02]  /*2390*/  SHFL.UP P0, R125, R126, 0x10, RZ ;  /* 0x060000007e7d7989 */ /* 0x000e2400000000ff */
[----:B0-----:R-:W-:Y:S01]  /*23a0*/  @P0 IMAD.IADD R125, R126, 0x1, R125 ;  /* 0x000000017e7d0824 */ /* 0x001fe200078e027d */
[----:B------:R-:W-:-:S03]  /*23b0*/  ISETP.NE.AND P0, PT, R123, 0x1, PT ;  /* 0x000000017b00780c */ /* 0x000fc60003f05270 */
[----:B------:R-:W-:Y:S01]  /*23c0*/  IMAD.IADD R124, R125, 0x1, -R124 ;  /* 0x000000017d7c7824 */ /* 0x000fe200078e0a7c */
[----:B------:R-:W-:Y:S01]  /*23d0*/  @!P1 STS [R50+0x8400], R125 ;  /* 0x0084007d32009388 */ /* 0x000fe20000000800 */
[----:B------:R-:W-:Y:S01]  /*23e0*/  BAR.SYNC.DEFER_BLOCKING 0x0 ;  /* 0x0000000000007b1d */ /* 0x000fe20000010000 */
[----:B------:R-:W-:-:S05]  /*23f0*/  ISETP.NE.AND P1, PT, R123, 0x4, PT ;  /* 0x000000047b00780c */ /* 0x000fca0003f25270 */
[----:B------:R-:W0:Y:S04]  /*2400*/  LDS.128 R4, [UR4+0x8400] ;  /* 0x00840004ff047984 */ /* 0x000e280008000c00 */
[----:B------:R-:W1:Y:S01]  /*2410*/  LDS.128 R8, [UR4+0x8410] ;  /* 0x00841004ff087984 */ /* 0x000e620008000c00 */
[C---:B0-----:R-:W-:Y:S01]  /*2420*/  SEL R53, R4.reuse, R53, !P0 ;  /* 0x0000003504357207 */ /* 0x041fe20004000000 */
[----:B------:R-:W-:Y:S01]  /*2430*/  IMAD.IADD R5, R4, 0x1, R5 ;  /* 0x0000000104057824 */ /* 0x000fe200078e0205 */
[----:B------:R-:W-:-:S03]  /*2440*/  ISETP.NE.AND P0, PT, R123, 0x2, PT ;  /* 0x000000027b00780c */ /* 0x000fc60003f05270 */
[----:B------:R-:W-:Y:S01]  /*2450*/  IMAD.IADD R6, R6, 0x1, R5 ;  /* 0x0000000106067824 */ /* 0x000fe200078e0205 */
[----:B------:R-:W-:Y:S02]  /*2460*/  SEL R53, R5, R53, !P0 ;  /* 0x0000003505357207 */ /* 0x000fe40004000000 */
[----:B------:R-:W-:Y:S01]  /*2470*/  ISETP.NE.AND P0, PT, R123, 0x3, PT ;  /* 0x000000037b00780c */ /* 0x000fe20003f05270 */
[----:B------:R-:W-:-:S03]  /*2480*/  IMAD.IADD R7, R7, 0x1, R6 ;  /* 0x0000000107077824 */ /* 0x000fc600078e0206 */
[----:B------:R-:W-:Y:S01]  /*2490*/  SEL R53, R6, R53, !P0 ;  /* 0x0000003506357207 */ /* 0x000fe20004000000 */
[----:B-1----:R-:W-:Y:S01]  /*24a0*/  IMAD.IADD R8, R7, 0x1, R8 ;  /* 0x0000000107087824 */ /* 0x002fe200078e0208 */
[----:B------:R-:W-:Y:S02]  /*24b0*/  ISETP.NE.AND P0, PT, R123, 0x5, PT ;  /* 0x000000057b00780c */ /* 0x000fe40003f05270 */
[----:B------:R-:W-:Y:S01]  /*24c0*/  SEL R53, R7, R53, !P1 ;  /* 0x0000003507357207 */ /* 0x000fe20004800000 */
[----:B------:R-:W-:Y:S01]  /*24d0*/  IMAD.IADD R9, R9, 0x1, R8 ;  /* 0x0000000109097824 */ /* 0x000fe200078e0208 */
[----:B------:R-:W-:Y:S02]  /*24e0*/  ISETP.NE.AND P1, PT, R127, RZ, PT ;  /* 0x000000ff7f00720c */ /* 0x000fe40003f25270 */
[----:B------:R-:W-:Y:S01]  /*24f0*/  SEL R53, R8, R53, !P0 ;  /* 0x0000003508357207 */ /* 0x000fe20004000000 */
[----:B------:R-:W-:Y:S01]  /*2500*/  IMAD.IADD R10, R10, 0x1, R9 ;  /* 0x000000010a0a7824 */ /* 0x000fe200078e0209 */
[----:B------:R-:W-:-:S02]  /*2510*/  ISETP.GT.U32.AND P0, PT, R0, 0x1f, PT ;  /* 0x0000001f0000780c */ /* 0x000fc40003f04070 */
[----:B------:R-:W-:Y:S01]  /*2520*/  SEL R53, R9, R53, !P2 ;  /* 0x0000003509357207 */ /* 0x000fe20005000000 */
[----:B------:R-:W-:Y:S01]  /*2530*/  IMAD.IADD R11, R11, 0x1, R10 ;  /* 0x000000010b0b7824 */ /* 0x000fe200078e020a */
[----:B------:R-:W-:Y:S02]  /*2540*/  ISETP.GT.U32.OR P2, PT, R0, 0x1f, P1 ;  /* 0x0000001f0000780c */ /* 0x000fe40000f44470 */
[----:B------:R-:W-:Y:S02]  /*2550*/  SEL R4, R124, RZ, P1 ;  /* 0x000000ff7c047207 */ /* 0x000fe40000800000 */
[----:B------:R-:W-:-:S05]  /*2560*/  SEL R53, R10, R53, !P3 ;  /* 0x000000350a357207 */ /* 0x000fca0005800000 */
[----:B------:R-:W-:Y:S01]  /*2570*/  @P0 IMAD.IADD R124, R53, 0x1, R4 ;  /* 0x00000001357c0824 */ /* 0x000fe200078e0204 */
[----:B------:R-:W-:-:S03]  /*2580*/  ISETP.NE.AND P0, PT, R0, RZ, PT ;  /* 0x000000ff0000720c */ /* 0x000fc60003f05270 */
[----:B------:R-:W-:-:S05]  /*2590*/  @!P2 IMAD.U32 R124, R11, 0x10000, RZ ;  /* 0x000100000b7ca824 */ /* 0x000fca00078e00ff */
[----:B------:R-:W-:Y:S01]  /*25a0*/  @!P2 STS [UR4+0x8428], R124 ;  /* 0x0084287cff00a988 */ /* 0x000fe20008000804 */
[----:B------:R-:W-:Y:S06]  /*25b0*/  BAR.SYNC.DEFER_BLOCKING 0x0 ;  /* 0x0000000000007b1d */ /* 0x000fec0000010000 */
[----:B------:R-:W0:Y:S02]  /*25c0*/  LDS R4, [UR4+0x8428] ;  /* 0x00842804ff047984 */ /* 0x000e240008000800 */
[----:B0-----:R-:W-:-:S05]  /*25d0*/  SEL R5, R4, RZ, P0 ;  /* 0x000000ff04057207 */ /* 0x001fca0000000000 */
[----:B------:R-:W-:-:S04]  /*25e0*/  IMAD.IADD R4, R5, 0x1, R124 ;  /* 0x0000000105047824 */ /* 0x000fc800078e027c */
[--C-:B------:R-:W-:Y:S01]  /*25f0*/  IMAD.IADD R6, R91, 0x1, R4.reuse ;  /* 0x000000015b067824 */ /* 0x100fe200078e0204 */
[----:B------:R-:W-:Y:S01]  /*2600*/  STS [R47], R4 ;  /* 0x000000042f007388 */ /* 0x000fe20000000800 */
[--C-:B------:R-:W-:Y:S02]  /*2610*/  IMAD.IADD R92, R92, 0x1, R4.reuse ;  /* 0x000000015c5c7824 */ /* 0x100fe400078e0204 */
[--C-:B------:R-:W-:Y:S01]  /*2620*/  IMAD.IADD R8, R93, 0x1, R4.reuse ;  /* 0x000000015d087824 */ /* 0x100fe200078e0204 */
[----:B------:R-:W-:Y:S01]  /*2630*/  STS [R47+0x4], R6 ;  /* 0x000004062f007388 */ /* 0x000fe20000000800 */
[--C-:B------:R-:W-:Y:S02]  /*2640*/  IMAD.IADD R94, R94, 0x1, R4.reuse ;  /* 0x000000015e5e7824 */ /* 0x100fe400078e0204 */
[--C-:B------:R-:W-:Y:S01]  /*2650*/  IMAD.IADD R10, R95, 0x1, R4.reuse ;  /* 0x000000015f0a7824 */ /* 0x100fe200078e0204 */
[----:B------:R-:W-:Y:S01]  /*2660*/  STS [R47+0x8], R92 ;  /* 0x0000085c2f007388 */ /* 0x000fe20000000800 */
[----:B------:R-:W-:-:S02]  /*2670*/  IMAD.IADD R96, R96, 0x1, R4 ;  /* 0x0000000160607824 */ /* 0x000fc400078e0204 */
[--C-:B------:R-:W-:Y:S01]  /*2680*/  IMAD.IADD R124, R97, 0x1, R4.reuse ;  /* 0x00000001617c7824 */ /* 0x100fe200078e0204 */
[----:B------:R-:W-:Y:S01]  /*2690*/  STS [R47+0xc], R8 ;  /* 0x00000c082f007388 */ /* 0x000fe20000000800 */
        /* <DEDUP_REMOVED lines=36> */
[----:B------:R-:W-:-:S03]  /*28e0*/  IMAD.IADD R122, R122, 0x1, R4 ;  /* 0x000000017a7a7824 */ /* 0x000fc600078e0204 */
[----:B------:R-:W-:Y:S04]  /*28f0*/  STS [R47+0x40], R106 ;  /* 0x0000406a2f007388 */ /* 0x000fe80000000800 */
        /* <DEDUP_REMOVED lines=15> */
[----:B------:R-:W-:Y:S01]  /*29f0*/  STS [R47+0x80], R122 ;  /* 0x0000807a2f007388 */ /* 0x000fe20000000800 */
[----:B------:R-:W-:Y:S06]  /*2a00*/  BAR.SYNC.DEFER_BLOCKING 0x0 ;  /* 0x0000000000007b1d */ /* 0x000fec0000010000 */
[----:B------:R-:W0:Y:S04]  /*2a10*/  LDS.U16 R5, [R54] ;  /* 0x0000000036057984 */ /* 0x000e280000000400 */
[----:B------:R-:W1:Y:S04]  /*2a20*/  LDS.U16 R55, [R55] ;  /* 0x0000000037377984 */ /* 0x000e680000000400 */
[----:B------:R-:W2:Y:S04]  /*2a30*/  LDS.U16 R57, [R57] ;  /* 0x0000000039397984 */ /* 0x000ea80000000400 */
[----:B------:R-:W3:Y:S04]  /*2a40*/  LDS.U16 R59, [R59] ;  /* 0x000000003b3b7984 */ /* 0x000ee80000000400 */
[----:B------:R-:W4:Y:S04]  /*2a50*/  LDS.U16 R61, [R61] ;  /* 0x000000003d3d7984 */ /* 0x000f280000000400 */
[----:B------:R-:W4:Y:S04]  /*2a60*/  LDS.U16 R63, [R63] ;  /* 0x000000003f3f7984 */ /* 0x000f280000000400 */
[----:B------:R-:W4:Y:S04]  /*2a70*/  LDS.U16 R65, [R65] ;  /* 0x0000000041417984 */ /* 0x000f280000000400 */
[----:B------:R-:W4:Y:S04]  /*2a80*/  LDS.U16 R67, [R67] ;  /* 0x0000000043437984 */ /* 0x000f280000000400 */
[----:B------:R-:W4:Y:S04]  /*2a90*/  LDS.U16 R69, [R69] ;  /* 0x0000000045457984 */ /* 0x000f280000000400 */
[----:B------:R-:W4:Y:S04]  /*2aa0*/  LDS.U16 R71, [R71] ;  /* 0x0000000047477984 */ /* 0x000f280000000400 */
[----:B------:R-:W4:Y:S01]  /*2ab0*/  LDS.U16 R73, [R73] ;  /* 0x0000000049497984 */ /* 0x000f220000000400 */
[----:B0-----:R-:W-:-:S03]  /*2ac0*/  IMAD.IADD R5, R52, 0x1, R5 ;  /* 0x0000000134057824 */ /* 0x001fc600078e0205 */
[----:B------:R-:W0:Y:S01]  /*2ad0*/  LDS.U16 R75, [R75] ;  /* 0x000000004b4b7984 */ /* 0x000e220000000400 */
[----:B-1----:R-:W-:-:S03]  /*2ae0*/  IMAD.IADD R55, R56, 0x1, R55 ;  /* 0x0000000138377824 */ /* 0x002fc600078e0237 */
[----:B------:R-:W1:Y:S01]  /*2af0*/  LDS.U16 R77, [R77] ;  /* 0x000000004d4d7984 */ /* 0x000e620000000400 */
[----:B--2---:R-:W-:-:S03]  /*2b00*/  IMAD.IADD R57, R58, 0x1, R57 ;  /* 0x000000013a397824 */ /* 0x004fc600078e0239 */
[----:B------:R-:W2:Y:S01]  /*2b10*/  LDS.U16 R79, [R79] ;  /* 0x000000004f4f7984 */ /* 0x000ea20000000400 */
[----:B---3--:R-:W-:-:S03]  /*2b20*/  IMAD.IADD R59, R60, 0x1, R59 ;  /* 0x000000013c3b7824 */ /* 0x008fc600078e023b */
[----:B------:R-:W3:Y:S01]  /*2b30*/  LDS.U16 R81, [R81] ;  /* 0x0000000051517984 */ /* 0x000ee20000000400 */
[----:B----4-:R-:W-:-:S03]  /*2b40*/  IMAD.IADD R61, R62, 0x1, R61 ;  /* 0x000000013e3d7824 */ /* 0x010fc600078e023d */
[----:B------:R-:W4:Y:S01]  /*2b50*/  LDS.U16 R83, [R83] ;  /* 0x0000000053537984 */ /* 0x000f220000000400 */
[----:B------:R-:W-:-:S03]  /*2b60*/  IMAD.IADD R63, R64, 0x1, R63 ;  /* 0x00000001403f7824 */ /* 0x000fc600078e023f */
[----:B------:R-:W4:Y:S01]  /*2b70*/  LDS.U16 R85, [R85] ;  /* 0x0000000055557984 */ /* 0x000f220000000400 */
[----:B------:R-:W-:-:S03]  /*2b80*/  IMAD.IADD R65, R66, 0x1, R65 ;  /* 0x0000000142417824 */ /* 0x000fc600078e0241 */
[----:B------:R-:W4:Y:S01]  /*2b90*/  LDS.U16 R87, [R87] ;  /* 0x0000000057577984 */ /* 0x000f220000000400 */
[----:B------:R-:W-:-:S03]  /*2ba0*/  IMAD.IADD R67, R68, 0x1, R67 ;  /* 0x0000000144437824 */ /* 0x000fc600078e0243 */
[----:B------:R-:W4:Y:S01]  /*2bb0*/  LDS.U16 R89, [R89] ;  /* 0x0000000059597984 */ /* 0x000f220000000400 */
[----:B------:R-:W-:Y:S02]  /*2bc0*/  IMAD.IADD R69, R70, 0x1, R69 ;  /* 0x0000000146457824 */ /* 0x000fe400078e0245 */
[----:B------:R-:W-:Y:S02]  /*2bd0*/  IMAD.IADD R71, R72, 0x1, R71 ;  /* 0x0000000148477824 */ /* 0x000fe400078e0247 */
[----:B------:R-:W-:Y:S02]  /*2be0*/  IMAD.IADD R73, R74, 0x1, R73 ;  /* 0x000000014a497824 */ /* 0x000fe400078e0249 */
[----:B0-----:R-:W-:Y:S02]  /*2bf0*/  IMAD.IADD R75, R76, 0x1, R75 ;  /* 0x000000014c4b7824 */ /* 0x001fe400078e024b */
[----:B-1----:R-:W-:Y:S02]  /*2c00*/  IMAD.IADD R77, R78, 0x1, R77 ;  /* 0x000000014e4d7824 */ /* 0x002fe400078e024d */
[----:B--2---:R-:W-:-:S02]  /*2c10*/  IMAD.IADD R79, R80, 0x1, R79 ;  /* 0x00000001504f7824 */ /* 0x004fc400078e024f */
[----:B---3--:R-:W-:Y:S02]  /*2c20*/  IMAD.IADD R81, R82, 0x1, R81 ;  /* 0x0000000152517824 */ /* 0x008fe400078e0251 */
[----:B----4-:R-:W-:Y:S02]  /*2c30*/  IMAD.IADD R83, R84, 0x1, R83 ;  /* 0x0000000154537824 */ /* 0x010fe400078e0253 */
[----:B------:R-:W-:Y:S02]  /*2c40*/  IMAD.IADD R85, R86, 0x1, R85 ;  /* 0x0000000156557824 */ /* 0x000fe400078e0255 */
[----:B------:R-:W-:Y:S02]  /*2c50*/  IMAD.IADD R87, R88, 0x1, R87 ;  /* 0x0000000158577824 */ /* 0x000fe400078e0257 */
[----:B------:R-:W-:Y:S01]  /*2c60*/  IMAD.IADD R89, R90, 0x1, R89 ;  /* 0x000000015a597824 */ /* 0x000fe200078e0259 */
[----:B------:R-:W-:Y:S06]  /*2c70*/  BAR.SYNC.DEFER_BLOCKING 0x0 ;  /* 0x0000000000007b1d */ /* 0x000fec0000010000 */
[----:B------:R-:W-:Y:S05]  /*2c80*/  BRA.U UP0, `(.L_x_221) ;  /* 0x0000000500987547 */ /* 0x000fea000b800000 */
[----:B------:R-:W-:Y:S01]  /*2c90*/  LEA R4, R5, UR4, 0x2 ;  /* 0x0000000405047c11 */ /* 0x000fe2000f8e10ff */
[----:B------:R-:W-:Y:S01]  /*2ca0*/  UIADD3 UR7, UPT, UPT, UR7, 0x6, URZ ;  /* 0x0000000607077890 */ /* 0x000fe2000fffe0ff */
[----:B------:R-:W-:Y:S01]  /*2cb0*/  LEA R5, R55, UR4, 0x2 ;  /* 0x0000000437057c11 */ /* 0x000fe2000f8e10ff */
[----:B------:R-:W-:Y:S01]  /*2cc0*/  UIADD3 UR5, UPT, UPT, UR5, -0x6, URZ ;  /* 0xfffffffa05057890 */ /* 0x000fe2000fffe0ff */
[----:B------:R-:W-:Y:S01]  /*2cd0*/  LEA R6, R57, UR4, 0x2 ;  /* 0x0000000439067c11 */ /* 0x000fe2000f8e10ff */
[----:B------:R0:W-:Y:S01]  /*2ce0*/  STS [R4], R29 ;  /* 0x0000001d04007388 */ /* 0x0001e20000000800 */
[----:B------:R-:W-:Y:S02]  /*2cf0*/  LEA R7, R59, UR4, 0x2 ;  /* 0x000000043b077c11 */ /* 0x000fe4000f8e10ff */
[----:B------:R-:W-:Y:S01]  /*2d00*/  LEA R8, R61, UR4, 0x2 ;  /* 0x000000043d087c11 */ /* 0x000fe2000f8e10ff */
[----:B------:R0:W-:Y:S01]  /*2d10*/  STS [R5], R30 ;  /* 0x0000001e05007388 */ /* 0x0001e20000000800 */
[----:B------:R-:W-:-:S02]  /*2d20*/  LEA R9, R63, UR4, 0x2 ;  /* 0x000000043f097c11 */ /* 0x000fc4000f8e10ff */
[----:B------:R-:W-:Y:S01]  /*2d30*/  LEA R10, R65, UR4, 0x2 ;  /* 0x00000004410a7c11 */ /* 0x000fe2000f8e10ff */
[----:B------:R0:W-:Y:S01]  /*2d40*/  STS [R6], R31 ;  /* 0x0000001f06007388 */ /* 0x0001e20000000800 */
[----:B------:R-:W-:Y:S02]  /*2d50*/  LEA R11, R67, UR4, 0x2 ;  /* 0x00000004430b7c11 */ /* 0x000fe4000f8e10ff */
        /* <DEDUP_REMOVED lines=16> */
[----:B------:R0:W-:Y:S04]  /*2e60*/  STS [R52], R37 ;  /* 0x0000002534007388 */ /* 0x0001e80000000800 */
        /* <DEDUP_REMOVED lines=9> */
[----:B------:R0:W-:Y:S01]  /*2f00*/  STS [R63], R49 ;  /* 0x000000313f007388 */ /* 0x0001e20000000800 */
[----:B------:R-:W-:Y:S06]  /*2f10*/  BAR.SYNC.DEFER_BLOCKING 0x0 ;  /* 0x0000000000007b1d */ /* 0x000fec0000010000 */
[----:B------:R0:W1:Y:S04]  /*2f20*/  LDS R29, [R51] ;  /* 0x00000000331d7984 */ /* 0x0000680000000800 */
[----:B------:R0:W2:Y:S04]  /*2f30*/  LDS R30, [R51+0x4] ;  /* 0x00000400331e7984 */ /* 0x0000a80000000800 */
[----:B------:R0:W3:Y:S04]  /*2f40*/  LDS R31, [R51+0x8] ;  /* 0x00000800331f7984 */ /* 0x0000e80000000800 */
[----:B------:R0:W4:Y:S04]  /*2f50*/  LDS R32, [R51+0xc] ;  /* 0x00000c0033207984 */ /* 0x0001280000000800 */
[----:B------:R0:W0:Y:S04]  /*2f60*/  LDS R33, [R51+0x10] ;  /* 0x0000100033217984 */ /* 0x0000280000000800 */
        /* <DEDUP_REMOVED lines=13> */
[----:B------:R0:W0:Y:S01]  /*3040*/  LDS R49, [R51+0x48] ;  /* 0x0000480033317984 */ /* 0x0000220000000800 */
[----:B------:R-:W-:Y:S06]  /*3050*/  BAR.SYNC.DEFER_BLOCKING 0x0 ;  /* 0x0000000000007b1d */ /* 0x000fec0000010000 */
[----:B-----5:R0:W-:Y:S04]  /*3060*/  STS [R4], R2 ;  /* 0x0000000204007388 */ /* 0x0201e80000000800 */
        /* <DEDUP_REMOVED lines=19> */
[----:B------:R0:W0:Y:S04]  /*31a0*/  LDS R2, [R51] ;  /* 0x0000000033027984 */ /* 0x0000280000000800 */
        /* <DEDUP_REMOVED lines=19> */
[----:B-1234-:R-:W-:Y:S05]  /*32e0*/  BRA `(.L_x_222) ;  /* 0xffffffd800bc7947 */ /* 0x01efea000383ffff */
.L_x_221:
[----:B------:R-:W-:Y:S01]  /*32f0*/  LEA R5, R5, UR4, 0x2 ;  /* 0x0000000405057c11 */ /* 0x000fe2000f8e10ff */
[----:B------:R-:W-:Y:S01]  /*3300*/  IMAD R51, R0, -0x48, R51 ;  /* 0xffffffb800337824 */ /* 0x000fe200078e0233 */
[----:B------:R-:W-:Y:S01]  /*3310*/  LEA R55, R55, UR4, 0x2 ;  /* 0x0000000437377c11 */ /* 0x000fe2000f8e10ff */
[----:B------:R-:W0:Y:S01]  /*3320*/  LDCU.64 UR6, c[0x0][0x3a0] ;  /* 0x00007400ff0677ac */ /* 0x000e220008000a00 */
[----:B------:R-:W-:Y:S01]  /*3330*/  LEA R57, R57, UR4, 0x2 ;  /* 0x0000000439397c11 */ /* 0x000fe2000f8e10ff */
[----:B------:R-:W-:Y:S01]  /*3340*/  STS [R5], R29 ;  /* 0x0000001d05007388 */ /* 0x000fe20000000800 */
[----:B------:R-:W-:Y:S02]  /*3350*/  LEA R59, R59, UR4, 0x2 ;  /* 0x000000043b3b7c11 */ /* 0x000fe4000f8e10ff */
[----:B------:R-:W-:Y:S01]  /*3360*/  LEA R61, R61, UR4, 0x2 ;  /* 0x000000043d3d7c11 */ /* 0x000fe2000f8e10ff */
[----:B------:R-:W-:Y:S01]  /*3370*/  STS [R55], R30 ;  /* 0x0000001e37007388 */ /* 0x000fe20000000800 */
[----:B------:R-:W-:-:S02]  /*3380*/  LEA R63, R63, UR4, 0x2 ;  /* 0x000000043f3f7c11 */ /* 0x000fc4000f8e10ff */
[----:B------:R-:W-:Y:S01]  /*3390*/  LEA R65, R65, UR4, 0x2 ;  /* 0x0000000441417c11 */ /* 0x000fe2000f8e10ff */
[----:B------:R-:W-:Y:S01]  /*33a0*/  STS [R57], R31 ;  /* 0x0000001f39007388 */ /* 0x000fe20000000800 */
[----:B------:R-:W-:Y:S02]  /*33b0*/  LEA R67, R67, UR4, 0x2 ;  /* 0x0000000443437c11 */ /* 0x000fe4000f8e10ff */
[----:B------:R-:W-:Y:S01]  /*33c0*/  LEA R69, R69, UR4, 0x2 ;  /* 0x0000000445457c11 */ /* 0x000fe2000f8e10ff */
[----:B------:R-:W-:Y:S01]  /*33d0*/  STS [R59], R32 ;  /* 0x000000203b007388 */ /* 0x000fe20000000800 */
[----:B------:R-:W-:Y:S02]  /*33e0*/  LEA R71, R71, UR4, 0x2 ;  /* 0x0000000447477c11 */ /* 0x000fe4000f8e10ff */
[----:B------:R-:W-:Y:S01]  /*33f0*/  LEA R73, R73, UR4, 0x2 ;  /* 0x0000000449497c11 */ /* 0x000fe2000f8e10ff */
[----:B------:R-:W-:Y:S01]  /*3400*/  STS [R61], R33 ;  /* 0x000000213d007388 */ /* 0x000fe20000000800 */
[----:B------:R-:W-:Y:S01]  /*3410*/  LEA R75, R75, UR4, 0x2 ;  /* 0x000000044b4b7c11 */ /* 0x000fe2000f8e10ff */
[----:B0-----:R-:W-:Y:S01]  /*3420*/  IMAD.U32 R4, RZ, RZ, UR7 ;  /* 0x00000007ff047e24 */ /* 0x001fe2000f8e00ff */
        /* <DEDUP_REMOVED lines=11> */
[----:B------:R-:W-:-:S03]  /*34e0*/  ISETP.LT.U32.AND P4, PT, R0, UR6, PT ;  /* 0x0000000600007c0c */ /* 0x000fc6000bf81070 */
[----:B------:R-:W-:Y:S01]  /*34f0*/  STS [R71], R38 ;  /* 0x0000002647007388 */ /* 0x000fe20000000800 */
[----:B------:R-:W-:Y:S01]  /*3500*/  ISETP.GT.U32.AND.EX P4, PT, R4, RZ, PT, P4 ;  /* 0x000000ff0400720c */ /* 0x000fe20003f84140 */
[----:B------:R-:W-:Y:S02]  /*3510*/  VIADD R4, R0, 0x100 ;  /* 0x0000010000047836 */ /* 0x000fe40000000000 */
[----:B------:R-:W-:Y:S03]  /*3520*/  STS [R73], R39 ;  /* 0x0000002749007388 */ /* 0x000fe60000000800 */
[----:B------:R-:W-:Y:S01]  /*3530*/  ISETP.LT.U32.AND P2, PT, R4, UR6, PT ;  /* 0x0000000604007c0c */ /* 0x000fe2000bf41070 */
[----:B------:R-:W-:Y:S04]  /*3540*/  STS [R75], R40 ;  /* 0x000000284b007388 */ /* 0x000fe80000000800 */
[----:B------:R-:W-:Y:S04]  /*3550*/  STS [R77], R41 ;  /* 0x000000294d007388 */ /* 0x000fe80000000800 */
[----:B------:R-:W-:Y:S04]  /*3560*/  STS [R79], R42 ;  /* 0x0000002a4f007388 */ /* 0x000fe80000000800 */
[----:B------:R-:W-:Y:S04]  /*3570*/  STS [R81], R43 ;  /* 0x0000002b51007388 */ /* 0x000fe80000000800 */
[----:B------:R-:W-:Y:S04]  /*3580*/  STS [R83], R44 ;  /* 0x0000002c53007388 */ /* 0x000fe80000000800 */
[----:B------:R-:W-:Y:S04]  /*3590*/  STS [R85], R46 ;  /* 0x0000002e55007388 */ /* 0x000fe80000000800 */
[----:B------:R-:W-:Y:S04]  /*35a0*/  STS [R87], R48 ;  /* 0x0000003057007388 */ /* 0x000fe80000000800 */
[----:B------:R-:W-:Y:S01]  /*35b0*/  STS [R89], R49 ;  /* 0x0000003159007388 */ /* 0x000fe20000000800 */
[----:B------:R-:W-:Y:S06]  /*35c0*/  BAR.SYNC.DEFER_BLOCKING 0x0 ;  /* 0x0000000000007b1d */ /* 0x000fec0000010000 */
[----:B------:R-:W0:Y:S04]  /*35d0*/  LDS R30, [R51] ;  /* 0x00000000331e7984 */ /* 0x000e280000000800 */
[----:B------:R-:W1:Y:S04]  /*35e0*/  LDS R31, [R51+0x400] ;  /* 0x00040000331f7984 */ /* 0x000e680000000800 */
[----:B------:R-:W-:Y:S04]  /*35f0*/  LDS R32, [R51+0x800] ;  /* 0x0008000033207984 */ /* 0x000fe80000000800 */
[----:B------:R-:W-:Y:S04]  /*3600*/  LDS R33, [R51+0xc00] ;  /* 0x000c000033217984 */ /* 0x000fe80000000800 */
[----:B------:R-:W-:Y:S04]  /*3610*/  LDS R34, [R51+0x1000] ;  /* 0x0010000033227984 */ /* 0x000fe80000000800 */
[----:B------:R-:W-:Y:S04]  /*3620*/  LDS R35, [R51+0x1400] ;  /* 0x0014000033237984 */ /* 0x000fe80000000800 */
[----:B------:R-:W-:Y:S04]  /*3630*/  LDS R36, [R51+0x1800] ;  /* 0x0018000033247984 */ /* 0x000fe80000000800 */
[----:B------:R-:W-:Y:S04]  /*3640*/  LDS R37, [R51+0x1c00] ;  /* 0x001c000033257984 */ /* 0x000fe80000000800 */
[----:B------:R-:W-:Y:S04]  /*3650*/  LDS R38, [R51+0x2000] ;  /* 0x0020000033267984 */ /* 0x000fe80000000800 */
[----:B------:R-:W-:Y:S04]  /*3660*/  LDS R39, [R51+0x2400] ;  /* 0x0024000033277984 */ /* 0x000fe80000000800 */
[----:B------:R-:W-:Y:S01]  /*3670*/  LDS R40, [R51+0x2800] ;  /* 0x0028000033287984 */ /* 0x000fe20000000800 */
[----:B0-----:R-:W-:-:S03]  /*3680*/  @P4 ISETP.GT.AND P1, PT, R30, -0x1, PT ;  /* 0xffffffff1e00480c */ /* 0x001fc60003f24270 */
        /* <DEDUP_REMOVED lines=8> */
[----:B------:R-:W-:Y:S06]  /*3710*/  BAR.SYNC.DEFER_BLOCKING 0x0 ;  /* 0x0000000000007b1d */ /* 0x000fec0000010000 */
[----:B-----5:R0:W-:Y:S04]  /*3720*/  STS [R5], R2 ;  /* 0x0000000205007388 */ /* 0x0201e80000000800 */
[----:B------:R2:W-:Y:S04]  /*3730*/  STS [R55], R3 ;  /* 0x0000000337007388 */ /* 0x0005e80000000800 */
[----:B------:R3:W-:Y:S01]  /*3740*/  STS [R57], R12 ;  /* 0x0000000c39007388 */ /* 0x0007e20000000800 */
[----:B0-----:R-:W0:Y:S03]  /*3750*/  LDC.64 R4, c[0x0][0x398] ;  /* 0x0000e600ff047b82 */ /* 0x001e260000000a00 */
[----:B------:R-:W-:Y:S04]  /*3760*/  STS [R59], R13 ;  /* 0x0000000d3b007388 */ /* 0x000fe80000000800 */
[----:B------:R4:W-:Y:S01]  /*3770*/  STS [R61], R14 ;  /* 0x0000000e3d007388 */ /* 0x0009e20000000800 */
[----:B--2---:R-:W2:Y:S01]  /*3780*/  LDC.64 R2, c[0x0][0x388] ;  /* 0x0000e200ff027b82 */ /* 0x004ea20000000a00 */
[----:B---3--:R-:W-:-:S02]  /*3790*/  VIADD R12, R0, 0x200 ;  /* 0x00000200000c7836 */ /* 0x008fc40000000000 */
[----:B------:R3:W-:Y:S04]  /*37a0*/  STS [R63], R15 ;  /* 0x0000000f3f007388 */ /* 0x0007e80000000800 */
[----:B------:R1:W-:Y:S01]  /*37b0*/  STS [R65], R16 ;  /* 0x0000001041007388 */ /* 0x0003e20000000800 */
[----:B------:R-:W-:Y:S01]  /*37c0*/  ISETP.LT.U32.AND P3, PT, R12, UR6, PT ;  /* 0x000000060c007c0c */ /* 0x000fe2000bf61070 */
[C---:B----4-:R-:W-:Y:S02]  /*37d0*/  VIADD R14, R0.reuse, 0x300 ;  /* 0x00000300000e7836 */ /* 0x050fe40000000000 */
[----:B------:R4:W-:Y:S01]  /*37e0*/  STS [R67], R17 ;  /* 0x0000001143007388 */ /* 0x0009e20000000800 */
[C---:B------:R-:W-:Y:S01]  /*37f0*/  VIADD R12, R0.reuse, 0x500 ;  /* 0x00000500000c7836 */ /* 0x040fe20000000000 */
[----:B---3--:R-:W-:-:S02]  /*3800*/  LOP3.LUT R15, R0, 0x400, RZ, 0xfc, !PT ;  /* 0x00000400000f7812 */ /* 0x008fc400078efcff */
[----:B------:R-:W-:Y:S01]  /*3810*/  STS [R69], R18 ;  /* 0x0000001245007388 */ /* 0x000fe20000000800 */
[----:B------:R-:W-:Y:S01]  /*3820*/  ISETP.LT.U32.AND P0, PT, R14, UR6, PT ;  /* 0x000000060e007c0c */ /* 0x000fe2000bf01070 */
[----:B-1----:R-:W-:Y:S01]  /*3830*/  IMAD.U32 R16, RZ, RZ, UR7 ;  /* 0x00000007ff107e24 */ /* 0x002fe2000f8e00ff */
[----:B------:R-:W-:Y:S01]  /*3840*/  ISETP.LT.U32.AND P5, PT, R15, UR6, PT ;  /* 0x000000060f007c0c */ /* 0x000fe2000bfa1070 */
[----:B------:R-:W-:Y:S01]  /*3850*/  STS [R71], R19 ;  /* 0x0000001347007388 */ /* 0x000fe20000000800 */
[----:B------:R-:W-:Y:S01]  /*3860*/  IMAD.U32 R15, RZ, RZ, UR7 ;  /* 0x00000007ff0f7e24 */ /* 0x000fe2000f8e00ff */
[----:B------:R-:W-:Y:S01]  /*3870*/  ISETP.LT.U32.AND P6, PT, R12, UR6, PT ;  /* 0x000000060c007c0c */ /* 0x000fe2000bfc1070 */
[----:B----4-:R-:W-:Y:S01]  /*3880*/  @P4 IMAD.MOV.U32 R17, RZ, RZ, -0x1 ;  /* 0xffffffffff114424 */ /* 0x010fe200078e00ff */
[----:B------:R-:W-:Y:S01]  /*3890*/  STS [R73], R20 ;  /* 0x0000001449007388 */ /* 0x000fe20000000800 */
[----:B------:R-:W-:Y:S01]  /*38a0*/  ISETP.GT.U32.AND.EX P2, PT, R16, RZ, PT, P2 ;  /* 0x000000ff1000720c */ /* 0x000fe20003f44120 */
[----:B------:R-:W-:Y:S01]  /*38b0*/  IMAD.U32 R14, RZ, RZ, UR7 ;  /* 0x00000007ff0e7e24 */ /* 0x000fe2000f8e00ff */
[----:B------:R-:W-:Y:S01]  /*38c0*/  ISETP.GT.U32.AND.EX P0, PT, R15, RZ, PT, P0 ;  /* 0x000000ff0f00720c */ /* 0x000fe20003f04100 */
[----:B------:R1:W-:Y:S01]  /*38d0*/  STS [R75], R21 ;  /* 0x000000154b007388 */ /* 0x0003e20000000800 */
[----:B------:R-:W-:Y:S01]  /*38e0*/  @P4 SEL R17, R17, 0x80000000, P1 ;  /* 0x8000000011114807 */ /* 0x000fe20000800000 */
[----:B--2---:R-:W-:Y:S01]  /*38f0*/  IMAD.WIDE.U32 R2, R0, 0x4, R2 ;  /* 0x0000000400027825 */ /* 0x004fe200078e0002 */
[----:B------:R-:W-:Y:S01]  /*3900*/  ISETP.GT.U32.AND.EX P3, PT, R14, RZ, PT, P3 ;  /* 0x000000ff0e00720c */ /* 0x000fe20003f64130 */
[----:B------:R-:W-:Y:S01]  /*3910*/  STS [R77], R22 ;  /* 0x000000164d007388 */ /* 0x000fe20000000800 */
[----:B------:R-:W-:Y:S01]  /*3920*/  ISETP.GT.U32.AND.EX P5, PT, R16, RZ, PT, P5 ;  /* 0x000000ff1000720c */ /* 0x000fe20003fa4150 */
[----:B0-----:R-:W-:Y:S01]  /*3930*/  IMAD.WIDE.U32 R4, R0, 0x4, R4 ;  /* 0x0000000400047825 */ /* 0x001fe200078e0004 */
[----:B------:R-:W-:Y:S01]  /*3940*/  ISETP.GT.U32.AND.EX P6, PT, R16, RZ, PT, P6 ;  /* 0x000000ff1000720c */ /* 0x000fe20003fc4160 */
[----:B------:R0:W-:Y:S01]  /*3950*/  STS [R79], R23 ;  /* 0x000000174f007388 */ /* 0x0001e20000000800 */
[----:B-1----:R-:W-:Y:S01]  /*3960*/  @P4 LOP3.LUT R21, R17, R30, RZ, 0x3c, !PT ;  /* 0x0000001e11154212 */ /* 0x002fe200078e3cff */
[----:B------:R-:W-:-:S02]  /*3970*/  @P2 IMAD.MOV.U32 R12, RZ, RZ, -0x1 ;  /* 0xffffffffff0c2424 */ /* 0x000fc400078e00ff */
[----:B------:R-:W-:Y:S01]  /*3980*/  STS [R81], R24 ;  /* 0x0000001851007388 */ /* 0x000fe20000000800 */
[----:B------:R-:W-:Y:S01]  /*3990*/  @P2 ISETP.GT.AND P1, PT, R31, -0x1, PT ;  /* 0xffffffff1f00280c */ /* 0x000fe20003f24270 */
[----:B------:R-:W-:Y:S02]  /*39a0*/  VIADD R14, R0, 0x600 ;  /* 0x00000600000e7836 */ /* 0x000fe40000000000 */
[----:B------:R1:W-:Y:S01]  /*39b0*/  STS [R83], R25 ;  /* 0x0000001953007388 */ /* 0x0003e20000000800 */
[----:B------:R-:W-:Y:S01]  /*39c0*/  @P2 SEL R12, R12, 0x80000000, P1 ;  /* 0x800000000c0c2807 */ /* 0x000fe20000800000 */
[----:B0-----:R-:W-:Y:S01]  /*39d0*/  @P3 IMAD.MOV.U32 R23, RZ, RZ, -0x1 ;  /* 0xffffffffff173424 */ /* 0x001fe200078e00ff */
[----:B------:R-:W-:Y:S01]  /*39e0*/  ISETP.LT.U32.AND P1, PT, R14, UR6, PT ;  /* 0x000000060e007c0c */ /* 0x000fe2000bf21070 */
[----:B------:R-:W-:Y:S01]  /*39f0*/  STS [R85], R26 ;  /* 0x0000001a55007388 */ /* 0x000fe20000000800 */
[----:B------:R-:W-:Y:S01]  /*3a00*/  @P2 LOP3.LUT R31, R12, R31, RZ, 0x3c, !PT ;  /* 0x0000001f0c1f2212 */ /* 0x000fe200078e3cff */
[C---:B------:R-:W-:Y:S01]  /*3a10*/  VIADD R12, R0.reuse, 0x700 ;  /* 0x00000700000c7836 */ /* 0x040fe20000000000 */
[----:B------:R-:W-:Y:S01]  /*3a20*/  LOP3.LUT R14, R0, 0x800, RZ, 0xfc, !PT ;  /* 0x00000800000e7812 */ /* 0x000fe200078efcff */
[----:B------:R-:W-:Y:S01]  /*3a30*/  STS [R87], R27 ;  /* 0x0000001b57007388 */ /* 0x000fe20000000800 */
[----:B------:R-:W-:-:S02]  /*3a40*/  IMAD.U32 R18, RZ, RZ, UR7 ;  /* 0x00000007ff127e24 */ /* 0x000fc4000f8e00ff */
[----:B-1----:R-:W-:Y:S01]  /*3a50*/  @P5 IMAD.MOV.U32 R25, RZ, RZ, -0x1 ;  /* 0xffffffffff195424 */ /* 0x002fe200078e00ff */
[----:B------:R-:W-:Y:S01]  /*3a60*/  STS [R89], R28 ;  /* 0x0000001c59007388 */ /* 0x000fe20000000800 */
[----:B------:R-:W-:Y:S01]  /*3a70*/  IMAD.U32 R20, RZ, RZ, UR7 ;  /* 0x00000007ff147e24 */ /* 0x000fe2000f8e00ff */
[----:B------:R-:W-:Y:S01]  /*3a80*/  BAR.SYNC.DEFER_BLOCKING 0x0 ;  /* 0x0000000000007b1d */ /* 0x000fe20000010000 */
[----:B------:R-:W-:Y:S01]  /*3a90*/  ISETP.GT.U32.AND.EX P1, PT, R18, RZ, PT, P1 ;  /* 0x000000ff1200720c */ /* 0x000fe20003f24110 */
[----:B------:R-:W-:-:S12]  /*3aa0*/  VIADD R16, R0, 0xb00 ;  /* 0x00000b0000107836 */ /* 0x000fd80000000000 */
[----:B------:R-:W-:Y:S01]  /*3ab0*/  @P1 IMAD.MOV.U32 R18, RZ, RZ, -0x1 ;  /* 0xffffffffff121424 */ /* 0x000fe200078e00ff */
[----:B------:R-:W0:Y:S04]  /*3ac0*/  @P4 LDS R43, [R51] ;  /* 0x00000000332b4984 */ /* 0x000e280000000800 */
[----:B------:R-:W1:Y:S04]  /*3ad0*/  LDS R13, [R51+0x400] ;  /* 0x00040000330d7984 */ /* 0x000e680000000800 */
[----:B------:R-:W2:Y:S04]  /*3ae0*/  LDS R15, [R51+0x800] ;  /* 0x00080000330f7984 */ /* 0x000ea80000000800 */
[----:B------:R-:W3:Y:S04]  /*3af0*/  LDS R17, [R51+0xc00] ;  /* 0x000c000033117984 */ /* 0x000ee80000000800 */
[----:B------:R-:W4:Y:S04]  /*3b00*/  LDS R19, [R51+0x1000] ;  /* 0x0010000033137984 */ /* 0x000f280000000800 */
[----:B------:R-:W-:Y:S04]  /*3b10*/  @P4 STG.E desc[UR8][R2.64], R21 ;  /* 0x0000001502004986 */ /* 0x000fe8000c101908 */
[----:B------:R-:W4:Y:S04]  /*3b20*/  LDS R21, [R51+0x1400] ;  /* 0x0014000033157984 */ /* 0x000f280000000800 */
[----:B0-----:R-:W-:Y:S01]  /*3b30*/  @P4 STG.E desc[UR8][R4.64], R43 ;  /* 0x0000002b04004986 */ /* 0x001fe2000c101908 */
[----:B------:R-:W-:-:S03]  /*3b40*/  @P3 ISETP.GT.AND P4, PT, R32, -0x1, PT ;  /* 0xffffffff2000380c */ /* 0x000fc60003f84270 */
[----:B------:R-:W-:Y:S01]  /*3b50*/  @P2 STG.E desc[UR8][R2.64+0x400], R31 ;  /* 0x0004001f02002986 */ /* 0x000fe2000c101908 */
[----:B------:R-:W-:Y:S02]  /*3b60*/  @P3 SEL R23, R23, 0x80000000, P4 ;  /* 0x8000000017173807 */ /* 0x000fe40002000000 */
[----:B------:R-:W-:Y:S01]  /*3b70*/  @P0 ISETP.GT.AND P4, PT, R33, -0x1, PT ;  /* 0xffffffff2100080c */ /* 0x000fe20003f84270 */
[----:B-1----:R-:W-:Y:S01]  /*3b80*/  @P2 STG.E desc[UR8][R4.64+0x400], R13 ;  /* 0x0004000d04002986 */ /* 0x002fe2000c101908 */
[----:B------:R-:W-:Y:S01]  /*3b90*/  ISETP.LT.U32.AND P2, PT, R12, UR6, PT ;  /* 0x000000060c007c0c */ /* 0x000fe2000bf41070 */
[----:B------:R-:W-:Y:S01]  /*3ba0*/  @P0 IMAD.MOV.U32 R12, RZ, RZ, -0x1 ;  /* 0xffffffffff0c0424 */ /* 0x000fe200078e00ff */
[----:B------:R-:W-:Y:S01]  /*3bb0*/  @P3 LOP3.LUT R23, R23, R32, RZ, 0x3c, !PT ;  /* 0x0000002017173212 */ /* 0x000fe200078e3cff */
[----:B------:R-:W0:Y:S01]  /*3bc0*/  LDS R13, [R51+0x1800] ;  /* 0x00180000330d7984 */ /* 0x000e220000000800 */
[----:B------:R-:W-:Y:S02]  /*3bd0*/  ISETP.GT.U32.AND.EX P2, PT, R20, RZ, PT, P2 ;  /* 0x000000ff1400720c */ /* 0x000fe40003f44120 */
[----:B------:R-:W-:Y:S01]  /*3be0*/  @P0 SEL R12, R12, 0x80000000, P4 ;  /* 0x800000000c0c0807 */ /* 0x000fe20002000000 */
[----:B------:R-:W-:Y:S01]  /*3bf0*/  @P3 STG.E desc[UR8][R2.64+0x800], R23 ;  /* 0x0008001702003986 */ /* 0x000fe2000c101908 */
[----:B------:R-:W-:-:S02]  /*3c00*/  @P5 ISETP.GT.AND P4, PT, R34, -0x1, PT ;  /* 0xffffffff2200580c */ /* 0x000fc40003f84270 */
[----:B------:R-:W-:Y:S01]  /*3c10*/  @P0 LOP3.LUT R33, R12, R33, RZ, 0x3c, !PT ;  /* 0x000000210c210212 */ /* 0x000fe200078e3cff */
[----:B------:R-:W-:Y:S01]  /*3c20*/  VIADD R12, R0, 0x900 ;  /* 0x00000900000c7836 */ /* 0x000fe20000000000 */
[----:B------:R-:W-:Y:S01]  /*3c30*/  @P5 SEL R25, R25, 0x80000000, P4 ;  /* 0x8000000019195807 */ /* 0x000fe20002000000 */
[----:B--2---:R-:W-:Y:S01]  /*3c40*/  @P3 STG.E desc[UR8][R4.64+0x800], R15 ;  /* 0x0008000f04003986 */ /* 0x004fe2000c101908 */
[----:B------:R-:W-:Y:S01]  /*3c50*/  ISETP.LT.U32.AND P4, PT, R14, UR6, PT ;  /* 0x000000060e007c0c */ /* 0x000fe2000bf81070 */
[----:B------:R-:W-:Y:S01]  /*3c60*/  VIADD R14, R0, 0xa00 ;  /* 0x00000a00000e7836 */ /* 0x000fe20000000000 */
[----:B------:R-:W-:Y:S01]  /*3c70*/  @P5 LOP3.LUT R25, R25, R34, RZ, 0x3c, !PT ;  /* 0x0000002219195212 */ /* 0x000fe200078e3cff */
[----:B------:R-:W-:Y:S01]  /*3c80*/  @P0 STG.E desc[UR8][R2.64+0xc00], R33 ;  /* 0x000c002102000986 */ /* 0x000fe2000c101908 */
[----:B------:R-:W-:Y:S01]  /*3c90*/  ISETP.LT.U32.AND P3, PT, R12, UR6, PT ;  /* 0x000000060c007c0c */ /* 0x000fe2000bf61070 */
[----:B------:R-:W-:Y:S02]  /*3ca0*/  @P6 IMAD.MOV.U32 R12, RZ, RZ, -0x1 ;  /* 0xffffffffff0c6424 */ /* 0x000fe400078e00ff */
[----:B---3--:R-:W-:Y:S01]  /*3cb0*/  @P0 STG.E desc[UR8][R4.64+0xc00], R17 ;  /* 0x000c001104000986 */ /* 0x008fe2000c101908 */
[----:B------:R-:W-:-:S03]  /*3cc0*/  @P1 ISETP.GT.AND P0, PT, R36, -0x1, PT ;  /* 0xffffffff2400180c */ /* 0x000fc60003f04270 */
[----:B------:R-:W-:Y:S04]  /*3cd0*/  @P5 STG.E desc[UR8][R2.64+0x1000], R25 ;  /* 0x0010001902005986 */ /* 0x000fe8000c101908 */
[----:B----4-:R1:W-:Y:S01]  /*3ce0*/  @P5 STG.E desc[UR8][R4.64+0x1000], R19 ;  /* 0x0010001304005986 */ /* 0x0103e2000c101908 */
[----:B------:R-:W-:-:S03]  /*3cf0*/  @P6 ISETP.GT.AND P5, PT, R35, -0x1, PT ;  /* 0xffffffff2300680c */ /* 0x000fc60003fa4270 */
[----:B------:R-:W2:Y:S01]  /*3d00*/  LDS R15, [R51+0x1c00] ;  /* 0x001c0000330f7984 */ /* 0x000ea20000000800 */
[----:B------:R-:W-:Y:S02]  /*3d10*/  @P6 SEL R12, R12, 0x80000000, P5 ;  /* 0x800000000c0c6807 */ /* 0x000fe40002800000 */
[----:B------:R-:W-:Y:S01]  /*3d20*/  ISETP.LT.U32.AND P5, PT, R14, UR6, PT ;  /* 0x000000060e007c0c */ /* 0x000fe2000bfa1070 */
[----:B------:R-:W-:Y:S01]  /*3d30*/  IMAD.U32 R14, RZ, RZ, UR7 ;  /* 0x00000007ff0e7e24 */ /* 0x000fe2000f8e00ff */
[----:B------:R-:W3:Y:S01]  /*3d40*/  LDS R17, [R51+0x2000] ;  /* 0x0020000033117984 */ /* 0x000ee20000000800 */
[----:B------:R-:W-:Y:S02]  /*3d50*/  @P6 LOP3.LUT R35, R12, R35, RZ, 0x3c, !PT ;  /* 0x000000230c236212 */ /* 0x000fe400078e3cff */
[----:B-1----:R-:W-:Y:S02]  /*3d60*/  @P1 SEL R19, R18, 0x80000000, P0 ;  /* 0x8000000012131807 */ /* 0x002fe40000000000 */
[----:B------:R-:W-:Y:S01]  /*3d70*/  ISETP.GT.U32.AND.EX P4, PT, R14, RZ, PT, P4 ;  /* 0x000000ff0e00720c */ /* 0x000fe20003f84140 */
[----:B------:R-:W-:Y:S01]  /*3d80*/  @P6 STG.E desc[UR8][R2.64+0x1400], R35 ;  /* 0x0014002302006986 */ /* 0x000fe2000c101908 */
[----:B------:R-:W-:Y:S01]  /*3d90*/  @P1 LOP3.LUT R23, R19, R36, RZ, 0x3c, !PT ;  /* 0x0000002413171212 */ /* 0x000fe200078e3cff */
[----:B------:R-:W-:Y:S01]  /*3da0*/  @P2 IMAD.MOV.U32 R14, RZ, RZ, -0x1 ;  /* 0xffffffffff0e2424 */ /* 0x000fe200078e00ff */
[----:B------:R-:W-:Y:S01]  /*3db0*/  ISETP.LT.U32.AND P0, PT, R16, UR6, PT ;  /* 0x0000000610007c0c */ /* 0x000fe2000bf01070 */
[----:B------:R-:W1:Y:S01]  /*3dc0*/  LDS R19, [R51+0x2400] ;  /* 0x0024000033137984 */ /* 0x000e620000000800 */
[----:B------:R-:W-:Y:S01]  /*3dd0*/  IMAD.U32 R16, RZ, RZ, UR7 ;  /* 0x00000007ff107e24 */ /* 0x000fe2000f8e00ff */
[----:B------:R-:W-:-:S02]  /*3de0*/  LOP3.LUT R12, R0, 0xc00, RZ, 0xfc, !PT ;  /* 0x00000c00000c7812 */ /* 0x000fc400078efcff */
[----:B------:R-:W-:Y:S01]  /*3df0*/  @P6 STG.E desc[UR8][R4.64+0x1400], R21 ;  /* 0x0014001504006986 */ /* 0x000fe2000c101908 */
[----:B------:R-:W-:Y:S02]  /*3e00*/  @P2 ISETP.GT.AND P6, PT, R37, -0x1, PT ;  /* 0xffffffff2500280c */ /* 0x000fe40003fc4270 */
[C---:B------:R-:W-:Y:S01]  /*3e10*/  ISETP.GT.U32.AND.EX P3, PT, R16.reuse, RZ, PT, P3 ;  /* 0x000000ff1000720c */ /* 0x040fe20003f64130 */
[----:B------:R4:W-:Y:S01]  /*3e20*/  @P1 STG.E desc[UR8][R2.64+0x1800], R23 ;  /* 0x0018001702001986 */ /* 0x0009e2000c101908 */
[----:B------:R-:W-:Y:S01]  /*3e30*/  ISETP.GT.U32.AND.EX P5, PT, R16, RZ, PT, P5 ;  /* 0x000000ff1000720c */ /* 0x000fe20003fa4150 */
[----:B------:R-:W-:Y:S02]  /*3e40*/  @P4 IMAD.MOV.U32 R16, RZ, RZ, -0x1 ;  /* 0xffffffffff104424 */ /* 0x000fe400078e00ff */
[----:B0-----:R-:W-:Y:S01]  /*3e50*/  @P1 STG.E desc[UR8][R4.64+0x1800], R13 ;  /* 0x0018000d04001986 */ /* 0x001fe2000c101908 */
[----:B------:R-:W-:Y:S02]  /*3e60*/  ISETP.LT.U32.AND P1, PT, R12, UR6, PT ;  /* 0x000000060c007c0c */ /* 0x000fe4000bf21070 */
[----:B------:R-:W-:Y:S01]  /*3e70*/  @P2 SEL R12, R14, 0x80000000, P6 ;  /* 0x800000000e0c2807 */ /* 0x000fe20003000000 */
[----:B------:R-:W0:Y:S01]  /*3e80*/  LDS R13, [R51+0x2800] ;  /* 0x00280000330d7984 */ /* 0x000e220000000800 */
[----:B------:R-:W-:Y:S01]  /*3e90*/  @P4 ISETP.GT.AND P6, PT, R38, -0x1, PT ;  /* 0xffffffff2600480c */ /* 0x000fe20003fc4270 */
[----:B------:R-:W-:Y:S01]  /*3ea0*/  VIADD R14, R0, 0xd00 ;  /* 0x00000d00000e7836 */ /* 0x000fe20000000000 */
[----:B------:R-:W-:Y:S01]  /*3eb0*/  @P2 LOP3.LUT R37, R12, R37, RZ, 0x3c, !PT ;  /* 0x000000250c252212 */ /* 0x000fe200078e3cff */
[----:B------:R-:W0:Y:S01]  /*3ec0*/  LDS R21, [R51+0x2c00] ;  /* 0x002c000033157984 */ /* 0x000e220000000800 */
[----:B----4-:R-:W-:Y:S01]  /*3ed0*/  @P4 SEL R23, R16, 0x80000000, P6 ;  /* 0x8000000010174807 */ /* 0x010fe20003000000 */
[----:B------:R-:W-:Y:S01]  /*3ee0*/  IMAD.U32 R16, RZ, RZ, UR7 ;  /* 0x00000007ff107e24 */ /* 0x000fe2000f8e00ff */
[----:B------:R-:W-:Y:S01]  /*3ef0*/  @P3 ISETP.GT.AND P6, PT, R39, -0x1, PT ;  /* 0xffffffff2700380c */ /* 0x000fe20003fc4270 */
[----:B------:R-:W-:Y:S01]  /*3f00*/  @P3 IMAD.MOV.U32 R18, RZ, RZ, -0x1 ;  /* 0xffffffffff123424 */ /* 0x000fe200078e00ff */
[----:B------:R-:W-:Y:S01]  /*3f10*/  @P4 LOP3.LUT R23, R23, R38, RZ, 0x3c, !PT ;  /* 0x0000002617174212 */ /* 0x000fe200078e3cff */
[----:B------:R-:W-:Y:S01]  /*3f20*/  @P2 STG.E desc[UR8][R2.64+0x1c00], R37 ;  /* 0x001c002502002986 */ /* 0x000fe2000c101908 */
[----:B------:R-:W-:Y:S01]  /*3f30*/  ISETP.GT.U32.AND.EX P0, PT, R16, RZ, PT, P0 ;  /* 0x000000ff1000720c */ /* 0x000fe20003f04100 */
[----:B------:R-:W-:Y:S01]  /*3f40*/  @P5 IMAD.MOV.U32 R25, RZ, RZ, -0x1 ;  /* 0xffffffffff195424 */ /* 0x000fe200078e00ff */
[----:B------:R-:W-:Y:S01]  /*3f50*/  @P3 SEL R12, R18, 0x80000000, P6 ;  /* 0x80000000120c3807 */ /* 0x000fe20003000000 */
[----:B--2---:R2:W-:Y:S01]  /*3f60*/  @P2 STG.E desc[UR8][R4.64+0x1c00], R15 ;  /* 0x001c000f04002986 */ /* 0x0045e2000c101908 */
[----:B------:R-:W-:Y:S01]  /*3f70*/  @P5 ISETP.GT.AND P2, PT, R40, -0x1, PT ;  /* 0xffffffff2800580c */ /* 0x000fe20003f44270 */
[----:B------:R-:W-:Y:S01]  /*3f80*/  VIADD R18, R0, 0x1200 ;  /* 0x0000120000127836 */ /* 0x000fe20000000000 */
[----:B------:R-:W-:Y:S01]  /*3f90*/  @P3 LOP3.LUT R39, R12, R39, RZ, 0x3c, !PT ;  /* 0x000000270c273212 */ /* 0x000fe200078e3cff */
[----:B------:R-:W-:Y:S01]  /*3fa0*/  VIADD R12, R0, 0xe00 ;  /* 0x00000e00000c7836 */ /* 0x000fe20000000000 */
[----:B------:R-:W-:Y:S01]  /*3fb0*/  @P4 STG.E desc[UR8][R2.64+0x2000], R23 ;  /* 0x0020001702004986 */ /* 0x000fe2000c101908 */
[----:B------:R-:W-:-:S02]  /*3fc0*/  @P5 SEL R25, R25, 0x80000000, P2 ;  /* 0x8000000019195807 */ /* 0x000fc40001000000 */
[----:B------:R-:W-:Y:S01]  /*3fd0*/  ISETP.LT.U32.AND P6, PT, R14, UR6, PT ;  /* 0x000000060e007c0c */ /* 0x000fe2000bfc1070 */
[----:B---3--:R-:W-:Y:S01]  /*3fe0*/  @P4 STG.E desc[UR8][R4.64+0x2000], R17 ;  /* 0x0020001104004986 */ /* 0x008fe2000c101908 */
[----:B------:R-:W-:Y:S01]  /*3ff0*/  ISETP.LT.U32.AND P2, PT, R12, UR6, PT ;  /* 0x000000060c007c0c */ /* 0x000fe2000bf41070 */
[----:B------:R-:W-:Y:S01]  /*4000*/  VIADD R14, R0, 0xf00 ;  /* 0x00000f00000e7836 */ /* 0x000fe20000000000 */
[----:B------:R-:W-:Y:S01]  /*4010*/  @P5 LOP3.LUT R25, R25, R40, RZ, 0x3c, !PT ;  /* 0x0000002819195212 */ /* 0x000fe200078e3cff */
[----:B------:R-:W-:Y:S01]  /*4020*/  @P3 STG.E desc[UR8][R2.64+0x2400], R39 ;  /* 0x0024002702003986 */ /* 0x000fe2000c101908 */
[----:B------:R-:W-:Y:S01]  /*4030*/  @P0 IMAD.MOV.U32 R12, RZ, RZ, -0x1 ;  /* 0xffffffffff0c0424 */ /* 0x000fe200078e00ff */
[----:B------:R-:W-:Y:S01]  /*4040*/  ISETP.GT.U32.AND.EX P6, PT, R16, RZ, PT, P6 ;  /* 0x000000ff1000720c */ /* 0x000fe20003fc4160 */
[----:B--2---:R-:W-:Y:S01]  /*4050*/  IMAD.U32 R15, RZ, RZ, UR7 ;  /* 0x00000007ff0f7e24 */ /* 0x004fe2000f8e00ff */
[----:B-1----:R-:W-:Y:S01]  /*4060*/  @P3 STG.E desc[UR8][R4.64+0x2400], R19 ;  /* 0x0024001304003986 */ /* 0x002fe2000c101908 */
[----:B------:R-:W-:-:S02]  /*4070*/  @P0 ISETP.GT.AND P3, PT, R41, -0x1, PT ;  /* 0xffffffff2900080c */ /* 0x000fc40003f64270 */
[----:B------:R-:W-:Y:S01]  /*4080*/  ISETP.LT.U32.AND P4, PT, R14, UR6, PT ;  /* 0x000000060e007c0c */ /* 0x000fe2000bf81070 */
[----:B------:R1:W-:Y:S01]  /*4090*/  @P5 STG.E desc[UR8][R2.64+0x2800], R25 ;  /* 0x0028001902005986 */ /* 0x0003e2000c101908 */
[----:B------:R-:W-:Y:S02]  /*40a0*/  @P0 SEL R12, R12, 0x80000000, P3 ;  /* 0x800000000c0c0807 */ /* 0x000fe40001800000 */
[----:B------:R-:W-:Y:S01]  /*40b0*/  LOP3.LUT R14, R0, 0x1000, RZ, 0xfc, !PT ;  /* 0x00001000000e7812 */ /* 0x000fe200078efcff */
[----:B------:R-:W-:Y:S01]  /*40c0*/  LDS R17, [R51+0x3800] ;  /* 0x0038000033117984 */ /* 0x000fe20000000800 */
[C---:B------:R-:W-:Y:S02]  /*40d0*/  ISETP.GT.U32.AND.EX P1, PT, R15.reuse, RZ, PT, P1 ;  /* 0x000000ff0f00720c */ /* 0x040fe40003f24110 */
[----:B------:R-:W-:Y:S01]  /*40e0*/  @P0 LOP3.LUT R41, R12, R41, RZ, 0x3c, !PT ;  /* 0x000000290c290212 */ /* 0x000fe200078e3cff */
[----:B------:R-:W-:Y:S01]  /*40f0*/  VIADD R12, R0, 0x1100 ;  /* 0x00001100000c7836 */ /* 0x000fe20000000000 */
[----:B------:R-:W-:Y:S01]  /*4100*/  ISETP.LT.U32.AND P3, PT, R14, UR6, PT ;  /* 0x000000060e007c0c */ /* 0x000fe2000bf61070 */
[----:B------:R-:W-:Y:S01]  /*4110*/  IMAD.U32 R14, RZ, RZ, UR7 ;  /* 0x00000007ff0e7e24 */ /* 0x000fe2000f8e00ff */
[----:B0-----:R-:W-:Y:S01]  /*4120*/  @P5 STG.E desc[UR8][R4.64+0x2800], R13 ;  /* 0x0028000d04005986 */ /* 0x001fe2000c101908 */
[----:B------:R-:W-:-:S02]  /*4130*/  ISETP.GT.U32.AND.EX P4, PT, R15, RZ, PT, P4 ;  /* 0x000000ff0f00720c */ /* 0x000fc40003f84140 */
[----:B------:R-:W-:Y:S01]  /*4140*/  ISETP.LT.U32.AND P5, PT, R12, UR6, PT ;  /* 0x000000060c007c0c */ /* 0x000fe2000bfa1070 */
[----:B------:R-:W-:Y:S01]  /*4150*/  @P0 STG.E desc[UR8][R2.64+0x2c00], R41 ;  /* 0x002c002902000986 */ /* 0x000fe2000c101908 */
[C---:B------:R-:W-:Y:S02]  /*4160*/  ISETP.GT.U32.AND.EX P2, PT, R14.reuse, RZ, PT, P2 ;  /* 0x000000ff0e00720c */ /* 0x040fe40003f44120 */
[----:B------:R-:W-:Y:S01]  /*4170*/  @P1 IMAD.MOV.U32 R12, RZ, RZ, -0x1 ;  /* 0xffffffffff0c1424 */ /* 0x000fe200078e00ff */
[----:B------:R-:W0:Y:S01]  /*4180*/  LDS R13, [R51+0x3000] ;  /* 0x00300000330d7984 */ /* 0x000e220000000800 */
[----:B------:R-:W-:Y:S02]  /*4190*/  ISETP.GT.U32.AND.EX P5, PT, R15, RZ, PT, P5 ;  /* 0x000000ff0f00720c */ /* 0x000fe40003fa4150 */
[----:B------:R-:W-:Y:S01]  /*41a0*/  ISETP.GT.U32.AND.EX P3, PT, R14, RZ, PT, P3 ;  /* 0x000000ff0e00720c */ /* 0x000fe20003f64130 */
[----:B------:R-:W-:Y:S01]  /*41b0*/  @P0 STG.E desc[UR8][R4.64+0x2c00], R21 ;  /* 0x002c001504000986 */ /* 0x000fe2000c101908 */
[----:B------:R-:W-:Y:S01]  /*41c0*/  @P1 ISETP.GT.AND P0, PT, R29, -0x1, PT ;  /* 0xffffffff1d00180c */ /* 0x000fe20003f04270 */
[----:B------:R-:W-:-:S02]  /*41d0*/  @P6 IMAD.MOV.U32 R14, RZ, RZ, -0x1 ;  /* 0xffffffffff0e6424 */ /* 0x000fc400078e00ff */
[----:B------:R-:W2:Y:S01]  /*41e0*/  LDS R15, [R51+0x3400] ;  /* 0x00340000330f7984 */ /* 0x000ea20000000800 */
[----:B------:R-:W-:Y:S01]  /*41f0*/  @P1 SEL R12, R12, 0x80000000, P0 ;  /* 0x800000000c0c1807 */ /* 0x000fe20000000000 */
[----:B-1----:R-:W-:Y:S01]  /*4200*/  @P2 IMAD.MOV.U32 R25, RZ, RZ, -0x1 ;  /* 0xffffffffff192424 */ /* 0x002fe200078e00ff */
[----:B------:R-:W-:Y:S01]  /*4210*/  @P6 ISETP.GT.AND P0, PT, R11, -0x1, PT ;  /* 0xffffffff0b00680c */ /* 0x000fe20003f04270 */
[----:B------:R-:W1:Y:S01]  /*4220*/  LDS R19, [R51+0x3c00] ;  /* 0x003c000033137984 */ /* 0x000e620000000800 */
[----:B------:R-:W-:Y:S01]  /*4230*/  @P4 IMAD.MOV.U32 R16, RZ, RZ, -0x1 ;  /* 0xffffffffff104424 */ /* 0x000fe200078e00ff */
[----:B------:R-:W-:Y:S01]  /*4240*/  @P1 LOP3.LUT R29, R12, R29, RZ, 0x3c, !PT ;  /* 0x0000001d0c1d1212 */ /* 0x000fe200078e3cff */
[----:B------:R-:W-:Y:S01]  /*4250*/  @P5 IMAD.MOV.U32 R20, RZ, RZ, -0x1 ;  /* 0xffffffffff145424 */ /* 0x000fe200078e00ff */
[----:B------:R-:W3:Y:S01]  /*4260*/  LDS R21, [R51+0x4000] ;  /* 0x0040000033157984 */ /* 0x000ee20000000800 */
[----:B------:R-:W-:Y:S01]  /*4270*/  @P6 SEL R14, R14, 0x80000000, P0 ;  /* 0x800000000e0e6807 */ /* 0x000fe20000000000 */
[----:B------:R-:W-:Y:S01]  /*4280*/  @P3 IMAD.MOV.U32 R27, RZ, RZ, -0x1 ;  /* 0xffffffffff1b3424 */ /* 0x000fe200078e00ff */
[----:B------:R-:W-:Y:S01]  /*4290*/  @P2 ISETP.GT.AND P0, PT, R10, -0x1, PT ;  /* 0xffffffff0a00280c */ /* 0x000fe20003f04270 */
[----:B------:R-:W4:Y:S01]  /*42a0*/  LDS R23, [R51+0x4400] ;  /* 0x0044000033177984 */ /* 0x000f220000000800 */
[----:B------:R-:W-:-:S02]  /*42b0*/  @P6 LOP3.LUT R11, R14, R11, RZ, 0x3c, !PT ;  /* 0x0000000b0e0b6212 */ /* 0x000fc400078e3cff */
[----:B------:R-:W-:Y:S01]  /*42c0*/  @P2 SEL R25, R25, 0x80000000, P0 ;  /* 0x8000000019192807 */ /* 0x000fe20000000000 */
[----:B------:R0:W-:Y:S01]  /*42d0*/  @P1 STG.E desc[UR8][R2.64+0x3000], R29 ;  /* 0x0030001d02001986 */ /* 0x0001e2000c101908 */
[----:B------:R-:W-:Y:S02]  /*42e0*/  @P4 ISETP.GT.AND P0, PT, R9, -0x1, PT ;  /* 0xffffffff0900480c */ /* 0x000fe40003f04270 */
[----:B------:R-:W-:Y:S02]  /*42f0*/  @P2 LOP3.LUT R25, R25, R10, RZ, 0x3c, !PT ;  /* 0x0000000a19192212 */ /* 0x000fe400078e3cff */
[----:B------:R-:W-:Y:S02]  /*4300*/  @P4 SEL R16, R16, 0x80000000, P0 ;  /* 0x8000000010104807 */ /* 0x000fe40000000000 */
[----:B------:R-:W-:Y:S02]  /*4310*/  @P3 ISETP.GT.AND P0, PT, R8, -0x1, PT ;  /* 0xffffffff0800380c */ /* 0x000fe40003f04270 */
[----:B------:R-:W-:-:S02]  /*4320*/  @P4 LOP3.LUT R9, R16, R9, RZ, 0x3c, !PT ;  /* 0x0000000910094212 */ /* 0x000fc400078e3cff */
[----:B------:R-:W-:Y:S02]  /*4330*/  @P3 SEL R27, R27, 0x80000000, P0 ;  /* 0x800000001b1b3807 */ /* 0x000fe40000000000 */
[----:B------:R-:W-:Y:S02]  /*4340*/  @P5 ISETP.GT.AND P0, PT, R7, -0x1, PT ;  /* 0xffffffff0700580c */ /* 0x000fe40003f04270 */
[----:B------:R-:W-:Y:S01]  /*4350*/  @P3 LOP3.LUT R27, R27, R8, RZ, 0x3c, !PT ;  /* 0x000000081b1b3212 */ /* 0x000fe200078e3cff */
[----:B0-----:R0:W-:Y:S01]  /*4360*/  @P1 STG.E desc[UR8][R4.64+0x3000], R13 ;  /* 0x0030000d04001986 */ /* 0x0011e2000c101908 */
[----:B------:R-:W-:Y:S02]  /*4370*/  @P5 SEL R0, R20, 0x80000000, P0 ;  /* 0x8000000014005807 */ /* 0x000fe40000000000 */
[----:B------:R-:W-:Y:S01]  /*4380*/  ISETP.LT.U32.AND P0, PT, R18, UR6, PT ;  /* 0x0000000612007c0c */ /* 0x000fe2000bf01070 */
[----:B------:R-:W-:Y:S01]  /*4390*/  IMAD.U32 R18, RZ, RZ, UR7 ;  /* 0x00000007ff127e24 */ /* 0x000fe2000f8e00ff */
[----:B------:R0:W-:Y:S01]  /*43a0*/  @P6 STG.E desc[UR8][R2.64+0x3400], R11 ;  /* 0x0034000b02006986 */ /* 0x0001e2000c101908 */
[----:B------:R-:W-:-:S03]  /*43b0*/  @P5 LOP3.LUT R7, R0, R7, RZ, 0x3c, !PT ;  /* 0x0000000700075212 */ /* 0x000fc600078e3cff */
[----:B------:R-:W-:Y:S01]  /*43c0*/  ISETP.GT.U32.AND.EX P0, PT, R18, RZ, PT, P0 ;  /* 0x000000ff1200720c */ /* 0x000fe20003f04100 */
[----:B--2---:R0:W-:Y:S04]  /*43d0*/  @P6 STG.E desc[UR8][R4.64+0x3400], R15 ;  /* 0x0034000f04006986 */ /* 0x0041e8000c101908 */
[----:B------:R0:W-:Y:S04]  /*43e0*/  @P2 STG.E desc[UR8][R2.64+0x3800], R25 ;  /* 0x0038001902002986 */ /* 0x0001e8000c101908 */
[----:B------:R0:W-:Y:S04]  /*43f0*/  @P2 STG.E desc[UR8][R4.64+0x3800], R17 ;  /* 0x0038001104002986 */ /* 0x0001e8000c101908 */
[----:B------:R0:W-:Y:S04]  /*4400*/  @P4 STG.E desc[UR8][R2.64+0x3c00], R9 ;  /* 0x003c000902004986 */ /* 0x0001e8000c101908 */
[----:B-1----:R0:W-:Y:S04]  /*4410*/  @P4 STG.E desc[UR8][R4.64+0x3c00], R19 ;  /* 0x003c001304004986 */ /* 0x0021e8000c101908 */
[----:B------:R0:W-:Y:S04]  /*4420*/  @P3 STG.E desc[UR8][R2.64+0x4000], R27 ;  /* 0x0040001b02003986 */ /* 0x0001e8000c101908 */
[----:B---3--:R0:W-:Y:S04]  /*4430*/  @P3 STG.E desc[UR8][R4.64+0x4000], R21 ;  /* 0x0040001504003986 */ /* 0x0081e8000c101908 */
[----:B------:R0:W-:Y:S04]  /*4440*/  @P5 STG.E desc[UR8][R2.64+0x4400], R7 ;  /* 0x0044000702005986 */ /* 0x0001e8000c101908 */
[----:B----4-:R0:W-:Y:S01]  /*4450*/  @P5 STG.E desc[UR8][R4.64+0x4400], R23 ;  /* 0x0044001704005986 */ /* 0x0101e2000c101908 */
[----:B------:R-:W-:Y:S05]  /*4460*/  @!P0 EXIT ;  /* 0x000000000000894d */ /* 0x000fea0003800000 */
[----:B------:R-:W1:Y:S01]  /*4470*/  LDS R51, [R51+0x4800] ;  /* 0x0048000033337984 */ /* 0x000e620000000800 */
[----:B0-----:R-:W-:Y:S01]  /*4480*/  IMAD.MOV.U32 R7, RZ, RZ, -0x1 ;  /* 0xffffffffff077424 */ /* 0x001fe200078e00ff */
[----:B------:R-:W-:-:S04]  /*4490*/  ISETP.GT.AND P0, PT, R6, -0x1, PT ;  /* 0xffffffff0600780c */ /* 0x000fc80003f04270 */
[----:B------:R-:W-:-:S04]  /*44a0*/  SEL R7, R7, 0x80000000, P0 ;  /* 0x8000000007077807 */ /* 0x000fc80000000000 */
[----:B------:R-:W-:-:S05]  /*44b0*/  LOP3.LUT R7, R7, R6, RZ, 0x3c, !PT ;  /* 0x0000000607077212 */ /* 0x000fca00078e3cff */
[----:B------:R-:W-:Y:S04]  /*44c0*/  STG.E desc[UR8][R2.64+0x4800], R7 ;  /* 0x0048000702007986 */ /* 0x000fe8000c101908 */
[----:B-1----:R-:W-:Y:S01]  /*44d0*/  STG.E desc[UR8][R4.64+0x4800], R51 ;  /* 0x0048003304007986 */ /* 0x002fe2000c101908 */
[----:B------:R-:W-:Y:S05]  /*44e0*/  EXIT ;  /* 0x000000000000794d */ /* 0x000fea0003800000 */
.L_x_223:
        /* <DEDUP_REMOVED lines=9> */
.L_x_872:


//--------------------- .text._ZN3cub18CUB_300001_SM_10006detail10radix_sort29DeviceRadixSortOnesweepKernelINS1_5radix10policy_hubIfiyE10Policy1000ELNS0_9SortOrderE0EfiyiiNS1_21identity_decomposer_tEEEvPT5_SB_PT3_PKSC_PT1_PKSG_PT2_PKSK_T4_iiT6_ --------------------------
	.section	.text._ZN3cub18CUB_300001_SM_10006detail10radix_sort29DeviceRadixSortOnesweepKernelINS1_5radix10policy_hubIfiyE10Policy1000ELNS0_9SortOrderE0EfiyiiNS1_21identity_decomposer_tEEEvPT5_SB_PT3_PKSC_PT1_PKSG_PT2_PKSK_T4_iiT6_,"ax",@progbits
	.align	128
        .global         _ZN3cub18CUB_300001_SM_10006detail10radix_sort29DeviceRadixSortOnesweepKernelINS1_5radix10policy_hubIfiyE10Policy1000ELNS0_9SortOrderE0EfiyiiNS1_21identity_decomposer_tEEEvPT5_SB_PT3_PKSC_PT1_PKSG_PT2_PKSK_T4_iiT6_
        .type           _ZN3cub18CUB_300001_SM_10006detail10radix_sort29DeviceRadixSortOnesweepKernelINS1_5radix10policy_hubIfiyE10Policy1000ELNS0_9SortOrderE0EfiyiiNS1_21identity_decomposer_tEEEvPT5_SB_PT3_PKSC_PT1_PKSG_PT2_PKSK_T4_iiT6_,@function
        .size           _ZN3cub18CUB_300001_SM_10006detail10radix_sort29DeviceRadixSortOnesweepKernelINS1_5radix10policy_hubIfiyE10Policy1000ELNS0_9SortOrderE0EfiyiiNS1_21identity_decomposer_tEEEvPT5_SB_PT3_PKSC_PT1_PKSG_PT2_PKSK_T4_iiT6_,(.L_x_873 - _ZN3cub18CUB_300001_SM_10006detail10radix_sort29DeviceRadixSortOnesweepKernelINS1_5radix10policy_hubIfiyE10Policy1000ELNS0_9SortOrderE0EfiyiiNS1_21identity_decomposer_tEEEvPT5_SB_PT3_PKSC_PT1_PKSG_PT2_PKSK_T4_iiT6_)
        .other          _ZN3cub18CUB_300001_SM_10006detail10radix_sort29DeviceRadixSortOnesweepKernelINS1_5radix10policy_hubIfiyE10Policy1000ELNS0_9SortOrderE0EfiyiiNS1_21identity_decomposer_tEEEvPT5_SB_PT3_PKSC_PT1_PKSG_PT2_PKSK_T4_iiT6_,@"STO_CUDA_ENTRY STV_DEFAULT"
_ZN3cub18CUB_300001_SM_10006detail10radix_sort29DeviceRadixSortOnesweepKernelINS1_5radix10policy_hubIfiyE10Policy1000ELNS0_9SortOrderE0EfiyiiNS1_21identity_decomposer_tEEEvPT5_SB_PT3_PKSC_PT1_PKSG_PT2_PKSK_T4_iiT6_:
.text._ZN3cub18CUB_300001_SM_10006detail10radix_sort29DeviceRadixSortOnesweepKernelINS1_5radix10policy_hubIfiyE10Policy1000ELNS0_9SortOrderE0EfiyiiNS1_21identity_decomposer_tEEEvPT5_SB_PT3_PKSC_PT1_PKSG_PT2_PKSK_T4_iiT6_:
        /* <DEDUP_REMOVED lines=16> */
.L_x_225:
[----:B------:R-:W-:Y:S05]  /*0100*/  BSYNC.RECONVERGENT B0 ;  /* 0x0000000000007941 */ /* 0x000fea0003800200 */
.L_x_224:
        /* <DEDUP_REMOVED lines=36> */
.L_x_226:
        /* <DEDUP_REMOVED lines=76> */
.L_x_227:
        /* <DEDUP_REMOVED lines=68> */
.L_x_230:
        /* <DEDUP_REMOVED lines=21> */
.L_x_229:
[----:B------:R-:W-:Y:S05]  /*0da0*/  BSYNC.RECONVERGENT B0 ;  /* 0x0000000000007941 */ /* 0x000fea0003800200 */
.L_x_228:
        /* <DEDUP_REMOVED lines=19> */
.L_x_234:
[----:B------:R-:W-:Y:S05]  /*0ee0*/  BSYNC.RECONVERGENT B1 ;  /* 0x0000000000017941 */ /* 0x000fea0003800200 */
.L_x_233:
        /* <DEDUP_REMOVED lines=14> */
.L_x_235:
[----:B------:R-:W-:Y:S01]  /*0fd0*/  VIADD R10, R10, 0x1 ;  /* 0x000000010a0a7836 */ /* 0x000fe20000000000 */
[----:B------:R0:W-:Y:S04]  /*0fe0*/  STS [R4], RZ ;  /* 0x000000ff04007388 */ /* 0x0001e80000000800 */
[----:B------:R-:W-:Y:S01]  /*0ff0*/  ISETP.NE.AND P0, PT, R10, RZ, PT ;  /* 0x000000ff0a00720c */ /* 0x000fe20003f05270 */
[----:B0-----:R-:W-:-:S12]  /*1000*/  VIADD R4, R4, 0x80 ;  /* 0x0000008004047836 */ /* 0x001fd80000000000 */
[----:B------:R-:W-:Y:S05]  /*1010*/  @P0 BRA `(.L_x_235) ;  /* 0xfffffffc00ec0947 */ /* 0x000fea000383ffff */
.L_x_232:
[----:B------:R-:W-:Y:S05]  /*1020*/  BSYNC.RECONVERGENT B0 ;  /* 0x0000000000007941 */ /* 0x000fea0003800200 */
.L_x_231:
        /* <DEDUP_REMOVED lines=147> */
.L_x_237:
[----:B------:R-:W-:Y:S05]  /*1960*/  BSYNC.RECONVERGENT B0 ;  /* 0x0000000000007941 */ /* 0x000fea0003800200 */
.L_x_236:
        /* <DEDUP_REMOVED lines=35> */
.L_x_246:
[----:B0-----:R-:W0:Y:S01]  /*1ba0*/  LDC.64 R14, c[0x0][0x380] ;  /* 0x0000e000ff0e7b82 */ /* 0x001e220000000a00 */
[----:B------:R-:W-:Y:S01]  /*1bb0*/  VIADD R47, R4, 0xffffffff ;  /* 0xffffffff042f7836 */ /* 0x000fe20000000000 */
[----:B------:R-:W-:Y:S03]  /*1bc0*/  BSSY B2, `(.L_x_243) ;  /* 0x0000008000027945 */ /* 0x000fe60003800000 */
[----:B------:R-:W-:-:S04]  /*1bd0*/  IMAD R29, R47, 0x100, R3 ;  /* 0x000001002f1d7824 */ /* 0x000fc800078e0203 */
[----:B0-----:R-:W-:-:S07]  /*1be0*/  IMAD.WIDE R14, R29, 0x4, R14 ;  /* 0x000000041d0e7825 */ /* 0x001fce00078e020e */
.L_x_244:
[----:B------:R-:W-:Y:S05]  /*1bf0*/  YIELD ;  /* 0x0000000000007946 */ /* 0x000fea0003800000 */
[----:B------:R0:W-:Y:S06]  /*1c00*/  MEMBAR.SC.CTA ;  /* 0x0000000000007992 */ /* 0x0001ec0000000000 */
[----:B0-----:R-:W2:Y:S02]  /*1c10*/  LDG.E.STRONG.SYS R10, desc[UR6][R14.64] ;  /* 0x000000060e0a7981 */ /* 0x001ea4000c1f5900 */
[----:B--2---:R-:W-:-:S13]  /*1c20*/  ISETP.NE.AND P0, PT, R10, RZ, PT ;  /* 0x000000ff0a00720c */ /* 0x004fda0003f05270 */
[----:B------:R-:W-:Y:S05]  /*1c30*/  @!P0 BRA `(.L_x_244) ;  /* 0xfffffffc00ec8947 */ /* 0x000fea000383ffff */
[----:B------:R-:W-:Y:S05]  /*1c40*/  BSYNC B2 ;  /* 0x0000000000027941 */ /* 0x000fea0003800000 */
.L_x_243:
[----:B------:R-:W-:Y:S01]  /*1c50*/  BSSY.RECONVERGENT B2, `(.L_x_245) ;  /* 0x0000006000027945 */ /* 0x000fe20003800200 */
[C---:B------:R-:W-:Y:S02]  /*1c60*/  ISETP.GT.AND P0, PT, R10.reuse, -0x1, PT ;  /* 0xffffffff0a00780c */ /* 0x040fe40003f04270 */
[----:B------:R-:W-:Y:S01]  /*1c70*/  LOP3.LUT R10, R10, 0x3fffffff, RZ, 0xc0, !PT ;  /* 0x3fffffff0a0a7812 */ /* 0x000fe200078ec0ff */
[----:B------:R-:W-:Y:S05]  /*1c80*/  WARPSYNC.EXCLUSIVE R0 ;  /* 0x0000000000007348 */ /* 0x000fea0003a00000 */
[----:B------:R-:W-:-:S05]  /*1c90*/  IMAD.IADD R21, R10, 0x1, R21 ;  /* 0x000000010a157824 */ /* 0x000fca00078e0215 */
[----:B------:R-:W-:-:S07]  /*1ca0*/  VOTE.ANY R0, PT, P0 ;  /* 0x0000000000007806 */ /* 0x000fce00000e0100 */
[----:B------:R-:W-:Y:S05]  /*1cb0*/  BSYNC.RECONVERGENT B2 ;  /* 0x0000000000027941 */ /* 0x000fea0003800200 */
.L_x_245:
[----:B------:R-:W-:Y:S01]  /*1cc0*/  ISETP.GT.U32.AND P1, PT, R4, 0x1, PT ;  /* 0x000000010400780c */ /* 0x000fe20003f24070 */
[----:B------:R-:W-:-:S12]  /*1cd0*/  IMAD.MOV.U32 R4, RZ, RZ, R47 ;  /* 0x000000ffff047224 */ /* 0x000fd800078e002f */
[----:B------:R-:W-:Y:S05]  /*1ce0*/  @P0 BRA P1, `(.L_x_246) ;  /* 0xfffffffc00ac0947 */ /* 0x000fea000083ffff */
[----:B------:R-:W-:Y:S05]  /*1cf0*/  BSYNC B0 ;  /* 0x0000000000007941 */ /* 0x000fea0003800000 */
.L_x_242:
[----:B------:R1:W2:Y:S02]  /*1d00*/  LDS.64 R14, [R19+0x6600] ;  /* 0x00660000130e7984 */ /* 0x0002a40000000a00 */
.L_x_241:
[C---:B------:R-:W-:Y:S01]  /*1d10*/  IMAD.IADD R29, R21.reuse, 0x1, -R20 ;  /* 0x00000001151d7824 */ /* 0x040fe200078e0a14 */
[----:B------:R-:W-:-:S04]  /*1d20*/  LOP3.LUT R21, R21, 0x80000000, RZ, 0xfc, !PT ;  /* 0x8000000015157812 */ /* 0x000fc800078efcff */
[C---:B0-2---:R-:W-:Y:S01]  /*1d30*/  IADD3 R14, P0, PT, R29.reuse, R14, RZ ;  /* 0x0000000e1d0e7210 */ /* 0x045fe20007f1e0ff */
[----:B------:R0:W-:Y:S03]  /*1d40*/  STG.E.STRONG.SYS desc[UR6][R6.64], R21 ;  /* 0x0000001506007986 */ /* 0x0001e6000c115906 */
[----:B------:R-:W-:-:S05]  /*1d50*/  LEA.HI.X.SX32 R15, R29, R15, 0x1, P0 ;  /* 0x0000000f1d0f7211 */ /* 0x000fca00000f0eff */
[----:B------:R0:W-:Y:S04]  /*1d60*/  STS.64 [R19+0x6600], R14 ;  /* 0x0066000e13007388 */ /* 0x0001e80000000a00 */
.L_x_240:
[----:B------:R-:W-:Y:S05]  /*1d70*/  BSYNC B1 ;  /* 0x0000000000017941 */ /* 0x000fea0003800000 */
.L_x_239:
        /* <DEDUP_REMOVED lines=33> */
.L_x_247:
        /* <DEDUP_REMOVED lines=64> */
.L_x_248:
        /* <DEDUP_REMOVED lines=56> */
.L_x_249:
        /* <DEDUP_REMOVED lines=19> */
.L_x_250:
        /* <DEDUP_REMOVED lines=51> */
.L_x_251:
        /* <DEDUP_REMOVED lines=22> */
.L_x_252:
        /* <DEDUP_REMOVED lines=56> */
.L_x_238:
        /* <DEDUP_REMOVED lines=38> */
.L_x_344:
        /* <DEDUP_REMOVED lines=25> */
.L_x_253:
        /* <DEDUP_REMOVED lines=42> */
.L_x_256:
[----:B------:R-:W-:Y:S05]  /*36e0*/  BSYNC.RECONVERGENT B0 ;  /* 0x0000000000007941 */ /* 0x000fea0003800200 */
.L_x_255:
        /* <DEDUP_REMOVED lines=39> */
.L_x_258:
[----:B------:R-:W-:Y:S05]  /*3960*/  BSYNC.RECONVERGENT B0 ;  /* 0x0000000000007941 */ /* 0x000fea0003800200 */
.L_x_257:
        /* <DEDUP_REMOVED lines=35> */
.L_x_260:
[----:B------:R-:W-:Y:S05]  /*3ba0*/  BSYNC.RECONVERGENT B0 ;  /* 0x0000000000007941 */ /* 0x000fea0003800200 */
.L_x_259:
        /* <DEDUP_REMOVED lines=35> */
.L_x_262:
[----:B------:R-:W-:Y:S05]  /*3de0*/  BSYNC.RECONVERGENT B0 ;  /* 0x0000000000007941 */ /* 0x000fea0003800200 */
.L_x_261:
        /* <DEDUP_REMOVED lines=35> */
.L_x_264:
[----:B------:R-:W-:Y:S05]  /*4020*/  BSYNC.RECONVERGENT B0 ;  /* 0x0000000000007941 */ /* 0x000fea0003800200 */
.L_x_263:
        /* <DEDUP_REMOVED lines=35> */
.L_x_266:
[----:B------:R-:W-:Y:S05]  /*4260*/  BSYNC.RECONVERGENT B0 ;  /* 0x0000000000007941 */ /* 0x000fea0003800200 */
.L_x_265:
        /* <DEDUP_REMOVED lines=35> */
.L_x_268:
[----:B------:R-:W-:Y:S05]  /*44a0*/  BSYNC.RECONVERGENT B0 ;  /* 0x0000000000007941 */ /* 0x000fea0003800200 */
.L_x_267:
        /* <DEDUP_REMOVED lines=35> */
.L_x_270:
[----:B------:R-:W-:Y:S05]  /*46e0*/  BSYNC.RECONVERGENT B0 ;  /* 0x0000000000007941 */ /* 0x000fea0003800200 */
.L_x_269:
        /* <DEDUP_REMOVED lines=35> */
.L_x_272:
[----:B------:R-:W-:Y:S05]  /*4920*/  BSYNC.RECONVERGENT B0 ;  /* 0x0000000000007941 */ /* 0x000fea0003800200 */
.L_x_271:
        /* <DEDUP_REMOVED lines=36> */
.L_x_274:
[----:B------:R-:W-:Y:S05]  /*4b70*/  BSYNC.RECONVERGENT B0 ;  /* 0x0000000000007941 */ /* 0x000fea0003800200 */
.L_x_273:
        /* <DEDUP_REMOVED lines=36> */
.L_x_276:
[----:B------:R-:W-:Y:S05]  /*4dc0*/  BSYNC.RECONVERGENT B0 ;  /* 0x0000000000007941 */ /* 0x000fea0003800200 */
.L_x_275:
        /* <DEDUP_REMOVED lines=36> */
.L_x_278:
[----:B------:R-:W-:Y:S05]  /*5010*/  BSYNC.RECONVERGENT B0 ;  /* 0x0000000000007941 */ /* 0x000fea0003800200 */
.L_x_277:
        /* <DEDUP_REMOVED lines=36> */
.L_x_280:
[----:B------:R-:W-:Y:S05]  /*5260*/  BSYNC.RECONVERGENT B0 ;  /* 0x0000000000007941 */ /* 0x000fea0003800200 */
.L_x_279:
        /* <DEDUP_REMOVED lines=36> */
.L_x_282:
[----:B------:R-:W-:Y:S05]  /*54b0*/  BSYNC.RECONVERGENT B0 ;  /* 0x0000000000007941 */ /* 0x000fea0003800200 */
.L_x_281:
        /* <DEDUP_REMOVED lines=36> */
.L_x_284:
[----:B------:R-:W-:Y:S05]  /*5700*/  BSYNC.RECONVERGENT B0 ;  /* 0x0000000000007941 */ /* 0x000fea0003800200 */
.L_x_283:
        /* <DEDUP_REMOVED lines=36> */
.L_x_286:
[----:B------:R-:W-:Y:S05]  /*5950*/  BSYNC.RECONVERGENT B0 ;  /* 0x0000000000007941 */ /* 0x000fea0003800200 */
.L_x_285:
        /* <DEDUP_REMOVED lines=36> */
.L_x_288:
[----:B------:R-:W-:Y:S05]  /*5ba0*/  BSYNC.RECONVERGENT B0 ;  /* 0x0000000000007941 */ /* 0x000fea0003800200 */
.L_x_287:
        /* <DEDUP_REMOVED lines=35> */
.L_x_290:
[----:B------:R-:W-:Y:S05]  /*5de0*/  BSYNC.RECONVERGENT B0 ;  /* 0x0000000000007941 */ /* 0x000fea0003800200 */
.L_x_289:
        /* <DEDUP_REMOVED lines=64> */
.L_x_298:
[----:B-1----:R-:W1:Y:S01]  /*61f0*/  LDC.64 R30, c[0x0][0x380] ;  /* 0x0000e000ff1e7b82 */ /* 0x002e620000000a00 */
[----:B------:R-:W-:Y:S01]  /*6200*/  VIADD R39, R32, 0xffffffff ;  /* 0xffffffff20277836 */ /* 0x000fe20000000000 */
[----:B------:R-:W-:Y:S03]  /*6210*/  BSSY B2, `(.L_x_295) ;  /* 0x0000008000027945 */ /* 0x000fe60003800000 */
[----:B------:R-:W-:-:S04]  /*6220*/  IMAD R33, R39, 0x100, R3 ;  /* 0x0000010027217824 */ /* 0x000fc800078e0203 */
[----:B-1----:R-:W-:-:S07]  /*6230*/  IMAD.WIDE R30, R33, 0x4, R30 ;  /* 0x00000004211e7825 */ /* 0x002fce00078e021e */
.L_x_296:
[----:B------:R-:W-:Y:S05]  /*6240*/  YIELD ;  /* 0x0000000000007946 */ /* 0x000fea0003800000 */
[----:B------:R1:W-:Y:S06]  /*6250*/  MEMBAR.SC.CTA ;  /* 0x0000000000007992 */ /* 0x0003ec0000000000 */
[----:B-1----:R-:W2:Y:S02]  /*6260*/  LDG.E.STRONG.SYS R33, desc[UR6][R30.64] ;  /* 0x000000061e217981 */ /* 0x002ea4000c1f5900 */
[----:B--2---:R-:W-:-:S13]  /*6270*/  ISETP.NE.AND P0, PT, R33, RZ, PT ;  /* 0x000000ff2100720c */ /* 0x004fda0003f05270 */
[----:B------:R-:W-:Y:S05]  /*6280*/  @!P0 BRA `(.L_x_296) ;  /* 0xfffffffc00ec8947 */ /* 0x000fea000383ffff */
[----:B------:R-:W-:Y:S05]  /*6290*/  BSYNC B2 ;  /* 0x0000000000027941 */ /* 0x000fea0003800000 */
.L_x_295:
[----:B------:R-:W-:Y:S01]  /*62a0*/  BSSY.RECONVERGENT B2, `(.L_x_297) ;  /* 0x0000006000027945 */ /* 0x000fe20003800200 */
[C---:B------:R-:W-:Y:S02]  /*62b0*/  ISETP.GT.AND P0, PT, R33.reuse, -0x1, PT ;  /* 0xffffffff2100780c */ /* 0x040fe40003f04270 */
[----:B------:R-:W-:Y:S01]  /*62c0*/  LOP3.LUT R30, R33, 0x3fffffff, RZ, 0xc0, !PT ;  /* 0x3fffffff211e7812 */ /* 0x000fe200078ec0ff */
[----:B------:R-:W-:Y:S05]  /*62d0*/  WARPSYNC.EXCLUSIVE R28 ;  /* 0x000000001c007348 */ /* 0x000fea0003a00000 */
[----:B------:R-:W-:-:S05]  /*62e0*/  IMAD.IADD R37, R30, 0x1, R37 ;  /* 0x000000011e257824 */ /* 0x000fca00078e0225 */
[----:B------:R-:W-:-:S07]  /*62f0*/  VOTE.ANY R28, PT, P0 ;  /* 0x00000000001c7806 */ /* 0x000fce00000e0100 */
[----:B------:R-:W-:Y:S05]  /*6300*/  BSYNC.RECONVERGENT B2 ;  /* 0x0000000000027941 */ /* 0x000fea0003800200 */
.L_x_297:
[----:B------:R-:W-:Y:S01]  /*6310*/  ISETP.GT.U32.AND P1, PT, R32, 0x1, PT ;  /* 0x000000012000780c */ /* 0x000fe20003f24070 */
[----:B------:R-:W-:-:S12]  /*6320*/  IMAD.MOV.U32 R32, RZ, RZ, R39 ;  /* 0x000000ffff207224 */ /* 0x000fd800078e0027 */
[----:B------:R-:W-:Y:S05]  /*6330*/  @P0 BRA P1, `(.L_x_298) ;  /* 0xfffffffc00ac0947 */ /* 0x000fea000083ffff */
[----:B------:R-:W-:Y:S05]  /*6340*/  BSYNC B0 ;  /* 0x0000000000007941 */ /* 0x000fea0003800000 */
.L_x_294:
[----:B------:R2:W3:Y:S02]  /*6350*/  LDS.64 R30, [R41+0x6600] ;  /* 0x00660000291e7984 */ /* 0x0004e40000000a00 */
.L_x_293:
        /* <DEDUP_REMOVED lines=8> */
.L_x_292:
[----:B------:R-:W-:Y:S05]  /*63e0*/  BSYNC B1 ;  /* 0x0000000000017941 */ /* 0x000fea0003800000 */
.L_x_291:
        /* <DEDUP_REMOVED lines=16> */
.L_x_299:
        /* <DEDUP_REMOVED lines=280> */
.L_x_300:
        /* <DEDUP_REMOVED lines=31> */
.L_x_303:
[----:B------:R-:W-:Y:S05]  /*7860*/  BSYNC.RECONVERGENT B0 ;  /* 0x0000000000007941 */ /* 0x000fea0003800200 */
.L_x_302:
        /* <DEDUP_REMOVED lines=23> */
.L_x_305:
[----:B------:R-:W-:Y:S05]  /*79e0*/  BSYNC.RECONVERGENT B0 ;  /* 0x0000000000007941 */ /* 0x000fea0003800200 */
.L_x_304:
        /* <DEDUP_REMOVED lines=23> */
.L_x_307:
[----:B------:R-:W-:Y:S05]  /*7b60*/  BSYNC.RECONVERGENT B0 ;  /* 0x0000000000007941 */ /* 0x000fea0003800200 */
.L_x_306:
        /* <DEDUP_REMOVED lines=23> */
.L_x_309:
[----:B------:R-:W-:Y:S05]  /*7ce0*/  BSYNC.RECONVERGENT B0 ;  /* 0x0000000000007941 */ /* 0x000fea0003800200 */
.L_x_308:
        /* <DEDUP_REMOVED lines=23> */
.L_x_311:
[----:B------:R-:W-:Y:S05]  /*7e60*/  BSYNC.RECONVERGENT B0 ;  /* 0x0000000000007941 */ /* 0x000fea0003800200 */
.L_x_310:
        /* <DEDUP_REMOVED lines=23> */
.L_x_313:
[----:B------:R-:W-:Y:S05]  /*7fe0*/  BSYNC.RECONVERGENT B0 ;  /* 0x0000000000007941 */ /* 0x000fea0003800200 */
.L_x_312:
        /* <DEDUP_REMOVED lines=23> */
.L_x_315:
[----:B------:R-:W-:Y:S05]  /*8160*/  BSYNC.RECONVERGENT B0 ;  /* 0x0000000000007941 */ /* 0x000fea0003800200 */
.L_x_314:
        /* <DEDUP_REMOVED lines=23> */
.L_x_317:
[----:B------:R-:W-:Y:S05]  /*82e0*/  BSYNC.RECONVERGENT B0 ;  /* 0x0000000000007941 */ /* 0x000fea0003800200 */
.L_x_316:
        /* <DEDUP_REMOVED lines=23> */
.L_x_319:
[----:B------:R-:W-:Y:S05]  /*8460*/  BSYNC.RECONVERGENT B0 ;  /* 0x0000000000007941 */ /* 0x000fea0003800200 */
.L_x_318:
        /* <DEDUP_REMOVED lines=23> */
.L_x_321:
[----:B------:R-:W-:Y:S05]  /*85e0*/  BSYNC.RECONVERGENT B0 ;  /* 0x0000000000007941 */ /* 0x000fea0003800200 */
.L_x_320:
        /* <DEDUP_REMOVED lines=23> */
.L_x_323:
[----:B------:R-:W-:Y:S05]  /*8760*/  BSYNC.RECONVERGENT B0 ;  /* 0x0000000000007941 */ /* 0x000fea0003800200 */
.L_x_322:
        /* <DEDUP_REMOVED lines=23> */
.L_x_325:
[----:B------:R-:W-:Y:S05]  /*88e0*/  BSYNC.RECONVERGENT B0 ;  /* 0x0000000000007941 */ /* 0x000fea0003800200 */
.L_x_324:
        /* <DEDUP_REMOVED lines=22> */
.L_x_327:
[----:B------:R-:W-:Y:S05]  /*8a50*/  BSYNC.RECONVERGENT B0 ;  /* 0x0000000000007941 */ /* 0x000fea0003800200 */
.L_x_326:
        /* <DEDUP_REMOVED lines=21> */
.L_x_329:
[----:B------:R-:W-:Y:S05]  /*8bb0*/  BSYNC.RECONVERGENT B0 ;  /* 0x0000000000007941 */ /* 0x000fea0003800200 */
.L_x_328:
        /* <DEDUP_REMOVED lines=21> */
.L_x_331:
[----:B------:R-:W-:Y:S05]  /*8d10*/  BSYNC.RECONVERGENT B0 ;  /* 0x0000000000007941 */ /* 0x000fea0003800200 */
.L_x_330:
        /* <DEDUP_REMOVED lines=21> */
.L_x_333:
[----:B------:R-:W-:Y:S05]  /*8e70*/  BSYNC.RECONVERGENT B0 ;  /* 0x0000000000007941 */ /* 0x000fea0003800200 */
.L_x_332:
        /* <DEDUP_REMOVED lines=21> */
.L_x_335:
[----:B------:R-:W-:Y:S05]  /*8fd0*/  BSYNC.RECONVERGENT B0 ;  /* 0x0000000000007941 */ /* 0x000fea0003800200 */
.L_x_334:
[----:B------:R-:W-:Y:S01]  /*8fe0*/  NOP ;  /* 0x0000000000007918 */ /* 0x000fe20000000000 */
.L_x_301:
        /* <DEDUP_REMOVED lines=112> */
.L_x_336:
        /* <DEDUP_REMOVED lines=83> */
.L_x_337:
        /* <DEDUP_REMOVED lines=180> */
.L_x_338:
        /* <DEDUP_REMOVED lines=205> */
.L_x_254:
[----:B------:R-:W-:Y:S02]  /*b430*/  IMAD.MOV.U32 R72, RZ, RZ, R57 ;  /* 0x000000ffff487224 */ /* 0x000fe400078e0039 */
[----:B------:R-:W-:Y:S02]  /*b440*/  IMAD.MOV.U32 R65, RZ, RZ, 0x1 ;  /* 0x00000001ff417424 */ /* 0x000fe400078e00ff */
[----:B------:R-:W-:Y:S02]  /*b450*/  IMAD.MOV.U32 R74, RZ, RZ, RZ ;  /* 0x000000ffff4a7224 */ /* 0x000fe400078e00ff */
[----:B------:R-:W-:-:S07]  /*b460*/  IMAD.MOV.U32 R63, RZ, RZ, -0x1 ;  /* 0xffffffffff3f7424 */ /* 0x000fce00078e00ff */
[----:B------:R-:W-:Y:S05]  /*b470*/  WARPSYNC.COLLECTIVE R63, `(.L_x_339) ;  /* 0x000000003f087348 */ /* 0x000fea0003c00000 */
[----:B------:R0:W1:Y:S02]  /*b480*/  SHFL.UP P0, R70, R72, R65, R74 ;  /* 0x0400004148467389 */ /* 0x000064000000004a */
[----:B01----:R-:W-:Y:S05]  /*b490*/  ENDCOLLECTIVE ;  /* 0x000000000000791b */ /* 0x003fea0003800000 */
.L_x_339:
[----:B------:R-:W-:Y:S02]  /*b4a0*/  IMAD.MOV.U32 R65, RZ, RZ, 0x2 ;  /* 0x00000002ff417424 */ /* 0x000fe400078e00ff */
[----:B------:R-:W-:-:S04]  /*b4b0*/  IMAD.MOV.U32 R66, RZ, RZ, R70 ;  /* 0x000000ffff427224 */ /* 0x000fc800078e0046 */
[----:B------:R-:W-:-:S04]  /*b4c0*/  @P0 IMAD.IADD R66, R57, 0x1, R66 ;  /* 0x0000000139420824 */ /* 0x000fc800078e0242 */
[----:B------:R-:W-:-:S07]  /*b4d0*/  IMAD.MOV.U32 R72, RZ, RZ, R66 ;  /* 0x000000ffff487224 */ /* 0x000fce00078e0042 */
[----:B------:R-:W-:Y:S05]  /*b4e0*/  WARPSYNC.COLLECTIVE R63, `(.L_x_340) ;  /* 0x000000003f087348 */ /* 0x000fea0003c00000 */
[----:B------:R0:W1:Y:S02]  /*b4f0*/  SHFL.UP P0, R70, R72, R65, R74 ;  /* 0x0400004148467389 */ /* 0x000064000000004a */
[----:B01----:R-:W-:Y:S05]  /*b500*/  ENDCOLLECTIVE ;  /* 0x000000000000791b */ /* 0x003fea0003800000 */
.L_x_340:
[----:B------:R-:W-:Y:S02]  /*b510*/  IMAD.MOV.U32 R65, RZ, RZ, 0x4 ;  /* 0x00000004ff417424 */ /* 0x000fe400078e00ff */
[----:B------:R-:W-:-:S04]  /*b520*/  IMAD.MOV.U32 R59, RZ, RZ, R70 ;  /* 0x000000ffff3b7224 */ /* 0x000fc800078e0046 */
[----:B------:R-:W-:-:S04]  /*b530*/  @P0 IMAD.IADD R59, R66, 0x1, R59 ;  /* 0x00000001423b0824 */ /* 0x000fc800078e023b */
[----:B------:R-:W-:-:S07]  /*b540*/  IMAD.MOV.U32 R72, RZ, RZ, R59 ;  /* 0x000000ffff487224 */ /* 0x000fce00078e003b */
[----:B------:R-:W-:Y:S05]  /*b550*/  WARPSYNC.COLLECTIVE R63, `(.L_x_341) ;  /* 0x000000003f087348 */ /* 0x000fea0003c00000 */
[----:B------:R0:W1:Y:S02]  /*b560*/  SHFL.UP P0, R70, R72, R65, R74 ;  /* 0x0400004148467389 */ /* 0x000064000000004a */
[----:B01----:R-:W-:Y:S05]  /*b570*/  ENDCOLLECTIVE ;  /* 0x000000000000791b */ /* 0x003fea0003800000 */
.L_x_341:
[----:B------:R-:W-:Y:S02]  /*b580*/  IMAD.MOV.U32 R65, RZ, RZ, 0x8 ;  /* 0x00000008ff417424 */ /* 0x000fe400078e00ff */
[----:B------:R-:W-:-:S04]  /*b590*/  IMAD.MOV.U32 R68, RZ, RZ, R70 ;  /* 0x000000ffff447224 */ /* 0x000fc800078e0046 */
[----:B------:R-:W-:-:S04]  /*b5a0*/  @P0 IMAD.IADD R68, R59, 0x1, R68 ;  /* 0x000000013b440824 */ /* 0x000fc800078e0244 */
[----:B------:R-:W-:-:S07]  /*b5b0*/  IMAD.MOV.U32 R72, RZ, RZ, R68 ;  /* 0x000000ffff487224 */ /* 0x000fce00078e0044 */
[----:B------:R-:W-:Y:S05]  /*b5c0*/  WARPSYNC.COLLECTIVE R63, `(.L_x_342) ;  /* 0x000000003f087348 */ /* 0x000fea0003c00000 */
[----:B------:R0:W1:Y:S02]  /*b5d0*/  SHFL.UP P0, R70, R72, R65, R74 ;  /* 0x0400004148467389 */ /* 0x000064000000004a */
[----:B01----:R-:W-:Y:S05]  /*b5e0*/  ENDCOLLECTIVE ;  /* 0x000000000000791b */ /* 0x003fea0003800000 */
.L_x_342:
[----:B------:R-:W-:Y:S02]  /*b5f0*/  IMAD.MOV.U32 R65, RZ, RZ, 0x10 ;  /* 0x00000010ff417424 */ /* 0x000fe400078e00ff */
[----:B------:R-:W-:-:S04]  /*b600*/  IMAD.MOV.U32 R61, RZ, RZ, R70 ;  /* 0x000000ffff3d7224 */ /* 0x000fc800078e0046 */
[----:B------:R-:W-:-:S04]  /*b610*/  @P0 IMAD.IADD R61, R68, 0x1, R61 ;  /* 0x00000001443d0824 */ /* 0x000fc800078e023d */
[----:B------:R-:W-:-:S07]  /*b620*/  IMAD.MOV.U32 R72, RZ, RZ, R61 ;  /* 0x000000ffff487224 */ /* 0x000fce00078e003d */
[----:B------:R-:W-:Y:S05]  /*b630*/  WARPSYNC.COLLECTIVE R63, `(.L_x_343) ;  /* 0x000000003f087348 */ /* 0x000fea0003c00000 */
[----:B------:R0:W1:Y:S02]  /*b640*/  SHFL.UP P0, R70, R72, R65, R74 ;  /* 0x0400004148467389 */ /* 0x000064000000004a */
[----:B01----:R-:W-:Y:S05]  /*b650*/  ENDCOLLECTIVE ;  /* 0x000000000000791b */ /* 0x003fea0003800000 */
.L_x_343:
[----:B------:R-:W-:Y:S05]  /*b660*/  BRA `(.L_x_344) ;  /* 0xffffff7c00107947 */ /* 0x000fea000383ffff */
.L_x_345:
        /* <DEDUP_REMOVED lines=9> */
.L_x_873:


//--------------------- .text._ZN3cub18CUB_300001_SM_10006detail10radix_sort33DeviceRadixSortExclusiveSumKernelINS1_5radix10policy_hubIfiyE10Policy1000EyEEvPT0_ --------------------------
	.section	.text._ZN3cub18CUB_300001_SM_10006detail10radix_sort33DeviceRadixSortExclusiveSumKernelINS1_5radix10policy_hubIfiyE10Policy1000EyEEvPT0_,"ax",@progbits
	.align	128
        .global         _ZN3cub18CUB_300001_SM_10006detail10radix_sort33DeviceRadixSortExclusiveSumKernelINS1_5radix10policy_hubIfiyE10Policy1000EyEEvPT0_
        .type           _ZN3cub18CUB_300001_SM_10006detail10radix_sort33DeviceRadixSortExclusiveSumKernelINS1_5radix10policy_hubIfiyE10Policy1000EyEEvPT0_,@function
        .size           _ZN3cub18CUB_300001_SM_10006detail10radix_sort33DeviceRadixSortExclusiveSumKernelINS1_5radix10policy_hubIfiyE10Policy1000EyEEvPT0_,(.L_x_874 - _ZN3cub18CUB_300001_SM_10006detail10radix_sort33DeviceRadixSortExclusiveSumKernelINS1_5radix10policy_hubIfiyE10Policy1000EyEEvPT0_)
        .other          _ZN3cub18CUB_300001_SM_10006detail10radix_sort33DeviceRadixSortExclusiveSumKernelINS1_5radix10policy_hubIfiyE10Policy1000EyEEvPT0_,@"STO_CUDA_ENTRY STV_DEFAULT"
_ZN3cub18CUB_300001_SM_10006detail10radix_sort33DeviceRadixSortExclusiveSumKernelINS1_5radix10policy_hubIfiyE10Policy1000EyEEvPT0_:
.text._ZN3cub18CUB_300001_SM_10006detail10radix_sort33DeviceRadixSortExclusiveSumKernelINS1_5radix10policy_hubIfiyE10Policy1000EyEEvPT0_:
        /* <DEDUP_REMOVED lines=63> */
.L_x_358:
        /* <DEDUP_REMOVED lines=28> */
.L_x_346:
[----:B------:R-:W-:Y:S05]  /*05b0*/  WARPSYNC.ALL ;  /* 0x0000000000007948 */ /* 0x000fea0003800000 */
[----:B------:R-:W-:Y:S06]  /*05c0*/  BAR.SYNC.DEFER_BLOCKING 0x0 ;  /* 0x0000000000007b1d */ /* 0x000fec0000010000 */
[----:B------:R-:W-:Y:S05]  /*05d0*/  @P1 EXIT ;  /* 0x000000000000194d */ /* 0x000fea0003800000 */
[----:B01----:R-:W0:Y:S04]  /*05e0*/  LDS.64 R2, [R0+0x10] ;  /* 0x0000100000027984 */ /* 0x003e280000000a00 */
[----:B0-----:R-:W-:Y:S01]  /*05f0*/  STG.E.64 desc[UR4][R16.64], R2 ;  /* 0x0000000210007986 */ /* 0x001fe2000c101b04 */
[----:B------:R-:W-:Y:S05]  /*0600*/  EXIT ;  /* 0x000000000000794d */ /* 0x000fea0003800000 */
.L_x_347:
[----:B------:R-:W-:Y:S02]  /*0610*/  IMAD.MOV.U32 R24, RZ, RZ, R20 ;  /* 0x000000ffff187224 */ /* 0x000fe400078e0014 */
[----:B------:R-:W-:Y:S02]  /*0620*/  IMAD.MOV.U32 R23, RZ, RZ, 0x1 ;  /* 0x00000001ff177424 */ /* 0x000fe400078e00ff */
[----:B------:R-:W-:Y:S02]  /*0630*/  IMAD.MOV.U32 R22, RZ, RZ, RZ ;  /* 0x000000ffff167224 */ /* 0x000fe400078e00ff */
[----:B------:R-:W-:-:S07]  /*0640*/  IMAD.MOV.U32 R21, RZ, RZ, -0x1 ;  /* 0xffffffffff157424 */ /* 0x000fce00078e00ff */
[----:B------:R-:W-:Y:S05]  /*0650*/  WARPSYNC.COLLECTIVE R21, `(.L_x_348) ;  /* 0x0000000015087348 */ /* 0x000fea0003c00000 */
[----:B------:R0:W1:Y:S02]  /*0660*/  SHFL.UP P0, R25, R24, R23, R22 ;  /* 0x0400001718197389 */ /* 0x0000640000000016 */
[----:B01----:R-:W-:Y:S05]  /*0670*/  ENDCOLLECTIVE ;  /* 0x000000000000791b */ /* 0x003fea0003800000 */
.L_x_348:
[----:B------:R-:W-:Y:S02]  /*0680*/  IMAD.MOV.U32 R24, RZ, RZ, R19 ;  /* 0x000000ffff187224 */ /* 0x000fe400078e0013 */
[----:B------:R-:W-:-:S07]  /*0690*/  IMAD.MOV.U32 R27, RZ, RZ, R25 ;  /* 0x000000ffff1b7224 */ /* 0x000fce00078e0019 */
[----:B------:R-:W-:Y:S05]  /*06a0*/  WARPSYNC.COLLECTIVE R21, `(.L_x_349) ;  /* 0x0000000015087348 */ /* 0x000fea0003c00000 */
[----:B------:R0:W1:Y:S02]  /*06b0*/  SHFL.UP P0, R25, R24, R23, R22 ;  /* 0x0400001718197389 */ /* 0x0000640000000016 */
[----:B01----:R-:W-:Y:S05]  /*06c0*/  ENDCOLLECTIVE ;  /* 0x000000000000791b */ /* 0x003fea0003800000 */
.L_x_349:
        /* <DEDUP_REMOVED lines=9> */
.L_x_350:
[----:B------:R-:W-:Y:S02]  /*0760*/  IMAD.MOV.U32 R24, RZ, RZ, R26 ;  /* 0x000000ffff187224 */ /* 0x000fe400078e001a */
[----:B------:R-:W-:-:S07]  /*0770*/  IMAD.MOV.U32 R28, RZ, RZ, R25 ;  /* 0x000000ffff1c7224 */ /* 0x000fce00078e0019 */
[----:B------:R-:W-:Y:S05]  /*0780*/  WARPSYNC.COLLECTIVE R21, `(.L_x_351) ;  /* 0x0000000015087348 */ /* 0x000fea0003c00000 */
[----:B------:R0:W1:Y:S02]  /*0790*/  SHFL.UP P0, R25, R24, R23, R22 ;  /* 0x0400001718197389 */ /* 0x0000640000000016 */
[----:B01----:R-:W-:Y:S05]  /*07a0*/  ENDCOLLECTIVE ;  /* 0x000000000000791b */ /* 0x003fea0003800000 */
.L_x_351:
        /* <DEDUP_REMOVED lines=9> */
.L_x_352:
[----:B------:R-:W-:Y:S02]  /*0840*/  IMAD.MOV.U32 R24, RZ, RZ, R29 ;  /* 0x000000ffff187224 */ /* 0x000fe400078e001d */
[----:B------:R-:W-:-:S07]  /*0850*/  IMAD.MOV.U32 R27, RZ, RZ, R25 ;  /* 0x000000ffff1b7224 */ /* 0x000fce00078e0019 */
[----:B------:R-:W-:Y:S05]  /*0860*/  WARPSYNC.COLLECTIVE R21, `(.L_x_353) ;  /* 0x0000000015087348 */ /* 0x000fea0003c00000 */
[----:B------:R0:W1:Y:S02]  /*0870*/  SHFL.UP P0, R25, R24, R23, R22 ;  /* 0x0400001718197389 */ /* 0x0000640000000016 */
[----:B01----:R-:W-:Y:S05]  /*0880*/  ENDCOLLECTIVE ;  /* 0x000000000000791b */ /* 0x003fea0003800000 */
.L_x_353:
        /* <DEDUP_REMOVED lines=9> */
.L_x_354:
[----:B------:R-:W-:Y:S02]  /*0920*/  IMAD.MOV.U32 R24, RZ, RZ, R29 ;  /* 0x000000ffff187224 */ /* 0x000fe400078e001d */
[----:B------:R-:W-:-:S07]  /*0930*/  IMAD.MOV.U32 R27, RZ, RZ, R25 ;  /* 0x000000ffff1b7224 */ /* 0x000fce00078e0019 */
[----:B------:R-:W-:Y:S05]  /*0940*/  WARPSYNC.COLLECTIVE R21, `(.L_x_355) ;  /* 0x0000000015087348 */ /* 0x000fea0003c00000 */
[----:B------:R0:W1:Y:S02]  /*0950*/  SHFL.UP P0, R25, R24, R23, R22 ;  /* 0x0400001718197389 */ /* 0x0000640000000016 */
[----:B01----:R-:W-:Y:S05]  /*0960*/  ENDCOLLECTIVE ;  /* 0x000000000000791b */ /* 0x003fea0003800000 */
.L_x_355:
        /* <DEDUP_REMOVED lines=9> */
.L_x_356:
[----:B------:R-:W-:Y:S02]  /*0a00*/  IMAD.MOV.U32 R24, RZ, RZ, R26 ;  /* 0x000000ffff187224 */ /* 0x000fe400078e001a */
[----:B------:R-:W-:-:S07]  /*0a10*/  IMAD.MOV.U32 R28, RZ, RZ, R25 ;  /* 0x000000ffff1c7224 */ /* 0x000fce00078e0019 */
[----:B------:R-:W-:Y:S05]  /*0a20*/  WARPSYNC.COLLECTIVE R21, `(.L_x_357) ;  /* 0x0000000015087348 */ /* 0x000fea0003c00000 */
[----:B------:R0:W1:Y:S02]  /*0a30*/  SHFL.UP P0, R25, R24, R23, R22 ;  /* 0x0400001718197389 */ /* 0x0000640000000016 */
[----:B01----:R-:W-:Y:S05]  /*0a40*/  ENDCOLLECTIVE ;  /* 0x000000000000791b */ /* 0x003fea0003800000 */
.L_x_357:
[----:B------:R-:W-:Y:S05]  /*0a50*/  BRA `(.L_x_358) ;  /* 0xfffffff800647947 */ /* 0x000fea000383ffff */
.L_x_359:
        /* <DEDUP_REMOVED lines=10> */
.L_x_874:


//--------------------- .text._ZN3cub18CUB_300001_SM_10006detail10radix_sort30DeviceRadixSortHistogramKernelINS1_5radix10policy_hubIfiyE10Policy1000ELNS0_9SortOrderE0EfyNS1_21identity_decomposer_tEEEvPT2_PKT1_SA_iiT3_ --------------------------
	.section	.text._ZN3cub18CUB_300001_SM_10006detail10radix_sort30DeviceRadixSortHistogramKernelINS1_5radix10policy_hubIfiyE10Policy1000ELNS0_9SortOrderE0EfyNS1_21identity_decomposer_tEEEvPT2_PKT1_SA_iiT3_,"ax",@progbits
	.align	128
        .global         _ZN3cub18CUB_300001_SM_10006detail10radix_sort30DeviceRadixSortHistogramKernelINS1_5radix10policy_hubIfiyE10Policy1000ELNS0_9SortOrderE0EfyNS1_21identity_decomposer_tEEEvPT2_PKT1_SA_iiT3_
        .type           _ZN3cub18CUB_300001_SM_10006detail10radix_sort30DeviceRadixSortHistogramKernelINS1_5radix10policy_hubIfiyE10Policy1000ELNS0_9SortOrderE0EfyNS1_21identity_decomposer_tEEEvPT2_PKT1_SA_iiT3_,@function
        .size           _ZN3cub18CUB_300001_SM_10006detail10radix_sort30DeviceRadixSortHistogramKernelINS1_5radix10policy_hubIfiyE10Policy1000ELNS0_9SortOrderE0EfyNS1_21identity_decomposer_tEEEvPT2_PKT1_SA_iiT3_,(.L_x_875 - _ZN3cub18CUB_300001_SM_10006detail10radix_sort30DeviceRadixSortHistogramKernelINS1_5radix10policy_hubIfiyE10Policy1000ELNS0_9SortOrderE0EfyNS1_21identity_decomposer_tEEEvPT2_PKT1_SA_iiT3_)
        .other          _ZN3cub18CUB_300001_SM_10006detail10radix_sort30DeviceRadixSortHistogramKernelINS1_5radix10policy_hubIfiyE10Policy1000ELNS0_9SortOrderE0EfyNS1_21identity_decomposer_tEEEvPT2_PKT1_SA_iiT3_,@"STO_CUDA_ENTRY STV_DEFAULT"
_ZN3cub18CUB_300001_SM_10006detail10radix_sort30DeviceRadixSortHistogramKernelINS1_5radix10policy_hubIfiyE10Policy1000ELNS0_9SortOrderE0EfyNS1_21identity_decomposer_tEEEvPT2_PKT1_SA_iiT3_:
.text._ZN3cub18CUB_300001_SM_10006detail10radix_sort30DeviceRadixSortHistogramKernelINS1_5radix10policy_hubIfiyE10Policy1000ELNS0_9SortOrderE0EfyNS1_21identity_decomposer_tEEEvPT2_PKT1_SA_iiT3_:
        /* <DEDUP_REMOVED lines=38> */
.L_x_443:
        /* <DEDUP_REMOVED lines=13> */
.L_x_363:
        /* <DEDUP_REMOVED lines=21> */
.L_x_362:
        /* <DEDUP_REMOVED lines=19> */
.L_x_365:
        /* <DEDUP_REMOVED lines=18> */
.L_x_364:
[----:B------:R-:W-:-:S13]  /*06d0*/  ISETP.GT.U32.AND P2, PT, R0, 0x7f, PT ;  /* 0x0000007f0000780c */ /* 0x000fda0003f44070 */
[----:B------:R-:W-:Y:S05]  /*06e0*/  @P2 BRA `(.L_x_361) ;  /* 0x0000000000e02947 */ /* 0x000fea0003800000 */
[----:B--23--:R-:W-:Y:S01]  /*06f0*/  IMAD.MOV.U32 R2, RZ, RZ, RZ ;  /* 0x000000ffff027224 */ /* 0x00cfe200078e00ff */
[----:B------:R-:W-:Y:S06]  /*0700*/  @!P1 BRA `(.L_x_366) ;  /* 0x0000000000589947 */ /* 0x000fec0003800000 */
[----:B------:R-:W-:-:S07]  /*0710*/  IMAD.MOV.U32 R2, RZ, RZ, RZ ;  /* 0x000000ffff027224 */ /* 0x000fce00078e00ff */
.L_x_367:
        /* <DEDUP_REMOVED lines=21> */
.L_x_366:
        /* <DEDUP_REMOVED lines=14> */
.L_x_368:
        /* <DEDUP_REMOVED lines=18> */
.L_x_361:
[----:B------:R-:W-:Y:S05]  /*0a70*/  BSYNC.RECONVERGENT B0 ;  /* 0x0000000000007941 */ /* 0x000fea0003800200 */
.L_x_360:
        /* <DEDUP_REMOVED lines=16> */
.L_x_374:
        /* <DEDUP_REMOVED lines=36> */
.L_x_370:
        /* <DEDUP_REMOVED lines=67> */
.L_x_371:
        /* <DEDUP_REMOVED lines=89> */
.L_x_373:
        /* <DEDUP_REMOVED lines=72> */
.L_x_372:
[----:B------:R-:W-:Y:S05]  /*1c00*/  BRA.U !UP0, `(.L_x_374) ;  /* 0xffffffed08dc7547 */ /* 0x000fea000b83ffff */
.L_x_369:
        /* <DEDUP_REMOVED lines=13> */
.L_x_394:
        /* <DEDUP_REMOVED lines=16> */
.L_x_379:
[----:B------:R-:W-:Y:S05]  /*1de0*/  BSYNC.RECONVERGENT B1 ;  /* 0x0000000000017941 */ /* 0x000fea0003800200 */
.L_x_378:
        /* <DEDUP_REMOVED lines=15> */
.L_x_381:
[----:B------:R-:W-:Y:S05]  /*1ee0*/  BSYNC.RECONVERGENT B1 ;  /* 0x0000000000017941 */ /* 0x000fea0003800200 */
.L_x_380:
[----:B------:R-:W-:Y:S04]  /*1ef0*/  BSSY.RECONVERGENT B1, `(.L_x_382) ;  /* 0x0000007000017945 */ /* 0x000fe80003800200 */
[----:B------:R-:W-:Y:S05]  /*1f00*/  @!P0 BRA `(.L_x_383) ;  /* 0x0000000000148947 */ /* 0x000fea0003800000 */
[----:B01----:R-:W-:Y:S02]  /*1f10*/  IMAD R17, R3, 0x100, R0 ;  /* 0x0000010003117824 */ /* 0x003fe400078e0200 */
[----:B------:R-:W-:Y:S02]  /*1f20*/  IMAD.MOV.U32 R23, RZ, RZ, RZ ;  /* 0x000000ffff177224 */ /* 0x000fe400078e00ff */
[----:B------:R-:W-:-:S04]  /*1f30*/  VIADD R17, R17, 0x200 ;  /* 0x0000020011117836 */ /* 0x000fc80000000000 */
[----:B------:R-:W-:-:S05]  /*1f40*/  IMAD.WIDE.U32 R16, R17, 0x8, R4 ;  /* 0x0000000811107825 */ /* 0x000fca00078e0004 */
[----:B------:R2:W-:Y:S02]  /*1f50*/  REDG.E.ADD.64.STRONG.GPU desc[UR20][R16.64], R22 ;  /* 0x000000161000798e */ /* 0x0005e4000c12e514 */
.L_x_383:
[----:B------:R-:W-:Y:S05]  /*1f60*/  BSYNC.RECONVERGENT B1 ;  /* 0x0000000000017941 */ /* 0x000fea0003800200 */
.L_x_382:
[----:B------:R-:W-:Y:S04]  /*1f70*/  BSSY.RECONVERGENT B1, `(.L_x_384) ;  /* 0x0000007000017945 */ /* 0x000fe80003800200 */
[----:B------:R-:W-:Y:S05]  /*1f80*/  @!P1 BRA `(.L_x_385) ;  /* 0x0000000000149947 */ /* 0x000fea0003800000 */
[----:B012---:R-:W-:Y:S02]  /*1f90*/  IMAD R17, R3, 0x100, R0 ;  /* 0x0000010003117824 */ /* 0x007fe400078e0200 */
[----:B------:R-:W-:Y:S02]  /*1fa0*/  IMAD.MOV.U32 R15, RZ, RZ, RZ ;  /* 0x000000ffff0f7224 */ /* 0x000fe400078e00ff */
[----:B------:R-:W-:-:S04]  /*1fb0*/  VIADD R17, R17, 0x300 ;  /* 0x0000030011117836 */ /* 0x000fc80000000000 */
[----:B------:R-:W-:-:S05]  /*1fc0*/  IMAD.WIDE.U32 R16, R17, 0x8, R4 ;  /* 0x0000000811107825 */ /* 0x000fca00078e0004 */
[----:B------:R3:W-:Y:S02]  /*1fd0*/  REDG.E.ADD.64.STRONG.GPU desc[UR20][R16.64], R14 ;  /* 0x0000000e1000798e */ /* 0x0007e4000c12e514 */
.L_x_385:
[----:B------:R-:W-:Y:S05]  /*1fe0*/  BSYNC.RECONVERGENT B1 ;  /* 0x0000000000017941 */ /* 0x000fea0003800200 */
.L_x_384:
[----:B------:R-:W-:Y:S04]  /*1ff0*/  BSSY.RECONVERGENT B1, `(.L_x_386) ;  /* 0x0000007000017945 */ /* 0x000fe80003800200 */
[----:B------:R-:W-:Y:S05]  /*2000*/  @!P2 BRA `(.L_x_387) ;  /* 0x000000000014a947 */ /* 0x000fea0003800000 */
[----:B---3--:R-:W-:Y:S02]  /*2010*/  IMAD R15, R3, 0x100, R0 ;  /* 0x00000100030f7824 */ /* 0x008fe400078e0200 */
[----:B------:R-:W-:Y:S02]  /*2020*/  IMAD.MOV.U32 R13, RZ, RZ, RZ ;  /* 0x000000ffff0d7224 */ /* 0x000fe400078e00ff */
[----:B------:R-:W-:-:S04]  /*2030*/  VIADD R15, R15, 0x400 ;  /* 0x000004000f0f7836 */ /* 0x000fc80000000000 */
[----:B------:R-:W-:-:S05]  /*2040*/  IMAD.WIDE.U32 R14, R15, 0x8, R4 ;  /* 0x000000080f0e7825 */ /* 0x000fca00078e0004 */
[----:B------:R4:W-:Y:S02]  /*2050*/  REDG.E.ADD.64.STRONG.GPU desc[UR20][R14.64], R12 ;  /* 0x0000000c0e00798e */ /* 0x0009e4000c12e514 */
.L_x_387:
[----:B------:R-:W-:Y:S05]  /*2060*/  BSYNC.RECONVERGENT B1 ;  /* 0x0000000000017941 */ /* 0x000fea0003800200 */
.L_x_386:
[----:B------:R-:W-:Y:S04]  /*2070*/  BSSY.RECONVERGENT B1, `(.L_x_388) ;  /* 0x0000007000017945 */ /* 0x000fe80003800200 */
[----:B------:R-:W-:Y:S05]  /*2080*/  @!P3 BRA `(.L_x_389) ;  /* 0x000000000014b947 */ /* 0x000fea0003800000 */
[----:B----4-:R-:W-:Y:S02]  /*2090*/  IMAD R13, R3, 0x100, R0 ;  /* 0x00000100030d7824 */ /* 0x010fe400078e0200 */
[----:B------:R-:W-:Y:S02]  /*20a0*/  IMAD.MOV.U32 R7, RZ, RZ, RZ ;  /* 0x000000ffff077224 */ /* 0x000fe400078e00ff */
[----:B------:R-:W-:-:S04]  /*20b0*/  VIADD R13, R13, 0x500 ;  /* 0x000005000d0d7836 */ /* 0x000fc80000000000 */
[----:B------:R-:W-:-:S05]  /*20c0*/  IMAD.WIDE.U32 R12, R13, 0x8, R4 ;  /* 0x000000080d0c7825 */ /* 0x000fca00078e0004 */
[----:B------:R4:W-:Y:S02]  /*20d0*/  REDG.E.ADD.64.STRONG.GPU desc[UR20][R12.64], R6 ;  /* 0x000000060c00798e */ /* 0x0009e4000c12e514 */
.L_x_389:
[----:B------:R-:W-:Y:S05]  /*20e0*/  BSYNC.RECONVERGENT B1 ;  /* 0x0000000000017941 */ /* 0x000fea0003800200 */
.L_x_388:
[----:B------:R-:W-:Y:S04]  /*20f0*/  BSSY.RECONVERGENT B1, `(.L_x_390) ;  /* 0x0000007000017945 */ /* 0x000fe80003800200 */
[----:B------:R-:W-:Y:S05]  /*2100*/  @!P4 BRA `(.L_x_391) ;  /* 0x000000000014c947 */ /* 0x000fea0003800000 */
[----:B----4-:R-:W-:Y:S02]  /*2110*/  IMAD R7, R3, 0x100, R0 ;  /* 0x0000010003077824 */ /* 0x010fe400078e0200 */
[----:B------:R-:W-:Y:S02]  /*2120*/  IMAD.MOV.U32 R9, RZ, RZ, RZ ;  /* 0x000000ffff097224 */ /* 0x000fe400078e00ff */
[----:B------:R-:W-:-:S04]  /*2130*/  VIADD R7, R7, 0x600 ;  /* 0x0000060007077836 */ /* 0x000fc80000000000 */
[----:B------:R-:W-:-:S05]  /*2140*/  IMAD.WIDE.U32 R6, R7, 0x8, R4 ;  /* 0x0000000807067825 */ /* 0x000fca00078e0004 */
[----:B------:R4:W-:Y:S02]  /*2150*/  REDG.E.ADD.64.STRONG.GPU desc[UR20][R6.64], R8 ;  /* 0x000000080600798e */ /* 0x0009e4000c12e514 */
.L_x_391:
[----:B------:R-:W-:Y:S05]  /*2160*/  BSYNC.RECONVERGENT B1 ;  /* 0x0000000000017941 */ /* 0x000fea0003800200 */
.L_x_390:
[----:B------:R-:W-:Y:S04]  /*2170*/  BSSY.RECONVERGENT B1, `(.L_x_392) ;  /* 0x0000007000017945 */ /* 0x000fe80003800200 */
[----:B------:R-:W-:Y:S05]  /*2180*/  @!P5 BRA `(.L_x_393) ;  /* 0x000000000014d947 */ /* 0x000fea0003800000 */
[----:B----4-:R-:W-:Y:S02]  /*2190*/  IMAD R7, R3, 0x100, R0 ;  /* 0x0000010003077824 */ /* 0x010fe400078e0200 */
[----:B------:R-:W-:Y:S02]  /*21a0*/  IMAD.MOV.U32 R11, RZ, RZ, RZ ;  /* 0x000000ffff0b7224 */ /* 0x000fe400078e00ff */
[----:B------:R-:W-:-:S04]  /*21b0*/  VIADD R7, R7, 0x700 ;  /* 0x0000070007077836 */ /* 0x000fc80000000000 */
[----:B------:R-:W-:-:S05]  /*21c0*/  IMAD.WIDE.U32 R6, R7, 0x8, R4 ;  /* 0x0000000807067825 */ /* 0x000fca00078e0004 */
[----:B------:R4:W-:Y:S02]  /*21d0*/  REDG.E.ADD.64.STRONG.GPU desc[UR20][R6.64], R10 ;  /* 0x0000000a0600798e */ /* 0x0009e4000c12e514 */
.L_x_393:
[----:B------:R-:W-:Y:S05]  /*21e0*/  BSYNC.RECONVERGENT B1 ;  /* 0x0000000000017941 */ /* 0x000fea0003800200 */
.L_x_392:
[----:B------:R-:W-:-:S05]  /*21f0*/  VIADD R3, R3, 0x8 ;  /* 0x0000000803037836 */ /* 0x000fca0000000000 */
[----:B------:R-:W-:-:S13]  /*2200*/  ISETP.NE.AND P0, PT, R3, UR27, PT ;  /* 0x0000001b03007c0c */ /* 0x000fda000bf05270 */
[----:B------:R-:W-:Y:S05]  /*2210*/  @P0 BRA `(.L_x_394) ;  /* 0xfffffff800b00947 */ /* 0x000fea000383ffff */
[----:B------:R-:W-:-:S07]  /*2220*/  IMAD.U32 R5, RZ, RZ, UR27 ;  /* 0x0000001bff057e24 */ /* 0x000fce000f8e00ff */
.L_x_377:
        /* <DEDUP_REMOVED lines=24> */
.L_x_398:
[----:B------:R-:W-:Y:S05]  /*23b0*/  BSYNC.RECONVERGENT B1 ;  /* 0x0000000000017941 */ /* 0x000fea0003800200 */
.L_x_397:
        /* <DEDUP_REMOVED lines=9> */
.L_x_400:
[----:B------:R-:W-:Y:S05]  /*2450*/  BSYNC.RECONVERGENT B1 ;  /* 0x0000000000017941 */ /* 0x000fea0003800200 */
.L_x_399:
        /* <DEDUP_REMOVED lines=8> */
.L_x_402:
[----:B------:R-:W-:Y:S05]  /*24e0*/  BSYNC.RECONVERGENT B1 ;  /* 0x0000000000017941 */ /* 0x000fea0003800200 */
.L_x_401:
        /* <DEDUP_REMOVED lines=9> */
.L_x_404:
[----:B------:R-:W-:Y:S05]  /*2580*/  BSYNC.RECONVERGENT B1 ;  /* 0x0000000000017941 */ /* 0x000fea0003800200 */
.L_x_403:
[----:B------:R-:W-:-:S07]  /*2590*/  VIADD R5, R5, 0x4 ;  /* 0x0000000405057836 */ /* 0x000fce0000000000 */
.L_x_396:
        /* <DEDUP_REMOVED lines=18> */
.L_x_408:
[----:B------:R-:W-:Y:S05]  /*26c0*/  BSYNC.RECONVERGENT B2 ;  /* 0x0000000000027941 */ /* 0x000fea0003800200 */
.L_x_407:
        /* <DEDUP_REMOVED lines=9> */
.L_x_410:
[----:B------:R-:W-:Y:S05]  /*2760*/  BSYNC.RECONVERGENT B2 ;  /* 0x0000000000027941 */ /* 0x000fea0003800200 */
.L_x_409:
[----:B------:R-:W-:-:S07]  /*2770*/  VIADD R5, R5, 0x2 ;  /* 0x0000000205057836 */ /* 0x000fce0000000000 */
.L_x_406:
        /* <DEDUP_REMOVED lines=12> */
.L_x_405:
[----:B------:R-:W-:Y:S05]  /*2840*/  BSYNC.RECONVERGENT B1 ;  /* 0x0000000000017941 */ /* 0x000fea0003800200 */
.L_x_395:
[----:B------:R-:W-:-:S13]  /*2850*/  ISETP.GT.U32.AND P0, PT, R0, 0x7f, PT ;  /* 0x0000007f0000780c */ /* 0x000fda0003f04070 */
[----:B------:R-:W-:Y:S05]  /*2860*/  @P0 BRA `(.L_x_376) ;  /* 0x00000008008c0947 */ /* 0x000fea0003800000 */
[----:B------:R-:W-:Y:S01]  /*2870*/  UISETP.GE.U32.AND UP0, UPT, UR22, 0x7, UPT ;  /* 0x000000071600788c */ /* 0x000fe2000bf06070 */
[----:B0-----:R-:W-:-:S08]  /*2880*/  IMAD.MOV.U32 R5, RZ, RZ, RZ ;  /* 0x000000ffff057224 */ /* 0x001fd000078e00ff */
[----:B------:R-:W-:Y:S05]  /*2890*/  BRA.U !UP0, `(.L_x_411) ;  /* 0x0000000508147547 */ /* 0x000fea000b800000 */
[----:B-1----:R-:W0:Y:S01]  /*28a0*/  LDC.64 R4, c[0x0][0x380] ;  /* 0x0000e000ff047b82 */ /* 0x002e220000000a00 */
[----:B------:R-:W-:-:S07]  /*28b0*/  IMAD.MOV.U32 R9, RZ, RZ, RZ ;  /* 0x000000ffff097224 */ /* 0x000fce00078e00ff */
.L_x_428:
        /* <DEDUP_REMOVED lines=18> */
.L_x_413:
[----:B------:R-:W-:Y:S05]  /*29e0*/  BSYNC.RECONVERGENT B1 ;  /* 0x0000000000017941 */ /* 0x000fea0003800200 */
.L_x_412:
[----:B------:R-:W-:Y:S04]  /*29f0*/  BSSY.RECONVERGENT B1, `(.L_x_414) ;  /* 0x0000005000017945 */ /* 0x000fe80003800200 */
[----:B------:R-:W-:Y:S05]  /*2a00*/  @!P1 BRA `(.L_x_415) ;  /* 0x00000000000c9947 */ /* 0x000fea0003800000 */
[----:B0-----:R-:W-:Y:S02]  /*2a10*/  IMAD.MOV.U32 R14, RZ, RZ, R13 ;  /* 0x000000ffff0e7224 */ /* 0x001fe400078e000d */
[----:B------:R-:W-:-:S05]  /*2a20*/  IMAD.MOV.U32 R15, RZ, RZ, RZ ;  /* 0x000000ffff0f7224 */ /* 0x000fca00078e00ff */
[----:B------:R1:W-:Y:S02]  /*2a30*/  REDG.E.ADD.64.STRONG.GPU desc[UR20][R6.64+0xc00], R14 ;  /* 0x000c000e0600798e */ /* 0x0003e4000c12e514 */
.L_x_415:
[----:B------:R-:W-:Y:S05]  /*2a40*/  BSYNC.RECONVERGENT B1 ;  /* 0x0000000000017941 */ /* 0x000fea0003800200 */
.L_x_414:
        /* <DEDUP_REMOVED lines=12> */
.L_x_417:
[----:B------:R-:W-:Y:S05]  /*2b10*/  BSYNC.RECONVERGENT B1 ;  /* 0x0000000000017941 */ /* 0x000fea0003800200 */
.L_x_416:
[----:B------:R-:W-:Y:S04]  /*2b20*/  BSSY.RECONVERGENT B1, `(.L_x_418) ;  /* 0x0000005000017945 */ /* 0x000fe80003800200 */
[----:B------:R-:W-:Y:S05]  /*2b30*/  @!P1 BRA `(.L_x_419) ;  /* 0x00000000000c9947 */ /* 0x000fea0003800000 */
[----:B012---:R-:W-:Y:S02]  /*2b40*/  IMAD.MOV.U32 R14, RZ, RZ, R18 ;  /* 0x000000ffff0e7224 */ /* 0x007fe400078e0012 */
[----:B------:R-:W-:-:S05]  /*2b50*/  IMAD.MOV.U32 R15, RZ, RZ, RZ ;  /* 0x000000ffff0f7224 */ /* 0x000fca00078e00ff */
[----:B------:R3:W-:Y:S02]  /*2b60*/  REDG.E.ADD.64.STRONG.GPU desc[UR20][R6.64+0x1c00], R14 ;  /* 0x001c000e0600798e */ /* 0x0007e4000c12e514 */
.L_x_419:
[----:B------:R-:W-:Y:S05]  /*2b70*/  BSYNC.RECONVERGENT B1 ;  /* 0x0000000000017941 */ /* 0x000fea0003800200 */
.L_x_418:
[----:B------:R-:W-:Y:S04]  /*2b80*/  BSSY.RECONVERGENT B1, `(.L_x_420) ;  /* 0x0000005000017945 */ /* 0x000fe80003800200 */
[----:B------:R-:W-:Y:S05]  /*2b90*/  @!P2 BRA `(.L_x_421) ;  /* 0x00000000000ca947 */ /* 0x000fea0003800000 */
[----:B0123--:R-:W-:Y:S02]  /*2ba0*/  IMAD.MOV.U32 R14, RZ, RZ, R19 ;  /* 0x000000ffff0e7224 */ /* 0x00ffe400078e0013 */
[----:B------:R-:W-:-:S05]  /*2bb0*/  IMAD.MOV.U32 R15, RZ, RZ, RZ ;  /* 0x000000ffff0f7224 */ /* 0x000fca00078e00ff */
[----:B------:R4:W-:Y:S02]  /*2bc0*/  REDG.E.ADD.64.STRONG.GPU desc[UR20][R6.64+0x2400], R14 ;  /* 0x0024000e0600798e */ /* 0x0009e4000c12e514 */
.L_x_421:
[----:B------:R-:W-:Y:S05]  /*2bd0*/  BSYNC.RECONVERGENT B1 ;  /* 0x0000000000017941 */ /* 0x000fea0003800200 */
.L_x_420:
[----:B------:R-:W-:Y:S04]  /*2be0*/  BSSY.RECONVERGENT B1, `(.L_x_422) ;  /* 0x0000004000017945 */ /* 0x000fe80003800200 */
[----:B------:R-:W-:Y:S05]  /*2bf0*/  @!P3 BRA `(.L_x_423) ;  /* 0x000000000008b947 */ /* 0x000fea0003800000 */
[----:B------:R-:W-:-:S05]  /*2c00*/  IMAD.MOV.U32 R17, RZ, RZ, RZ ;  /* 0x000000ffff117224 */ /* 0x000fca00078e00ff */
[----:B------:R0:W-:Y:S02]  /*2c10*/  REDG.E.ADD.64.STRONG.GPU desc[UR20][R6.64+0x2c00], R16 ;  /* 0x002c00100600798e */ /* 0x0001e4000c12e514 */
.L_x_423:
[----:B------:R-:W-:Y:S05]  /*2c20*/  BSYNC.RECONVERGENT B1 ;  /* 0x0000000000017941 */ /* 0x000fea0003800200 */
.L_x_422:
[----:B------:R-:W-:Y:S04]  /*2c30*/  BSSY.RECONVERGENT B1, `(.L_x_424) ;  /* 0x0000004000017945 */ /* 0x000fe80003800200 */
[----:B------:R-:W-:Y:S05]  /*2c40*/  @!P4 BRA `(.L_x_425) ;  /* 0x000000000008c947 */ /* 0x000fea0003800000 */
[----:B------:R-:W-:-:S05]  /*2c50*/  IMAD.MOV.U32 R13, RZ, RZ, RZ ;  /* 0x000000ffff0d7224 */ /* 0x000fca00078e00ff */
[----:B------:R0:W-:Y:S02]  /*2c60*/  REDG.E.ADD.64.STRONG.GPU desc[UR20][R6.64+0x3400], R12 ;  /* 0x0034000c0600798e */ /* 0x0001e4000c12e514 */
.L_x_425:
[----:B------:R-:W-:Y:S05]  /*2c70*/  BSYNC.RECONVERGENT B1 ;  /* 0x0000000000017941 */ /* 0x000fea0003800200 */
.L_x_424:
[----:B------:R-:W-:Y:S04]  /*2c80*/  BSSY.RECONVERGENT B1, `(.L_x_426) ;  /* 0x0000004000017945 */ /* 0x000fe80003800200 */
[----:B------:R-:W-:Y:S05]  /*2c90*/  @!P5 BRA `(.L_x_427) ;  /* 0x000000000008d947 */ /* 0x000fea0003800000 */
[----:B------:R-:W-:-:S05]  /*2ca0*/  IMAD.MOV.U32 R11, RZ, RZ, RZ ;  /* 0x000000ffff0b7224 */ /* 0x000fca00078e00ff */
[----:B------:R0:W-:Y:S02]  /*2cb0*/  REDG.E.ADD.64.STRONG.GPU desc[UR20][R6.64+0x3c00], R10 ;  /* 0x003c000a0600798e */ /* 0x0001e4000c12e514 */
.L_x_427:
[----:B------:R-:W-:Y:S05]  /*2cc0*/  BSYNC.RECONVERGENT B1 ;  /* 0x0000000000017941 */ /* 0x000fea0003800200 */
.L_x_426:
[----:B------:R-:W-:Y:S05]  /*2cd0*/  @P0 BRA `(.L_x_428) ;  /* 0xfffffff800f80947 */ /* 0x000fea000383ffff */
[----:B------:R-:W-:-:S07]  /*2ce0*/  IMAD.U32 R5, RZ, RZ, UR27 ;  /* 0x0000001bff057e24 */ /* 0x000fce000f8e00ff */
.L_x_411:
        /* <DEDUP_REMOVED lines=20> */
.L_x_431:
[----:B------:R-:W-:Y:S05]  /*2e30*/  BSYNC.RECONVERGENT B1 ;  /* 0x0000000000017941 */ /* 0x000fea0003800200 */
.L_x_430:
        /* <DEDUP_REMOVED lines=9> */
.L_x_433:
[----:B------:R-:W-:Y:S05]  /*2ed0*/  BSYNC.RECONVERGENT B1 ;  /* 0x0000000000017941 */ /* 0x000fea0003800200 */
.L_x_432:
        /* <DEDUP_REMOVED lines=8> */
.L_x_435:
[----:B------:R-:W-:Y:S05]  /*2f60*/  BSYNC.RECONVERGENT B1 ;  /* 0x0000000000017941 */ /* 0x000fea0003800200 */
.L_x_434:
        /* <DEDUP_REMOVED lines=9> */
.L_x_437:
[----:B------:R-:W-:Y:S05]  /*3000*/  BSYNC.RECONVERGENT B1 ;  /* 0x0000000000017941 */ /* 0x000fea0003800200 */
.L_x_436:
[----:B------:R-:W-:-:S07]  /*3010*/  VIADD R5, R5, 0x4 ;  /* 0x0000000405057836 */ /* 0x000fce0000000000 */
.L_x_429:
        /* <DEDUP_REMOVED lines=17> */
.L_x_440:
[----:B------:R-:W-:Y:S05]  /*3130*/  BSYNC.RECONVERGENT B1 ;  /* 0x0000000000017941 */ /* 0x000fea0003800200 */
.L_x_439:
        /* <DEDUP_REMOVED lines=9> */
.L_x_442:
[----:B------:R-:W-:Y:S05]  /*31d0*/  BSYNC.RECONVERGENT B1 ;  /* 0x0000000000017941 */ /* 0x000fea0003800200 */
.L_x_441:
[----:B------:R-:W-:-:S07]  /*31e0*/  VIADD R5, R5, 0x2 ;  /* 0x0000000205057836 */ /* 0x000fce0000000000 */
.L_x_438:
        /* <DEDUP_REMOVED lines=11> */
.L_x_376:
[----:B------:R-:W-:Y:S05]  /*32a0*/  BSYNC.RECONVERGENT B0 ;  /* 0x0000000000007941 */ /* 0x000fea0003800200 */
.L_x_375:
[----:B------:R-:W-:Y:S01]  /*32b0*/  BAR.SYNC.DEFER_BLOCKING 0x0 ;  /* 0x0000000000007b1d */ /* 0x000fe20000010000 */
[----:B------:R-:W-:-:S04]  /*32c0*/  UIADD3 UR6, UP0, UPT, UR6, 0x1, URZ ;  /* 0x0000000106067890 */ /* 0x000fc8000ff1e0ff */
[----:B------:R-:W-:Y:S02]  /*32d0*/  UIADD3.X UR7, UPT, UPT, URZ, UR7, URZ, UP0, !UPT ;  /* 0x00000007ff077290 */ /* 0x000fe400087fe4ff */
[----:B------:R-:W-:-:S04]  /*32e0*/  UISETP.NE.U32.AND UP0, UPT, UR6, UR11, UPT ;  /* 0x0000000b0600728c */ /* 0x000fc8000bf05070 */
[----:B------:R-:W-:-:S09]  /*32f0*/  UISETP.NE.AND.EX UP0, UPT, UR7, UR12, UPT, UP0 ;  /* 0x0000000c0700728c */ /* 0x000fd2000bf05300 */
[----:B------:R-:W-:Y:S05]  /*3300*/  BRA.U UP0, `(.L_x_443) ;  /* 0xffffffcd00d47547 */ /* 0x000fea000b83ffff */
[----:B------:R-:W-:Y:S05]  /*3310*/  EXIT ;  /* 0x000000000000794d */ /* 0x000fea0003800000 */
.L_x_444:
        /* <DEDUP_REMOVED lines=14> */
.L_x_875:


//--------------------- .text._ZN3cub18CUB_300001_SM_10006detail10radix_sort31DeviceRadixSortSingleTileKernelINS1_5radix10policy_hubIfiyE10Policy1000ELNS0_9SortOrderE0EfiyNS1_21identity_decomposer_tEEEvPKT1_PSA_PKT2_PSE_T3_iiT4_ --------------------------
	.section	.text._ZN3cub18CUB_300001_SM_10006detail10radix_sort31DeviceRadixSortSingleTileKernelINS1_5radix10policy_hubIfiyE10Policy1000ELNS0_9SortOrderE0EfiyNS1_21identity_decomposer_tEEEvPKT1_PSA_PKT2_PSE_T3_iiT4_,"ax",@progbits
	.align	128
        .global         _ZN3cub18CUB_300001_SM_10006detail10radix_sort31DeviceRadixSortSingleTileKernelINS1_5radix10policy_hubIfiyE10Policy1000ELNS0_9SortOrderE0EfiyNS1_21identity_decomposer_tEEEvPKT1_PSA_PKT2_PSE_T3_iiT4_
        .type           _ZN3cub18CUB_300001_SM_10006detail10radix_sort31DeviceRadixSortSingleTileKernelINS1_5radix10policy_hubIfiyE10Policy1000ELNS0_9SortOrderE0EfiyNS1_21identity_decomposer_tEEEvPKT1_PSA_PKT2_PSE_T3_iiT4_,@function
        .size           _ZN3cub18CUB_300001_SM_10006detail10radix_sort31DeviceRadixSortSingleTileKernelINS1_5radix10policy_hubIfiyE10Policy1000ELNS0_9SortOrderE0EfiyNS1_21identity_decomposer_tEEEvPKT1_PSA_PKT2_PSE_T3_iiT4_,(.L_x_876 - _ZN3cub18CUB_300001_SM_10006detail10radix_sort31DeviceRadixSortSingleTileKernelINS1_5radix10policy_hubIfiyE10Policy1000ELNS0_9SortOrderE0EfiyNS1_21identity_decomposer_tEEEvPKT1_PSA_PKT2_PSE_T3_iiT4_)
        .other          _ZN3cub18CUB_300001_SM_10006detail10radix_sort31DeviceRadixSortSingleTileKernelINS1_5radix10policy_hubIfiyE10Policy1000ELNS0_9SortOrderE0EfiyNS1_21identity_decomposer_tEEEvPKT1_PSA_PKT2_PSE_T3_iiT4_,@"STO_CUDA_ENTRY STV_DEFAULT"
_ZN3cub18CUB_300001_SM_10006detail10radix_sort31DeviceRadixSortSingleTileKernelINS1_5radix10policy_hubIfiyE10Policy1000ELNS0_9SortOrderE0EfiyNS1_21identity_decomposer_tEEEvPKT1_PSA_PKT2_PSE_T3_iiT4_:
.text._ZN3cub18CUB_300001_SM_10006detail10radix_sort31DeviceRadixSortSingleTileKernelINS1_5radix10policy_hubIfiyE10Policy1000ELNS0_9SortOrderE0EfiyNS1_21identity_decomposer_tEEEvPKT1_PSA_PKT2_PSE_T3_iiT4_:
        /* <DEDUP_REMOVED lines=222> */
.L_x_446:
        /* <DEDUP_REMOVED lines=593> */
.L_x_445:
        /* <DEDUP_REMOVED lines=288> */
.L_x_447:
        /* <DEDUP_REMOVED lines=9> */
.L_x_876:


//--------------------- .text._ZN3cub18CUB_300001_SM_10006detail6reduce28DeviceReduceSingleTileKernelINS2_10policy_hubIfyN4cuda3std3__44plusIfEEE10Policy1000EPfSC_iS9_ffNS7_10__identityEEEvT0_T1_T2_T3_T4_T6_ --------------------------
	.section	.text._ZN3cub18CUB_300001_SM_10006detail6reduce28DeviceReduceSingleTileKernelINS2_10policy_hubIfyN4cuda3std3__44plusIfEEE10Policy1000EPfSC_iS9_ffNS7_10__identityEEEvT0_T1_T2_T3_T4_T6_,"ax",@progbits
	.align	128
        .global         _ZN3cub18CUB_300001_SM_10006detail6reduce28DeviceReduceSingleTileKernelINS2_10policy_hubIfyN4cuda3std3__44plusIfEEE10Policy1000EPfSC_iS9_ffNS7_10__identityEEEvT0_T1_T2_T3_T4_T6_
        .type           _ZN3cub18CUB_300001_SM_10006detail6reduce28DeviceReduceSingleTileKernelINS2_10policy_hubIfyN4cuda3std3__44plusIfEEE10Policy1000EPfSC_iS9_ffNS7_10__identityEEEvT0_T1_T2_T3_T4_T6_,@function
        .size           _ZN3cub18CUB_300001_SM_10006detail6reduce28DeviceReduceSingleTileKernelINS2_10policy_hubIfyN4cuda3std3__44plusIfEEE10Policy1000EPfSC_iS9_ffNS7_10__identityEEEvT0_T1_T2_T3_T4_T6_,(.L_x_877 - _ZN3cub18CUB_300001_SM_10006detail6reduce28DeviceReduceSingleTileKernelINS2_10policy_hubIfyN4cuda3std3__44plusIfEEE10Policy1000EPfSC_iS9_ffNS7_10__identityEEEvT0_T1_T2_T3_T4_T6_)
        .other          _ZN3cub18CUB_300001_SM_10006detail6reduce28DeviceReduceSingleTileKernelINS2_10policy_hubIfyN4cuda3std3__44plusIfEEE10Policy1000EPfSC_iS9_ffNS7_10__identityEEEvT0_T1_T2_T3_T4_T6_,@"STO_CUDA_ENTRY STV_DEFAULT"
_ZN3cub18CUB_300001_SM_10006detail6reduce28DeviceReduceSingleTileKernelINS2_10policy_hubIfyN4cuda3std3__44plusIfEEE10Policy1000EPfSC_iS9_ffNS7_10__identityEEEvT0_T1_T2_T3_T4_T6_:
.text._ZN3cub18CUB_300001_SM_10006detail6reduce28DeviceReduceSingleTileKernelINS2_10policy_hubIfyN4cuda3std3__44plusIfEEE10Policy1000EPfSC_iS9_ffNS7_10__identityEEEvT0_T1_T2_T3_T4_T6_:
[----:B------:R-:W-:Y:S01]  /*0000*/  LDC R1, c[0x0][0x37c] ;  /* 0x0000df00ff017b82 */ /* 0x000fe20000000800 */
[----:B------:R-:W0:Y:S01]  /*0010*/  LDCU UR4, c[0x0][0x390] ;  /* 0x00007200ff0477ac */ /* 0x000e220008000800 */
[----:B------:R-:W1:Y:S01]  /*0020*/  LDCU.64 UR6, c[0x0][0x358] ;  /* 0x00006b00ff0677ac */ /* 0x000e620008000a00 */
[----:B0-----:R-:W-:-:S04]  /*0030*/  MOV R20, UR4 ;  /* 0x0000000400147c02 */ /* 0x001fc80008000f00 */
[----:B------:R-:W-:-:S13]  /*0040*/  ISETP.NE.AND P0, PT, R20, RZ, PT ;  /* 0x000000ff1400720c */ /* 0x000fda0003f05270 */
[----:B-1----:R-:W-:Y:S05]  /*0050*/  @P0 BRA `(.L_x_448) ;  /* 0x00000000001c0947 */ /* 0x002fea0003800000 */
[----:B------:R-:W0:Y:S02]  /*0060*/  S2R R0, SR_TID.X ;  /* 0x0000000000007919 */ /* 0x000e240000002100 */
[----:B0-----:R-:W-:-:S13]  /*0070*/  ISETP.NE.AND P0, PT, R0, RZ, PT ;  /* 0x000000ff0000720c */ /* 0x001fda0003f05270 */
[----:B------:R-:W-:Y:S05]  /*0080*/  @P0 EXIT ;  /* 0x000000000000094d */ /* 0x000fea0003800000 */
[----:B------:R-:W0:Y:S08]  /*0090*/  LDC R5, c[0x0][0x398] ;  /* 0x0000e600ff057b82 */ /* 0x000e300000000800 */
[----:B------:R-:W0:Y:S02]  /*00a0*/  LDC.64 R2, c[0x0][0x388] ;  /* 0x0000e200ff027b82 */ /* 0x000e240000000a00 */
[----:B0-----:R-:W-:Y:S01]  /*00b0*/  STG.E desc[UR6][R2.64], R5 ;  /* 0x0000000502007986 */ /* 0x001fe2000c101906 */
[----:B------:R-:W-:Y:S05]  /*00c0*/  EXIT ;  /* 0x000000000000794d */ /* 0x000fea0003800000 */
.L_x_448:
[----:B------:R-:W0:Y:S01]  /*00d0*/  LDCU UR4, c[0x0][0x380] ;  /* 0x00007000ff0477ac */ /* 0x000e220008000800 */
[----:B------:R-:W-:Y:S01]  /*00e0*/  BSSY.RECONVERGENT B0, `(.L_x_449) ;  /* 0x00003ca000007945 */ /* 0x000fe20003800200 */
[----:B0-----:R-:W-:-:S09]  /*00f0*/  ULOP3.LUT UP0, URZ, UR4, 0xf, URZ, 0xc0, !UPT ;  /* 0x0000000f04ff7892 */ /* 0x001fd2000f80c0ff */
[----:B------:R-:W-:Y:S05]  /*0100*/  BRA.U UP0, `(.L_x_450) ;  /* 0x0000001d00607547 */ /* 0x000fea000b800000 */
[----:B------:R-:W-:-:S13]  /*0110*/  ISETP.GT.AND P0, PT, R20, 0xfff, PT ;  /* 0x00000fff1400780c */ /* 0x000fda0003f04270 */
[----:B------:R-:W-:Y:S05]  /*0120*/  @P0 BRA `(.L_x_451) ;  /* 0x0000000c00a80947 */ /* 0x000fea0003800000 */
[----:B------:R-:W0:Y:S01]  /*0130*/  S2R R9, SR_TID.X ;  /* 0x0000000000097919 */ /* 0x000e220000002100 */
[----:B------:R-:W-:Y:S01]  /*0140*/  BSSY.RECONVERGENT B1, `(.L_x_452) ;  /* 0x0000009000017945 */ /* 0x000fe20003800200 */
[----:B------:R-:W-:Y:S01]  /*0150*/  HFMA2 R0, -RZ, RZ, 0, 0 ;  /* 0x00000000ff007431 */ /* 0x000fe200000001ff */
[----:B0-----:R-:W-:Y:S02]  /*0160*/  ISETP.GE.AND P0, PT, R9, R20, PT ;  /* 0x000000140900720c */ /* 0x001fe40003f06270 */
[----:B------:R-:W-:-:S11]  /*0170*/  MOV R11, R9 ;  /* 0x00000009000b7202 */ /* 0x000fd60000000f00 */
[----:B------:R-:W-:Y:S05]  /*0180*/  @P0 BRA `(.L_x_453) ;  /* 0x0000000000100947 */ /* 0x000fea0003800000 */
[----:B------:R-:W0:Y:S02]  /*0190*/  LDC.64 R2, c[0x0][0x380] ;  /* 0x0000e000ff027b82 */ /* 0x000e240000000a00 */
[----:B0-----:R-:W-:-:S05]  /*01a0*/  IMAD.WIDE.U32 R2, R9, 0x4, R2 ;  /* 0x0000000409027825 */ /* 0x001fca00078e0002 */
[----:B------:R0:W5:Y:S01]  /*01b0*/  LDG.E.CONSTANT R0, desc[UR6][R2.64] ;  /* 0x0000000602007981 */ /* 0x000162000c1e9900 */
[----:B------:R-:W-:-:S07]  /*01c0*/  IADD3 R11, PT, PT, R9, 0x100, RZ ;  /* 0x00000100090b7810 */ /* 0x000fce0007ffe0ff */
.L_x_453:
[----:B------:R-:W-:Y:S05]  /*01d0*/  BSYNC.RECONVERGENT B1 ;  /* 0x0000000000017941 */ /* 0x000fea0003800200 */
.L_x_452:
[----:B------:R-:W-:Y:S01]  /*01e0*/  ISETP.GE.AND P0, PT, R11, R20, PT ;  /* 0x000000140b00720c */ /* 0x000fe20003f06270 */
[----:B------:R-:W-:-:S12]  /*01f0*/  BSSY.RECONVERGENT B1, `(.L_x_454) ;  /* 0x0000074000017945 */ /* 0x000fd80003800200 */
[----:B------:R-:W-:Y:S05]  /*0200*/  @P0 BRA `(.L_x_455) ;  /* 0x0000000400c80947 */ /* 0x000fea0003800000 */
[----:B0-----:R-:W-:Y:S01]  /*0210*/  LOP3.LUT R3, RZ, R11, RZ, 0x33, !PT ;  /* 0x0000000bff037212 */ /* 0x001fe200078e33ff */
[----:B------:R-:W-:Y:S03]  /*0220*/  BSSY.RECONVERGENT B2, `(.L_x_456) ;  /* 0x0000015000027945 */ /* 0x000fe60003800200 */
[----:B------:R-:W-:-:S04]  /*0230*/  IADD3 R4, PT, PT, R3, R20, RZ ;  /* 0x0000001403047210 */ /* 0x000fc80007ffe0ff */
[C---:B------:R-:W-:Y:S02]  /*0240*/  LOP3.LUT R2, R4.reuse, 0x300, RZ, 0xc0, !PT ;  /* 0x0000030004027812 */ /* 0x040fe400078ec0ff */
[----:B------:R-:W-:Y:S02]  /*0250*/  ISETP.GE.U32.AND P1, PT, R4, 0x300, PT ;  /* 0x000003000400780c */ /* 0x000fe40003f26070 */
[----:B------:R-:W-:-:S13]  /*0260*/  ISETP.NE.AND P0, PT, R2, 0x300, PT ;  /* 0x000003000200780c */ /* 0x000fda0003f05270 */
[----:B------:R-:W-:Y:S05]  /*0270*/  @!P0 BRA `(.L_x_457) ;  /* 0x00000000003c8947 */ /* 0x000fea0003800000 */
[----:B------:R-:W0:Y:S01]  /*0280*/  LDC.64 R2, c[0x0][0x380] ;  /* 0x0000e000ff027b82 */ /* 0x000e220000000a00 */
[----:B------:R-:W-:-:S04]  /*0290*/  LEA.HI R4, R4, 0x1, RZ, 0x18 ;  /* 0x0000000104047811 */ /* 0x000fc800078fc0ff */
[----:B------:R-:W-:-:S04]  /*02a0*/  LOP3.LUT R4, R4, 0x3, RZ, 0xc0, !PT ;  /* 0x0000000304047812 */ /* 0x000fc800078ec0ff */
[----:B------:R-:W-:Y:S01]  /*02b0*/  IADD3 R4, PT, PT, -R4, RZ, RZ ;  /* 0x000000ff04047210 */ /* 0x000fe20007ffe1ff */
[----:B0-----:R-:W-:-:S05]  /*02c0*/  IMAD.WIDE.U32 R2, R11, 0x4, R2 ;  /* 0x000000040b027825 */ /* 0x001fca00078e0002 */
[----:B------:R-:W-:-:S07]  /*02d0*/  MOV R5, R3 ;  /* 0x0000000300057202 */ /* 0x000fce0000000f00 */
.L_x_458:
[----:B------:R-:W-:-:S06]  /*02e0*/  MOV R3, R5 ;  /* 0x0000000500037202 */ /* 0x000fcc0000000f00 */
[----:B------:R0:W2:Y:S01]  /*02f0*/  LDG.E.CONSTANT R3, desc[UR6][R2.64] ;  /* 0x0000000602037981 */ /* 0x0000a2000c1e9900 */
[----:B------:R-:W-:Y:S01]  /*0300*/  IADD3 R4, PT, PT, R4, 0x1, RZ ;  /* 0x0000000104047810 */ /* 0x000fe20007ffe0ff */
[----:B------:R-:W-:-:S03]  /*0310*/  VIADD R11, R11, 0x100 ;  /* 0x000001000b0b7836 */ /* 0x000fc60000000000 */
[----:B------:R-:W-:Y:S02]  /*0320*/  ISETP.NE.AND P0, PT, R4, RZ, PT ;  /* 0x000000ff0400720c */ /* 0x000fe40003f05270 */
[----:B0-----:R-:W-:-:S04]  /*0330*/  IADD3 R2, P2, PT, R2, 0x400, RZ ;  /* 0x0000040002027810 */ /* 0x001fc80007f5e0ff */
[----:B------:R-:W-:Y:S01]  /*0340*/  IADD3.X R5, PT, PT, RZ, R5, RZ, P2, !PT ;  /* 0x00000005ff057210 */ /* 0x000fe200017fe4ff */
[----:B--2--5:R-:W-:-:S06]  /*0350*/  FADD R0, R3, R0 ;  /* 0x0000000003007221 */ /* 0x024fcc0000000000 */
[----:B------:R-:W-:Y:S05]  /*0360*/  @P0 BRA `(.L_x_458) ;  /* 0xfffffffc00dc0947 */ /* 0x000fea000383ffff */
.L_x_457:
[----:B------:R-:W-:Y:S05]  /*0370*/  BSYNC.RECONVERGENT B2 ;  /* 0x0000000000027941 */ /* 0x000fea0003800200 */
.L_x_456:
[----:B------:R-:W-:Y:S05]  /*0380*/  @!P1 BRA `(.L_x_455) ;  /* 0x0000000400689947 */ /* 0x000fea0003800000 */
[----:B------:R-:W-:Y:S01]  /*0390*/  IADD3 R2, PT, PT, -R11, R20, RZ ;  /* 0x000000140b027210 */ /* 0x000fe20007ffe1ff */
[----:B------:R-:W-:Y:S01]  /*03a0*/  BSSY.RECONVERGENT B2, `(.L_x_459) ;  /* 0x0000031000027945 */ /* 0x000fe20003800200 */
[----:B------:R-:W-:Y:S02]  /*03b0*/  PLOP3.LUT P0, PT, PT, PT, PT, 0x80, 0x8 ;  /* 0x000000000008781c */ /* 0x000fe40003f0f070 */
[----:B------:R-:W-:-:S13]  /*03c0*/  ISETP.GT.AND P1, PT, R2, 0xc00, PT ;  /* 0x00000c000200780c */ /* 0x000fda0003f24270 */
[----:B------:R-:W-:Y:S05]  /*03d0*/  @!P1 BRA `(.L_x_460) ;  /* 0x0000000000b49947 */ /* 0x000fea0003800000 */
[----:B------:R-:W-:Y:S02]  /*03e0*/  PLOP3.LUT P0, PT, PT, PT, PT, 0x8, 0x80 ;  /* 0x000000000080781c */ /* 0x000fe40003f0e170 */
[----:B------:R-:W-:-:S11]  /*03f0*/  IADD3 R8, PT, PT, R20, -0xc00, RZ ;  /* 0xfffff40014087810 */ /* 0x000fd60007ffe0ff */
.L_x_461:
[----:B------:R-:W0:Y:S01]  /*0400*/  LDC.64 R6, c[0x0][0x380] ;  /* 0x0000e000ff067b82 */ /* 0x000e220000000a00 */
[C---:B------:R-:W-:Y:S01]  /*0410*/  IADD3 R5, PT, PT, R11.reuse, 0x400, RZ ;  /* 0x000004000b057810 */ /* 0x040fe20007ffe0ff */
[----:B0-----:R-:W-:-:S05]  /*0420*/  IMAD.WIDE R24, R11, 0x4, R6 ;  /* 0x000000040b187825 */ /* 0x001fca00078e0206 */
[----:B------:R-:W2:Y:S04]  /*0430*/  LDG.E.CONSTANT R13, desc[UR6][R24.64] ;  /* 0x00000006180d7981 */ /* 0x000ea8000c1e9900 */
[----:B------:R-:W3:Y:S01]  /*0440*/  LDG.E.CONSTANT R10, desc[UR6][R24.64+0x400] ;  /* 0x00040006180a7981 */ /* 0x000ee2000c1e9900 */
[----:B------:R-:W-:-:S03]  /*0450*/  IMAD.WIDE R4, R5, 0x4, R6 ;  /* 0x0000000405047825 */ /* 0x000fc600078e0206 */
[----:B------:R-:W4:Y:S04]  /*0460*/  LDG.E.CONSTANT R12, desc[UR6][R24.64+0x800] ;  /* 0x00080006180c7981 */ /* 0x000f28000c1e9900 */
[----:B------:R-:W4:Y:S04]  /*0470*/  LDG.E.CONSTANT R17, desc[UR6][R24.64+0xc00] ;  /* 0x000c000618117981 */ /* 0x000f28000c1e9900 */
[----:B------:R-:W4:Y:S01]  /*0480*/  LDG.E.CONSTANT R16, desc[UR6][R4.64] ;  /* 0x0000000604107981 */ /* 0x000f22000c1e9900 */
[----:B------:R-:W-:-:S03]  /*0490*/  IADD3 R3, PT, PT, R11, 0x800, RZ ;  /* 0x000008000b037810 */ /* 0x000fc60007ffe0ff */
[----:B------:R-:W4:Y:S04]  /*04a0*/  LDG.E.CONSTANT R15, desc[UR6][R4.64+0x400] ;  /* 0x00040006040f7981 */ /* 0x000f28000c1e9900 */
[----:B------:R-:W4:Y:S01]  /*04b0*/  LDG.E.CONSTANT R14, desc[UR6][R4.64+0x800] ;  /* 0x00080006040e7981 */ /* 0x000f22000c1e9900 */
[----:B------:R-:W-:-:S03]  /*04c0*/  IMAD.WIDE R2, R3, 0x4, R6 ;  /* 0x0000000403027825 */ /* 0x000fc600078e0206 */
[----:B------:R-:W4:Y:S04]  /*04d0*/  LDG.E.CONSTANT R22, desc[UR6][R4.64+0xc00] ;  /* 0x000c000604167981 */ /* 0x000f28000c1e9900 */
[----:B------:R-:W4:Y:S01]  /*04e0*/  LDG.E.CONSTANT R21, desc[UR6][R2.64] ;  /* 0x0000000602157981 */ /* 0x000f22000c1e9900 */
[----:B------:R-:W-:-:S03]  /*04f0*/  IADD3 R23, PT, PT, R11, 0xc00, RZ ;  /* 0x00000c000b177810 */ /* 0x000fc60007ffe0ff */
[----:B------:R-:W4:Y:S04]  /*0500*/  LDG.E.CONSTANT R19, desc[UR6][R2.64+0x400] ;  /* 0x0004000602137981 */ /* 0x000f28000c1e9900 */
[----:B------:R-:W4:Y:S01]  /*0510*/  LDG.E.CONSTANT R18, desc[UR6][R2.64+0x800] ;  /* 0x0008000602127981 */ /* 0x000f22000c1e9900 */
[----:B------:R-:W-:-:S03]  /*0520*/  IMAD.WIDE R6, R23, 0x4, R6 ;  /* 0x0000000417067825 */ /* 0x000fc600078e0206 */
[----:B------:R-:W4:Y:S04]  /*0530*/  LDG.E.CONSTANT R26, desc[UR6][R2.64+0xc00] ;  /* 0x000c0006021a7981 */ /* 0x000f28000c1e9900 */
[----:B------:R-:W4:Y:S04]  /*0540*/  LDG.E.CONSTANT R25, desc[UR6][R6.64] ;  /* 0x0000000606197981 */ /* 0x000f28000c1e9900 */
[----:B------:R-:W4:Y:S04]  /*0550*/  LDG.E.CONSTANT R23, desc[UR6][R6.64+0x400] ;  /* 0x0004000606177981 */ /* 0x000f28000c1e9900 */
[----:B------:R-:W4:Y:S04]  /*0560*/  LDG.E.CONSTANT R24, desc[UR6][R6.64+0x800] ;  /* 0x0008000606187981 */ /* 0x000f28000c1e9900 */
[----:B------:R-:W4:Y:S01]  /*0570*/  LDG.E.CONSTANT R27, desc[UR6][R6.64+0xc00] ;  /* 0x000c0006061b7981 */ /* 0x000f22000c1e9900 */
[----:B------:R-:W-:-:S04]  /*0580*/  IADD3 R11, PT, PT, R11, 0x1000, RZ ;  /* 0x000010000b0b7810 */ /* 0x000fc80007ffe0ff */
[----:B------:R-:W-:Y:S01]  /*0590*/  ISETP.GE.AND P1, PT, R11, R8, PT ;  /* 0x000000080b00720c */ /* 0x000fe20003f26270 */
[----:B--2--5:R-:W-:-:S04]  /*05a0*/  FADD R13, R13, R0 ;  /* 0x000000000d0d7221 */ /* 0x024fc80000000000 */
[----:B---3--:R-:W-:-:S04]  /*05b0*/  FADD R13, R13, R10 ;  /* 0x0000000a0d0d7221 */ /* 0x008fc80000000000 */
[----:B----4-:R-:W-:-:S04]  /*05c0*/  FADD R12, R13, R12 ;  /* 0x0000000c0d0c7221 */ /* 0x010fc80000000000 */
[----:B------:R-:W-:-:S04]  /*05d0*/  FADD R17, R12, R17 ;  /* 0x000000110c117221 */ /* 0x000fc80000000000 */
        /* <DEDUP_REMOVED lines=11> */
[----:B------:R-:W-:Y:S01]  /*0690*/  FADD R0, R24, R27 ;  /* 0x0000001b18007221 */ /* 0x000fe20000000000 */
[----:B------:R-:W-:Y:S06]  /*06a0*/  @!P1 BRA `(.L_x_461) ;  /* 0xfffffffc00549947 */ /* 0x000fec000383ffff */
.L_x_460:
[----:B------:R-:W-:Y:S05]  /*06b0*/  BSYNC.RECONVERGENT B2 ;  /* 0x0000000000027941 */ /* 0x000fea0003800200 */
.L_x_459:
[----:B------:R-:W-:Y:S01]  /*06c0*/  IADD3 R2, PT, PT, -R11, R20, RZ ;  /* 0x000000140b027210 */ /* 0x000fe20007ffe1ff */
[----:B------:R-:W-:Y:S03]  /*06d0*/  BSSY.RECONVERGENT B2, `(.L_x_462) ;  /* 0x0000019000027945 */ /* 0x000fe60003800200 */
[----:B------:R-:W-:-:S13]  /*06e0*/  ISETP.GT.AND P1, PT, R2, 0x400, PT ;  /* 0x000004000200780c */ /* 0x000fda0003f24270 */
[----:B------:R-:W-:Y:S05]  /*06f0*/  @!P1 BRA `(.L_x_463) ;  /* 0x0000000000589947 */ /* 0x000fea0003800000 */
[----:B------:R-:W0:Y:S01]  /*0700*/  LDC.64 R4, c[0x0][0x380] ;  /* 0x0000e000ff047b82 */ /* 0x000e220000000a00 */
[C---:B------:R-:W-:Y:S02]  /*0710*/  VIADD R15, R11.reuse, 0x400 ;  /* 0x000004000b0f7836 */ /* 0x040fe40000000000 */
[----:B0-----:R-:W-:-:S05]  /*0720*/  IMAD.WIDE R2, R11, 0x4, R4 ;  /* 0x000000040b027825 */ /* 0x001fca00078e0204 */
[----:B------:R-:W2:Y:S04]  /*0730*/  LDG.E.CONSTANT R7, desc[UR6][R2.64] ;  /* 0x0000000602077981 */ /* 0x000ea8000c1e9900 */
[----:B------:R-:W3:Y:S01]  /*0740*/  LDG.E.CONSTANT R6, desc[UR6][R2.64+0x400] ;  /* 0x0004000602067981 */ /* 0x000ee2000c1e9900 */
[----:B------:R-:W-:-:S03]  /*0750*/  IMAD.WIDE R4, R15, 0x4, R4 ;  /* 0x000000040f047825 */ /* 0x000fc600078e0204 */
[----:B------:R-:W4:Y:S04]  /*0760*/  LDG.E.CONSTANT R13, desc[UR6][R2.64+0x800] ;  /* 0x00080006020d7981 */ /* 0x000f28000c1e9900 */
[----:B------:R-:W4:Y:S04]  /*0770*/  LDG.E.CONSTANT R15, desc[UR6][R2.64+0xc00] ;  /* 0x000c0006020f7981 */ /* 0x000f28000c1e9900 */
[----:B------:R-:W4:Y:S04]  /*0780*/  LDG.E.CONSTANT R17, desc[UR6][R4.64] ;  /* 0x0000000604117981 */ /* 0x000f28000c1e9900 */
[----:B------:R-:W4:Y:S04]  /*0790*/  LDG.E.CONSTANT R19, desc[UR6][R4.64+0x400] ;  /* 0x0004000604137981 */ /* 0x000f28000c1e9900 */
[----:B------:R-:W4:Y:S04]  /*07a0*/  LDG.E.CONSTANT R21, desc[UR6][R4.64+0x800] ;  /* 0x0008000604157981 */ /* 0x000f28000c1e9900 */
[----:B------:R-:W4:Y:S01]  /*07b0*/  LDG.E.CONSTANT R23, desc[UR6][R4.64+0xc00] ;  /* 0x000c000604177981 */ /* 0x000f22000c1e9900 */
[----:B------:R-:W-:-:S02]  /*07c0*/  PLOP3.LUT P0, PT, PT, PT, PT, 0x8, 0x80 ;  /* 0x000000000080781c */ /* 0x000fc40003f0e170 */
[----:B------:R-:W-:Y:S01]  /*07d0*/  IADD3 R11, PT, PT, R11, 0x800, RZ ;  /* 0x000008000b0b7810 */ /* 0x000fe20007ffe0ff */
[----:B--2--5:R-:W-:-:S04]  /*07e0*/  FADD R7, R0, R7 ;  /* 0x0000000700077221 */ /* 0x024fc80000000000 */
[----:B---3--:R-:W-:-:S04]  /*07f0*/  FADD R6, R7, R6 ;  /* 0x0000000607067221 */ /* 0x008fc80000000000 */
[----:B----4-:R-:W-:-:S04]  /*0800*/  FADD R6, R6, R13 ;  /* 0x0000000d06067221 */ /* 0x010fc80000000000 */
[----:B------:R-:W-:-:S04]  /*0810*/  FADD R6, R6, R15 ;  /* 0x0000000f06067221 */ /* 0x000fc80000000000 */
[----:B------:R-:W-:-:S04]  /*0820*/  FADD R6, R6, R17 ;  /* 0x0000001106067221 */ /* 0x000fc80000000000 */
[----:B------:R-:W-:-:S04]  /*0830*/  FADD R6, R6, R19 ;  /* 0x0000001306067221 */ /* 0x000fc80000000000 */
[----:B------:R-:W-:-:S04]  /*0840*/  FADD R6, R6, R21 ;  /* 0x0000001506067221 */ /* 0x000fc80000000000 */
[----:B------:R-:W-:-:S07]  /*0850*/  FADD R0, R6, R23 ;  /* 0x0000001706007221 */ /* 0x000fce0000000000 */
.L_x_463:
[----:B------:R-:W-:Y:S05]  /*0860*/  BSYNC.RECONVERGENT B2 ;  /* 0x0000000000027941 */ /* 0x000fea0003800200 */
.L_x_462:
[----:B------:R-:W-:-:S13]  /*0870*/  ISETP.LT.OR P0, PT, R11, R20, P0 ;  /* 0x000000140b00720c */ /* 0x000fda0000701670 */
[----:B------:R-:W-:Y:S05]  /*0880*/  @!P0 BRA `(.L_x_455) ;  /* 0x0000000000288947 */ /* 0x000fea0003800000 */
[----:B------:R-:W0:Y:S02]  /*0890*/  LDC.64 R2, c[0x0][0x380] ;  /* 0x0000e000ff027b82 */ /* 0x000e240000000a00 */
[----:B0-----:R-:W-:-:S05]  /*08a0*/  IMAD.WIDE R2, R11, 0x4, R2 ;  /* 0x000000040b027825 */ /* 0x001fca00078e0202 */
[----:B------:R-:W2:Y:S04]  /*08b0*/  LDG.E.CONSTANT R5, desc[UR6][R2.64] ;  /* 0x0000000602057981 */ /* 0x000ea8000c1e9900 */
[----:B------:R-:W3:Y:S04]  /*08c0*/  LDG.E.CONSTANT R4, desc[UR6][R2.64+0x400] ;  /* 0x0004000602047981 */ /* 0x000ee8000c1e9900 */
[----:B------:R-:W4:Y:S04]  /*08d0*/  LDG.E.CONSTANT R7, desc[UR6][R2.64+0x800] ;  /* 0x0008000602077981 */ /* 0x000f28000c1e9900 */
[----:B------:R-:W4:Y:S01]  /*08e0*/  LDG.E.CONSTANT R11, desc[UR6][R2.64+0xc00] ;  /* 0x000c0006020b7981 */ /* 0x000f22000c1e9900 */
[----:B--2--5:R-:W-:-:S04]  /*08f0*/  FADD R5, R0, R5 ;  /* 0x0000000500057221 */ /* 0x024fc80000000000 */
[----:B---3--:R-:W-:-:S04]  /*0900*/  FADD R4, R5, R4 ;  /* 0x0000000405047221 */ /* 0x008fc80000000000 */
[----:B----4-:R-:W-:-:S04]  /*0910*/  FADD R4, R4, R7 ;  /* 0x0000000704047221 */ /* 0x010fc80000000000 */
[----:B------:R-:W-:-:S07]  /*0920*/  FADD R0, R4, R11 ;  /* 0x0000000b04007221 */ /* 0x000fce0000000000 */
.L_x_455:
[----:B------:R-:W-:Y:S05]  /*0930*/  BSYNC.RECONVERGENT B1 ;  /* 0x0000000000017941 */ /* 0x000fea0003800200 */
.L_x_454:
[----:B------:R-:W-:Y:S02]  /*0940*/  ISETP.GE.AND P0, PT, R20, 0x100, PT ;  /* 0x000001001400780c */ /* 0x000fe40003f06270 */
[----:B-----5:R-:W-:-:S11]  /*0950*/  MOV R7, R0 ;  /* 0x0000000000077202 */ /* 0x020fd60000000f00 */
[----:B------:R-:W-:Y:S05]  /*0960*/  @!P0 BRA `(.L_x_464) ;  /* 0x0000000000ac8947 */ /* 0x000fea0003800000 */
[----:B------:R-:W1:Y:S01]  /*0970*/  S2R R6, SR_LANEID ;  /* 0x0000000000067919 */ /* 0x000e620000000000 */
[----:B------:R-:W2:Y:S02]  /*0980*/  SHFL.DOWN PT, R0, R7, 0x1, 0x1f ;  /* 0x08201f0007007f89 */ /* 0x000ea400000e0000 */
[----:B--2---:R-:W-:Y:S01]  /*0990*/  FADD R0, R0, R7 ;  /* 0x0000000700007221 */ /* 0x004fe20000000000 */
[C---:B-1----:R-:W-:Y:S02]  /*09a0*/  ISETP.GT.AND P0, PT, R6.reuse, 0x1e, PT ;  /* 0x0000001e0600780c */ /* 0x042fe40003f04270 */
[C---:B------:R-:W-:Y:S02]  /*09b0*/  ISETP.NE.AND P1, PT, R6.reuse, RZ, PT ;  /* 0x000000ff0600720c */ /* 0x040fe40003f25270 */
[----:B------:R-:W-:Y:S02]  /*09c0*/  FSEL R0, R7, R0, P0 ;  /* 0x0000000007007208 */ /* 0x000fe40000000000 */
[----:B------:R-:W-:-:S03]  /*09d0*/  ISETP.GT.AND P0, PT, R6, 0x1d, PT ;  /* 0x0000001d0600780c */ /* 0x000fc60003f04270 */
[----:B0-----:R-:W0:Y:S06]  /*09e0*/  SHFL.DOWN PT, R3, R0, 0x2, 0x1f ;  /* 0x08401f0000037f89 */ /* 0x001e2c00000e0000 */
[----:B------:R-:W1:Y:S01]  /*09f0*/  @!P1 S2R R5, SR_CgaCtaId ;  /* 0x0000000000059919 */ /* 0x000e620000008800 */
[----:B------:R-:W-:Y:S02]  /*0a00*/  @!P1 MOV R4, 0x400 ;  /* 0x0000040000049802 */ /* 0x000fe40000000f00 */
[----:B------:R-:W-:-:S04]  /*0a10*/  @!P1 SHF.R.U32.HI R2, RZ, 0x3, R9 ;  /* 0x00000003ff029819 */ /* 0x000fc80000011609 */
[----:B------:R-:W-:Y:S01]  /*0a20*/  @!P1 LOP3.LUT R2, R2, 0x7c, RZ, 0xc0, !PT ;  /* 0x0000007c02029812 */ /* 0x000fe200078ec0ff */
[----:B0-----:R-:W-:Y:S01]  /*0a30*/  @!P0 FADD R0, R0, R3 ;  /* 0x0000000300008221 */ /* 0x001fe20000000000 */
[----:B------:R-:W-:-:S04]  /*0a40*/  ISETP.GT.AND P0, PT, R6, 0x1b, PT ;  /* 0x0000001b0600780c */ /* 0x000fc80003f04270 */
[----:B------:R-:W0:Y:S01]  /*0a50*/  SHFL.DOWN PT, R3, R0, 0x4, 0x1f ;  /* 0x08801f0000037f89 */ /* 0x000e2200000e0000 */
[----:B-1----:R-:W-:-:S04]  /*0a60*/  @!P1 LEA R5, R5, R4, 0x18 ;  /* 0x0000000405059211 */ /* 0x002fc800078ec0ff */
[----:B------:R-:W-:-:S04]  /*0a70*/  @!P1 IADD3 R2, PT, PT, R2, R5, RZ ;  /* 0x0000000502029210 */ /* 0x000fc80007ffe0ff */
[----:B0-----:R-:W-:Y:S01]  /*0a80*/  @!P0 FADD R0, R0, R3 ;  /* 0x0000000300008221 */ /* 0x001fe20000000000 */
[----:B------:R-:W-:-:S04]  /*0a90*/  ISETP.GT.AND P0, PT, R6, 0x17, PT ;  /* 0x000000170600780c */ /* 0x000fc80003f04270 */
[----:B------:R-:W0:Y:S09]  /*0aa0*/  SHFL.DOWN PT, R3, R0, 0x8, 0x1f ;  /* 0x09001f0000037f89 */ /* 0x000e3200000e0000 */
[----:B0-----:R-:W-:Y:S01]  /*0ab0*/  @!P0 FADD R0, R0, R3 ;  /* 0x0000000300008221 */ /* 0x001fe20000000000 */
[----:B------:R-:W-:-:S04]  /*0ac0*/  ISETP.NE.AND P0, PT, R9, RZ, PT ;  /* 0x000000ff0900720c */ /* 0x000fc80003f05270 */
[----:B------:R-:W0:Y:S02]  /*0ad0*/  SHFL.DOWN PT, R3, R0, 0x10, 0x1f ;  /* 0x0a001f0000037f89 */ /* 0x000e2400000e0000 */
[----:B0-----:R-:W-:-:S05]  /*0ae0*/  FADD R3, R0, R3 ;  /* 0x0000000300037221 */ /* 0x001fca0000000000 */
[----:B------:R0:W-:Y:S01]  /*0af0*/  @!P1 STS [R2+0x8], R3 ;  /* 0x0000080302009388 */ /* 0x0001e20000000800 */
[----:B------:R-:W-:Y:S01]  /*0b00*/  BAR.SYNC.DEFER_BLOCKING 0x0 ;  /* 0x0000000000007b1d */ /* 0x000fe20000010000 */
[----:B------:R-:W-:-:S04]  /*0b10*/  ISETP.GT.AND P1, PT, R6, 0xf, PT ;  /* 0x0000000f0600780c */ /* 0x000fc80003f24270 */
[----:B------:R-:W-:Y:S01]  /*0b20*/  FSEL R0, R0, R3, P1 ;  /* 0x0000000300007208 */ /* 0x000fe20000800000 */
[----:B------:R-:W-:Y:S08]  /*0b30*/  @P0 BRA `(.L_x_465) ;  /* 0x0000003000900947 */ /* 0x000ff00003800000 */
[----:B------:R-:W1:Y:S01]  /*0b40*/  S2UR UR5, SR_CgaCtaId ;  /* 0x00000000000579c3 */ /* 0x000e620000008800 */
[----:B------:R-:W-:Y:S02]  /*0b50*/  UMOV UR4, 0x400 ;  /* 0x0000040000047882 */ /* 0x000fe40000000000 */
[----:B-1----:R-:W-:-:S09]  /*0b60*/  ULEA UR4, UR5, UR4, 0x18 ;  /* 0x0000000405047291 */ /* 0x002fd2000f8ec0ff */
[----:B0-----:R-:W0:Y:S04]  /*0b70*/  LDS R3, [UR4+0xc] ;  /* 0x00000c04ff037984 */ /* 0x001e280008000800 */
[----:B------:R-:W1:Y:S04]  /*0b80*/  LDS.128 R4, [UR4+0x10] ;  /* 0x00001004ff047984 */ /* 0x000e680008000c00 */
[----:B------:R-:W2:Y:S01]  /*0b90*/  LDS.64 R8, [UR4+0x20] ;  /* 0x00002004ff087984 */ /* 0x000ea20008000a00 */
[----:B0-----:R-:W-:-:S04]  /*0ba0*/  FADD R3, R0, R3 ;  /* 0x0000000300037221 */ /* 0x001fc80000000000 */
[----:B-1----:R-:W-:-:S04]  /*0bb0*/  FADD R4, R3, R4 ;  /* 0x0000000403047221 */ /* 0x002fc80000000000 */
[----:B------:R-:W-:-:S04]  /*0bc0*/  FADD R5, R4, R5 ;  /* 0x0000000504057221 */ /* 0x000fc80000000000 */
[----:B------:R-:W-:-:S04]  /*0bd0*/  FADD R6, R5, R6 ;  /* 0x0000000605067221 */ /* 0x000fc80000000000 */
[----:B------:R-:W-:-:S04]  /*0be0*/  FADD R7, R6, R7 ;  /* 0x0000000706077221 */ /* 0x000fc80000000000 */
[----:B--2---:R-:W-:-:S04]  /*0bf0*/  FADD R8, R7, R8 ;  /* 0x0000000807087221 */ /* 0x004fc80000000000 */
[----:B------:R-:W-:Y:S01]  /*0c00*/  FADD R0, R8, R9 ;  /* 0x0000000908007221 */ /* 0x000fe20000000000 */
[----:B------:R-:W-:Y:S06]  /*0c10*/  BRA `(.L_x_465) ;  /* 0x0000003000587947 */ /* 0x000fec0003800000 */
.L_x_464:
[----:B------:R-:W1:Y:S01]  /*0c20*/  S2R R4, SR_LANEID ;  /* 0x0000000000047919 */ /* 0x000e620000000000 */
[----:B------:R-:W-:-:S04]  /*0c30*/  LOP3.LUT R0, R9, 0x3e0, RZ, 0xc0, !PT ;  /* 0x000003e009007812 */ /* 0x000fc800078ec0ff */
[----:B0-----:R-:W-:Y:S02]  /*0c40*/  IADD3 R3, PT, PT, R0, 0x20, RZ ;  /* 0x0000002000037810 */ /* 0x001fe40007ffe0ff */
[----:B------:R-:W-:Y:S02]  /*0c50*/  LOP3.LUT R5, RZ, R0, RZ, 0x33, !PT ;  /* 0x00000000ff057212 */ /* 0x000fe400078e33ff */
[-C--:B------:R-:W-:Y:S02]  /*0c60*/  ISETP.GT.AND P0, PT, R3, R20.reuse, PT ;  /* 0x000000140300720c */ /* 0x080fe40003f04270 */
[----:B------:R-:W-:-:S04]  /*0c70*/  IADD3 R5, PT, PT, R5, R20, RZ ;  /* 0x0000001405057210 */ /* 0x000fc80007ffe0ff */
[----:B------:R-:W-:-:S05]  /*0c80*/  SEL R5, R5, 0x1f, P0 ;  /* 0x0000001f05057807 */ /* 0x000fca0000000000 */
[----:B------:R-:W0:Y:S01]  /*0c90*/  SHFL.DOWN PT, R0, R7, 0x1, R5 ;  /* 0x0820000007007989 */ /* 0x000e2200000e0005 */
[C---:B-1----:R-:W-:Y:S02]  /*0ca0*/  ISETP.GE.AND P0, PT, R4.reuse, R5, PT ;  /* 0x000000050400720c */ /* 0x042fe40003f06270 */
[C---:B------:R-:W-:Y:S02]  /*0cb0*/  IADD3 R2, PT, PT, R4.reuse, 0x2, RZ ;  /* 0x0000000204027810 */ /* 0x040fe40007ffe0ff */
[----:B------:R-:W-:-:S09]  /*0cc0*/  ISETP.NE.AND P1, PT, R4, RZ, PT ;  /* 0x000000ff0400720c */ /* 0x000fd20003f25270 */
[----:B0-----:R-:W-:Y:S01]  /*0cd0*/  @!P0 FADD R7, R0, R7 ;  /* 0x0000000700078221 */ /* 0x001fe20000000000 */
[-C--:B------:R-:W-:Y:S02]  /*0ce0*/  ISETP.GT.AND P0, PT, R2, R5.reuse, PT ;  /* 0x000000050200720c */ /* 0x080fe40003f04270 */
[----:B------:R-:W-:Y:S01]  /*0cf0*/  IADD3 R2, PT, PT, R4, 0x4, RZ ;  /* 0x0000000404027810 */ /* 0x000fe20007ffe0ff */
[----:B------:R-:W0:Y:S01]  /*0d00*/  @!P1 S2R R6, SR_CgaCtaId ;  /* 0x0000000000069919 */ /* 0x000e220000008800 */
[----:B------:R-:W-:Y:S01]  /*0d10*/  @!P1 MOV R3, 0x400 ;  /* 0x0000040000039802 */ /* 0x000fe20000000f00 */
[----:B------:R-:W1:Y:S08]  /*0d20*/  SHFL.DOWN PT, R0, R7, 0x2, R5 ;  /* 0x0840000007007989 */ /* 0x000e7000000e0005 */
[----:B-1----:R-:W-:Y:S01]  /*0d30*/  @!P0 FADD R7, R7, R0 ;  /* 0x0000000007078221 */ /* 0x002fe20000000000 */
[----:B------:R-:W-:-:S02]  /*0d40*/  ISETP.GT.AND P0, PT, R2, R5, PT ;  /* 0x000000050200720c */ /* 0x000fc40003f04270 */
[----:B------:R-:W-:Y:S02]  /*0d50*/  IADD3 R2, PT, PT, R4, 0x8, RZ ;  /* 0x0000000804027810 */ /* 0x000fe40007ffe0ff */
[----:B------:R-:W1:Y:S01]  /*0d60*/  SHFL.DOWN PT, R0, R7, 0x4, R5 ;  /* 0x0880000007007989 */ /* 0x000e6200000e0005 */
[----:B0-----:R-:W-:-:S08]  /*0d70*/  @!P1 LEA R3, R6, R3, 0x18 ;  /* 0x0000000306039211 */ /* 0x001fd000078ec0ff */
[----:B-1----:R-:W-:Y:S01]  /*0d80*/  @!P0 FADD R7, R7, R0 ;  /* 0x0000000007078221 */ /* 0x002fe20000000000 */
[----:B------:R-:W-:Y:S01]  /*0d90*/  ISETP.GT.AND P0, PT, R2, R5, PT ;  /* 0x000000050200720c */ /* 0x000fe20003f04270 */
[----:B------:R-:W-:-:S03]  /*0da0*/  VIADD R2, R4, 0x10 ;  /* 0x0000001004027836 */ /* 0x000fc60000000000 */
[----:B------:R-:W0:Y:S09]  /*0db0*/  SHFL.DOWN PT, R0, R7, 0x8, R5 ;  /* 0x0900000007007989 */ /* 0x000e3200000e0005 */
[----:B0-----:R-:W-:Y:S01]  /*0dc0*/  @!P0 FADD R7, R7, R0 ;  /* 0x0000000007078221 */ /* 0x001fe20000000000 */
[----:B------:R-:W-:-:S02]  /*0dd0*/  ISETP.GT.AND P0, PT, R2, R5, PT ;  /* 0x000000050200720c */ /* 0x000fc40003f04270 */
[----:B------:R-:W-:Y:S02]  /*0de0*/  @!P1 SHF.R.U32.HI R2, RZ, 0x3, R9 ;  /* 0x00000003ff029819 */ /* 0x000fe40000011609 */
[----:B------:R-:W0:Y:S02]  /*0df0*/  SHFL.DOWN PT, R0, R7, 0x10, R5 ;  /* 0x0a00000007007989 */ /* 0x000e2400000e0005 */
[----:B------:R-:W-:-:S04]  /*0e00*/  @!P1 LOP3.LUT R2, R2, 0x7c, RZ, 0xc0, !PT ;  /* 0x0000007c02029812 */ /* 0x000fc800078ec0ff */
[----:B------:R-:W-:-:S03]  /*0e10*/  @!P1 IADD3 R3, PT, PT, R2, R3, RZ ;  /* 0x0000000302039210 */ /* 0x000fc60007ffe0ff */
[----:B0-----:R-:W-:Y:S01]  /*0e20*/  @!P0 FADD R7, R7, R0 ;  /* 0x0000000007078221 */ /* 0x001fe20000000000 */
[----:B------:R-:W-:-:S04]  /*0e30*/  ISETP.NE.AND P0, PT, R9, RZ, PT ;  /* 0x000000ff0900720c */ /* 0x000fc80003f05270 */
[----:B------:R-:W-:-:S05]  /*0e40*/  MOV R0, R7 ;  /* 0x0000000700007202 */ /* 0x000fca0000000f00 */
[----:B------:R4:W-:Y:S01]  /*0e50*/  @!P1 STS [R3+0x8], R0 ;  /* 0x0000080003009388 */ /* 0x0009e20000000800 */
[----:B------:R-:W-:Y:S06]  /*0e60*/  BAR.SYNC.DEFER_BLOCKING 0x0 ;  /* 0x0000000000007b1d */ /* 0x000fec0000010000 */
[----:B------:R-:W-:Y:S05]  /*0e70*/  @P0 BRA `(.L_x_465) ;  /* 0x0000002c00c00947 */ /* 0x000fea0003800000 */
[----:B------:R-:W0:Y:S01]  /*0e80*/  S2UR UR5, SR_CgaCtaId ;  /* 0x00000000000579c3 */ /* 0x000e220000008800 */
[----:B------:R-:W-:Y:S01]  /*0e90*/  UMOV UR4, 0x400 ;  /* 0x0000040000047882 */ /* 0x000fe20000000000 */
[C---:B------:R-:W-:Y:S02]  /*0ea0*/  ISETP.GT.AND P2, PT, R20.reuse, 0x20, PT ;  /* 0x000000201400780c */ /* 0x040fe40003f44270 */
[C---:B------:R-:W-:Y:S02]  /*0eb0*/  ISETP.GT.AND P4, PT, R20.reuse, 0x40, PT ;  /* 0x000000401400780c */ /* 0x040fe40003f84270 */
[C---:B------:R-:W-:Y:S02]  /*0ec0*/  ISETP.GT.AND P3, PT, R20.reuse, 0x60, PT ;  /* 0x000000601400780c */ /* 0x040fe40003f64270 */
[----:B------:R-:W-:Y:S01]  /*0ed0*/  ISETP.GT.AND P1, PT, R20, 0x80, PT ;  /* 0x000000801400780c */ /* 0x000fe20003f24270 */
[----:B0-----:R-:W-:-:S09]  /*0ee0*/  ULEA UR4, UR5, UR4, 0x18 ;  /* 0x0000000405047291 */ /* 0x001fd2000f8ec0ff */
[----:B----4-:R-:W0:Y:S04]  /*0ef0*/  LDS R3, [UR4+0xc] ;  /* 0x00000c04ff037984 */ /* 0x010e280008000800 */
[----:B------:R-:W1:Y:S04]  /*0f00*/  LDS.128 R4, [UR4+0x10] ;  /* 0x00001004ff047984 */ /* 0x000e680008000c00 */
[----:B------:R-:W2:Y:S01]  /*0f10*/  LDS.64 R8, [UR4+0x20] ;  /* 0x00002004ff087984 */ /* 0x000ea20008000a00 */
[----:B0-----:R-:W-:Y:S01]  /*0f20*/  @P2 FADD R0, R0, R3 ;  /* 0x0000000300002221 */ /* 0x001fe20000000000 */
[----:B------:R-:W-:-:S03]  /*0f30*/  ISETP.GT.AND P2, PT, R20, 0xa0, PT ;  /* 0x000000a01400780c */ /* 0x000fc60003f44270 */
[----:B-1----:R-:W-:Y:S01]  /*0f40*/  @P4 FADD R0, R0, R4 ;  /* 0x0000000400004221 */ /* 0x002fe20000000000 */
[----:B------:R-:W-:-:S03]  /*0f50*/  ISETP.GT.AND P4, PT, R20, 0xc0, PT ;  /* 0x000000c01400780c */ /* 0x000fc60003f84270 */
[----:B------:R-:W-:Y:S01]  /*0f60*/  @P3 FADD R0, R0, R5 ;  /* 0x0000000500003221 */ /* 0x000fe20000000000 */
[----:B------:R-:W-:-:S03]  /*0f70*/  ISETP.GT.AND P3, PT, R20, 0xe0, PT ;  /* 0x000000e01400780c */ /* 0x000fc60003f64270 */
[----:B------:R-:W-:-:S04]  /*0f80*/  @P1 FADD R0, R0, R6 ;  /* 0x0000000600001221 */ /* 0x000fc80000000000 */
[----:B------:R-:W-:-:S04]  /*0f90*/  @P2 FADD R0, R0, R7 ;  /* 0x0000000700002221 */ /* 0x000fc80000000000 */
[----:B--2---:R-:W-:-:S04]  /*0fa0*/  @P4 FADD R0, R0, R8 ;  /* 0x0000000800004221 */ /* 0x004fc80000000000 */
[----:B------:R-:W-:Y:S01]  /*0fb0*/  @P3 FADD R0, R0, R9 ;  /* 0x0000000900003221 */ /* 0x000fe20000000000 */
[----:B------:R-:W-:Y:S06]  /*0fc0*/  BRA `(.L_x_465) ;  /* 0x0000002c006c7947 */ /* 0x000fec0003800000 */
.L_x_451:
[----:B------:R-:W0:Y:S01]  /*0fd0*/  S2R R0, SR_TID.X ;  /* 0x0000000000007919 */ /* 0x000e220000002100 */
[----:B------:R-:W1:Y:S01]  /*0fe0*/  LDC.64 R2, c[0x0][0x380] ;  /* 0x0000e000ff027b82 */ /* 0x000e620000000a00 */
[----:B0-----:R-:W-:-:S05]  /*0ff0*/  SHF.L.U32 R5, R0, 0x2, RZ ;  /* 0x0000000200057819 */ /* 0x001fca00000006ff */
[----:B-1----:R-:W-:-:S05]  /*1000*/  IMAD.WIDE.U32 R2, R5, 0x4, R2 ;  /* 0x0000000405027825 */ /* 0x002fca00078e0002 */
[----:B------:R-:W2:Y:S04]  /*1010*/  LDG.E.128.CONSTANT R4, desc[UR6][R2.64] ;  /* 0x0000000602047981 */ /* 0x000ea8000c1e9d00 */
[----:B------:R-:W3:Y:S04]  /*1020*/  LDG.E.128.CONSTANT R8, desc[UR6][R2.64+0x1000] ;  /* 0x0010000602087981 */ /* 0x000ee8000c1e9d00 */
[----:B------:R-:W4:Y:S04]  /*1030*/  LDG.E.128.CONSTANT R12, desc[UR6][R2.64+0x2000] ;  /* 0x00200006020c7981 */ /* 0x000f28000c1e9d00 */
[----:B------:R-:W5:Y:S01]  /*1040*/  LDG.E.128.CONSTANT R16, desc[UR6][R2.64+0x3000] ;  /* 0x0030000602107981 */ /* 0x000f62000c1e9d00 */
[----:B------:R-:W-:Y:S01]  /*1050*/  ISETP.GE.U32.AND P0, PT, R20, 0x2000, PT ;  /* 0x000020001400780c */ /* 0x000fe20003f06070 */
[----:B------:R-:W-:-:S02]  /*1060*/  HFMA2 R23, -RZ, RZ, 0, 0.00048828125 ;  /* 0x00001000ff177431 */ /* 0x000fc400000001ff */
[----:B--2---:R-:W-:Y:S01]  /*1070*/  FADD R4, R4, R5 ;  /* 0x0000000504047221 */ /* 0x004fe20000000000 */
[----:B------:R-:W-:Y:S01]  /*1080*/  FADD R7, R6, R7 ;  /* 0x0000000706077221 */ /* 0x000fe20000000000 */
[----:B---3--:R-:W-:Y:S01]  /*1090*/  FADD R8, R8, R9 ;  /* 0x0000000908087221 */ /* 0x008fe20000000000 */
[----:B------:R-:W-:Y:S02]  /*10a0*/  FADD R11, R10, R11 ;  /* 0x0000000b0a0b7221 */ /* 0x000fe40000000000 */
[----:B------:R-:W-:Y:S01]  /*10b0*/  FADD R4, R4, R7 ;  /* 0x0000000704047221 */ /* 0x000fe20000000000 */
[----:B----4-:R-:W-:Y:S01]  /*10c0*/  FADD R12, R12, R13 ;  /* 0x0000000d0c0c7221 */ /* 0x010fe20000000000 */
[----:B------:R-:W-:Y:S01]  /*10d0*/  FADD R15, R14, R15 ;  /* 0x0000000f0e0f7221 */ /* 0x000fe20000000000 */
[----:B------:R-:W-:Y:S01]  /*10e0*/  FADD R11, R8, R11 ;  /* 0x0000000b080b7221 */ /* 0x000fe20000000000 */
[----:B-----5:R-:W-:Y:S01]  /*10f0*/  FADD R16, R16, R17 ;  /* 0x0000001110107221 */ /* 0x020fe20000000000 */
[----:B------:R-:W-:Y:S01]  /*1100*/  FADD R19, R18, R19 ;  /* 0x0000001312137221 */ /* 0x000fe20000000000 */
[----:B------:R-:W-:Y:S01]  /*1110*/  FADD R12, R12, R15 ;  /* 0x0000000f0c0c7221 */ /* 0x000fe20000000000 */
[----:B------:R-:W-:-:S02]  /*1120*/  FADD R4, R4, R11 ;  /* 0x0000000b04047221 */ /* 0x000fc40000000000 */
[----:B------:R-:W-:-:S04]  /*1130*/  FADD R19, R16, R19 ;  /* 0x0000001310137221 */ /* 0x000fc80000000000 */
[----:B------:R-:W-:-:S04]  /*1140*/  FADD R19, R12, R19 ;  /* 0x000000130c137221 */ /* 0x000fc80000000000 */
[----:B------:R-:W-:Y:S01]  /*1150*/  FADD R21, R4, R19 ;  /* 0x0000001304157221 */ /* 0x000fe20000000000 */
[----:B------:R-:W-:Y:S06]  /*1160*/  @!P0 BRA `(.L_x_466) ;  /* 0x00000000007c8947 */ /* 0x000fec0003800000 */
[----:B------:R-:W0:Y:S01]  /*1170*/  LDC R24, c[0x0][0x390] ;  /* 0x0000e400ff187b82 */ /* 0x000e220000000800 */
[----:B------:R-:W-:Y:S02]  /*1180*/  IADD3 R22, PT, PT, R20, -0x1000, RZ ;  /* 0xfffff00014167810 */ /* 0x000fe40007ffe0ff */
[----:B------:R-:W-:-:S07]  /*1190*/  MOV R23, 0x1000 ;  /* 0x0000100000177802 */ /* 0x000fce0000000f00 */
.L_x_468:
[----:B------:R-:W-:-:S05]  /*11a0*/  IMAD.WIDE R26, R23, 0x4, R2 ;  /* 0x00000004171a7825 */ /* 0x000fca00078e0202 */
[----:B------:R-:W2:Y:S04]  /*11b0*/  LDG.E.128.CONSTANT R16, desc[UR6][R26.64+0x2000] ;  /* 0x002000061a107981 */ /* 0x000ea8000c1e9d00 */
[----:B------:R-:W3:Y:S04]  /*11c0*/  LDG.E.128.CONSTANT R4, desc[UR6][R26.64+0x3000] ;  /* 0x003000061a047981 */ /* 0x000ee8000c1e9d00 */
[----:B------:R-:W4:Y:S04]  /*11d0*/  LDG.E.128.CONSTANT R8, desc[UR6][R26.64] ;  /* 0x000000061a087981 */ /* 0x000f28000c1e9d00 */
[----:B------:R-:W5:Y:S01]  /*11e0*/  LDG.E.128.CONSTANT R12, desc[UR6][R26.64+0x1000] ;  /* 0x001000061a0c7981 */ /* 0x000f62000c1e9d00 */
[----:B0-----:R-:W-:Y:S01]  /*11f0*/  MOV R20, R24 ;  /* 0x0000001800147202 */ /* 0x001fe20000000f00 */
[----:B--2---:R-:W-:Y:S01]  /*1200*/  FADD R17, R17, R18 ;  /* 0x0000001211117221 */ /* 0x004fe20000000000 */
[----:B---3--:R-:W-:-:S02]  /*1210*/  FADD R18, R19, R4 ;  /* 0x0000000413127221 */ /* 0x008fc40000000000 */
[----:B------:R-:W-:Y:S01]  /*1220*/  IADD3 R4, PT, PT, -R23, R20, RZ ;  /* 0x0000001417047210 */ /* 0x000fe20007ffe1ff */
[----:B------:R-:W-:Y:S01]  /*1230*/  FADD R5, R5, R6 ;  /* 0x0000000605057221 */ /* 0x000fe20000000000 */
[----:B----4-:R-:W-:Y:S01]  /*1240*/  FADD R9, R9, R10 ;  /* 0x0000000a09097221 */ /* 0x010fe20000000000 */
[----:B------:R-:W-:Y:S01]  /*1250*/  FADD R8, R8, R21 ;  /* 0x0000001508087221 */ /* 0x000fe20000000000 */
[----:B------:R-:W-:Y:S01]  /*1260*/  ISETP.GE.AND P0, PT, R4, 0x1000, PT ;  /* 0x000010000400780c */ /* 0x000fe20003f06270 */
[----:B-----5:R-:W-:Y:S01]  /*1270*/  FADD R13, R13, R14 ;  /* 0x0000000e0d0d7221 */ /* 0x020fe20000000000 */
[----:B------:R-:W-:Y:S01]  /*1280*/  FADD R10, R11, R12 ;  /* 0x0000000c0b0a7221 */ /* 0x000fe20000000000 */
[----:B------:R-:W-:Y:S01]  /*1290*/  FADD R14, R15, R16 ;  /* 0x000000100f0e7221 */ /* 0x000fe20000000000 */
[----:B------:R-:W-:Y:S01]  /*12a0*/  FADD R8, R8, R9 ;  /* 0x0000000908087221 */ /* 0x000fe20000000000 */
[----:B------:R-:W-:Y:S01]  /*12b0*/  FADD R5, R18, R5 ;  /* 0x0000000512057221 */ /* 0x000fe20000000000 */
[----:B------:R-:W-:Y:S01]  /*12c0*/  FADD R13, R10, R13 ;  /* 0x0000000d0a0d7221 */ /* 0x000fe20000000000 */
[----:B------:R-:W-:-:S03]  /*12d0*/  FADD R14, R14, R17 ;  /* 0x000000110e0e7221 */ /* 0x000fc60000000000 */
[----:B------:R-:W-:Y:S01]  /*12e0*/  FADD R8, R8, R13 ;  /* 0x0000000d08087221 */ /* 0x000fe20000000000 */
[----:B------:R-:W-:-:S04]  /*12f0*/  FADD R5, R14, R5 ;  /* 0x000000050e057221 */ /* 0x000fc80000000000 */
[----:B------:R-:W-:-:S04]  /*1300*/  FADD R5, R8, R5 ;  /* 0x0000000508057221 */ /* 0x000fc80000000000 */
[----:B------:R-:W-:Y:S01]  /*1310*/  FADD R21, R7, R5 ;  /* 0x0000000507157221 */ /* 0x000fe20000000000 */
[----:B------:R-:W-:Y:S06]  /*1320*/  @!P0 BRA `(.L_x_467) ;  /* 0x0000000800308947 */ /* 0x000fec0003800000 */
[----:B------:R-:W-:-:S04]  /*1330*/  IADD3 R23, PT, PT, R23, 0x1000, RZ ;  /* 0x0000100017177810 */ /* 0x000fc80007ffe0ff */
[----:B------:R-:W-:-:S13]  /*1340*/  ISETP.GT.AND P0, PT, R23, R22, PT ;  /* 0x000000161700720c */ /* 0x000fda0003f04270 */
[----:B------:R-:W-:Y:S05]  /*1350*/  @!P0 BRA `(.L_x_468) ;  /* 0xfffffffc00908947 */ /* 0x000fea000383ffff */
.L_x_466:
[----:B------:R-:W-:-:S13]  /*1360*/  ISETP.GE.AND P0, PT, R23, R20, PT ;  /* 0x000000141700720c */ /* 0x000fda0003f06270 */
[----:B------:R-:W-:Y:S05]  /*1370*/  @P0 BRA `(.L_x_467) ;  /* 0x00000008001c0947 */ /* 0x000fea0003800000 */
[----:B------:R-:W-:Y:S01]  /*1380*/  IMAD.IADD R9, R20, 0x1, -R23 ;  /* 0x0000000114097824 */ /* 0x000fe200078e0a17 */
[----:B------:R-:W-:Y:S04]  /*1390*/  BSSY.RECONVERGENT B1, `(.L_x_467) ;  /* 0x0000085000017945 */ /* 0x000fe80003800200 */
[----:B------:R-:W-:-:S13]  /*13a0*/  ISETP.GE.AND P0, PT, R0, R9, PT ;  /* 0x000000090000720c */ /* 0x000fda0003f06270 */
[----:B------:R-:W-:Y:S05]  /*13b0*/  @P0 BRA `(.L_x_469) ;  /* 0x0000000800080947 */ /* 0x000fea0003800000 */
[-C--:B------:R-:W-:Y:S01]  /*13c0*/  LOP3.LUT R2, RZ, R0.reuse, RZ, 0x33, !PT ;  /* 0x00000000ff027212 */ /* 0x080fe200078e33ff */
[----:B------:R-:W-:Y:S01]  /*13d0*/  BSSY.RECONVERGENT B2, `(.L_x_470) ;  /* 0x0000015000027945 */ /* 0x000fe20003800200 */
[----:B------:R-:W-:Y:S02]  /*13e0*/  MOV R8, R0 ;  /* 0x0000000000087202 */ /* 0x000fe40000000f00 */
[----:B------:R-:W-:-:S04]  /*13f0*/  IADD3 R2, PT, PT, -R23, R20, R2 ;  /* 0x0000001417027210 */ /* 0x000fc80007ffe102 */
[C---:B------:R-:W-:Y:S02]  /*1400*/  LOP3.LUT R3, R2.reuse, 0x300, RZ, 0xc0, !PT ;  /* 0x0000030002037812 */ /* 0x040fe400078ec0ff */
[----:B------:R-:W-:Y:S02]  /*1410*/  ISETP.GE.U32.AND P1, PT, R2, 0x300, PT ;  /* 0x000003000200780c */ /* 0x000fe40003f26070 */
[----:B------:R-:W-:-:S13]  /*1420*/  ISETP.NE.AND P0, PT, R3, 0x300, PT ;  /* 0x000003000300780c */ /* 0x000fda0003f05270 */
[----:B------:R-:W-:Y:S05]  /*1430*/  @!P0 BRA `(.L_x_471) ;  /* 0x0000000000388947 */ /* 0x000fea0003800000 */
[----:B------:R-:W0:Y:S01]  /*1440*/  LDC.64 R4, c[0x0][0x380] ;  /* 0x0000e000ff047b82 */ /* 0x000e220000000a00 */
[----:B------:R-:W-:Y:S02]  /*1450*/  LEA.HI R2, R2, 0x1, RZ, 0x18 ;  /* 0x0000000102027811 */ /* 0x000fe400078fc0ff */
[----:B------:R-:W-:Y:S02]  /*1460*/  IADD3 R7, PT, PT, R0, R23, RZ ;  /* 0x0000001700077210 */ /* 0x000fe40007ffe0ff */
[----:B------:R-:W-:Y:S02]  /*1470*/  LOP3.LUT R2, R2, 0x3, RZ, 0xc0, !PT ;  /* 0x0000000302027812 */ /* 0x000fe400078ec0ff */
[----:B------:R-:W-:Y:S02]  /*1480*/  MOV R8, R0 ;  /* 0x0000000000087202 */ /* 0x000fe40000000f00 */
[----:B------:R-:W-:-:S07]  /*1490*/  IADD3 R6, PT, PT, -R2, RZ, RZ ;  /* 0x000000ff02067210 */ /* 0x000fce0007ffe1ff */
.L_x_472:
[----:B0-----:R-:W-:-:S06]  /*14a0*/  IMAD.WIDE.U32 R2, R7, 0x4, R4 ;  /* 0x0000000407027825 */ /* 0x001fcc00078e0004 */
[----:B------:R-:W2:Y:S01]  /*14b0*/  LDG.E.CONSTANT R2, desc[UR6][R2.64] ;  /* 0x0000000602027981 */ /* 0x000ea2000c1e9900 */
[----:B------:R-:W-:Y:S02]  /*14c0*/  IADD3 R6, PT, PT, R6, 0x1, RZ ;  /* 0x0000000106067810 */ /* 0x000fe40007ffe0ff */
[----:B------:R-:W-:Y:S02]  /*14d0*/  IADD3 R8, PT, PT, R8, 0x100, RZ ;  /* 0x0000010008087810 */ /* 0x000fe40007ffe0ff */
[----:B------:R-:W-:Y:S02]  /*14e0*/  ISETP.NE.AND P0, PT, R6, RZ, PT ;  /* 0x000000ff0600720c */ /* 0x000fe40003f05270 */
[----:B------:R-:W-:Y:S01]  /*14f0*/  IADD3 R7, PT, PT, R7, 0x100, RZ ;  /* 0x0000010007077810 */ /* 0x000fe20007ffe0ff */
[----:B--2---:R-:W-:-:S10]  /*1500*/  FADD R21, R2, R21 ;  /* 0x0000001502157221 */ /* 0x004fd40000000000 */
[----:B------:R-:W-:Y:S05]  /*1510*/  @P0 BRA `(.L_x_472) ;  /* 0xfffffffc00e00947 */ /* 0x000fea000383ffff */
.L_x_471:
[----:B------:R-:W-:Y:S05]  /*1520*/  BSYNC.RECONVERGENT B2 ;  /* 0x0000000000027941 */ /* 0x000fea0003800200 */
.L_x_470:
[----:B------:R-:W-:Y:S05]  /*1530*/  @!P1 BRA `(.L_x_469) ;  /* 0x0000000400a89947 */ /* 0x000fea0003800000 */
[----:B------:R-:W0:Y:S01]  /*1540*/  LDCU.64 UR4, c[0x0][0x380] ;  /* 0x00007000ff0477ac */ /* 0x000e220008000a00 */
[----:B------:R-:W-:Y:S01]  /*1550*/  IADD3 R5, PT, PT, R9, -R8, RZ ;  /* 0x8000000809057210 */ /* 0x000fe20007ffe0ff */
[----:B------:R-:W-:Y:S01]  /*1560*/  BSSY.RECONVERGENT B2, `(.L_x_473) ;  /* 0x000003b000027945 */ /* 0x000fe20003800200 */
[CC--:B------:R-:W-:Y:S02]  /*1570*/  IADD3 R3, P0, PT, R8.reuse, R23.reuse, RZ ;  /* 0x0000001708037210 */ /* 0x0c0fe40007f1e0ff */
[----:B------:R-:W-:Y:S02]  /*1580*/  ISETP.GT.AND P1, PT, R5, 0xc00, PT ;  /* 0x00000c000500780c */ /* 0x000fe40003f24270 */
[----:B------:R-:W-:Y:S02]  /*1590*/  IADD3.X R4, PT, PT, RZ, RZ, RZ, P0, !PT ;  /* 0x000000ffff047210 */ /* 0x000fe400007fe4ff */
[----:B------:R-:W-:Y:S02]  /*15a0*/  IADD3 R11, PT, PT, R8, R23, RZ ;  /* 0x00000017080b7210 */ /* 0x000fe40007ffe0ff */
[----:B0-----:R-:W-:-:S04]  /*15b0*/  LEA R2, P0, R3, UR4, 0x2 ;  /* 0x0000000403027c11 */ /* 0x001fc8000f8010ff */
[----:B------:R-:W-:Y:S02]  /*15c0*/  LEA.HI.X R3, R3, UR5, R4, 0x2, P0 ;  /* 0x0000000503037c11 */ /* 0x000fe400080f1404 */
[----:B------:R-:W-:-:S05]  /*15d0*/  IADD3 R2, P0, PT, R2, 0x800, RZ ;  /* 0x0000080002027810 */ /* 0x000fca0007f1e0ff */
[----:B------:R-:W-:Y:S01]  /*15e0*/  IMAD.X R3, RZ, RZ, R3, P0 ;  /* 0x000000ffff037224 */ /* 0x000fe200000e0603 */
[----:B------:R-:W-:Y:S01]  /*15f0*/  PLOP3.LUT P0, PT, PT, PT, PT, 0x80, 0x8 ;  /* 0x000000000008781c */ /* 0x000fe20003f0f070 */
[----:B------:R-:W-:-:S12]  /*1600*/  @!P1 BRA `(.L_x_474) ;  /* 0x0000000000c09947 */ /* 0x000fd80003800000 */
[----:B------:R-:W-:Y:S02]  /*1610*/  PLOP3.LUT P0, PT, PT, PT, PT, 0x8, 0x80 ;  /* 0x000000000080781c */ /* 0x000fe40003f0e170 */
[----:B------:R-:W-:-:S11]  /*1620*/  IADD3 R13, PT, PT, R9, -0xc00, RZ ;  /* 0xfffff400090d7810 */ /* 0x000fd60007ffe0ff */
.L_x_475:
[----:B------:R-:W0:Y:S01]  /*1630*/  LDC.64 R4, c[0x0][0x380] ;  /* 0x0000e000ff047b82 */ /* 0x000e220000000a00 */
[----:B------:R-:W2:Y:S01]  /*1640*/  LDG.E.CONSTANT R10, desc[UR6][R2.64+-0x400] ;  /* 0xfffc0006020a7981 */ /* 0x000ea2000c1e9900 */
[----:B------:R-:W-:-:S03]  /*1650*/  IADD3 R25, PT, PT, R11, 0x400, RZ ;  /* 0x000004000b197810 */ /* 0x000fc60007ffe0ff */
[----:B------:R-:W3:Y:S04]  /*1660*/  LDG.E.CONSTANT R19, desc[UR6][R2.64] ;  /* 0x0000000602137981 */ /* 0x000ee8000c1e9900 */
[----:B------:R-:W4:Y:S01]  /*1670*/  LDG.E.CONSTANT R18, desc[UR6][R2.64+0x400] ;  /* 0x0004000602127981 */ /* 0x000f22000c1e9900 */
[----:B------:R-:W-:-:S03]  /*1680*/  IADD3 R7, PT, PT, R11, 0x800, RZ ;  /* 0x000008000b077810 */ /* 0x000fc60007ffe0ff */
[----:B------:R-:W5:Y:S04]  /*1690*/  LDG.E.CONSTANT R16, desc[UR6][R2.64+0xc00] ;  /* 0x000c000602107981 */ /* 0x000f68000c1e9900 */
[----:B------:R-:W5:Y:S04]  /*16a0*/  LDG.E.CONSTANT R15, desc[UR6][R2.64+0x1000] ;  /* 0x00100006020f7981 */ /* 0x000f68000c1e9900 */
[----:B------:R-:W5:Y:S01]  /*16b0*/  LDG.E.CONSTANT R14, desc[UR6][R2.64+0x1400] ;  /* 0x00140006020e7981 */ /* 0x000f62000c1e9900 */
[----:B0-----:R-:W-:-:S03]  /*16c0*/  IMAD.WIDE.U32 R22, R11, 0x4, R4 ;  /* 0x000000040b167825 */ /* 0x001fc600078e0004 */
[----:B------:R-:W5:Y:S04]  /*16d0*/  LDG.E.CONSTANT R20, desc[UR6][R2.64+0x2000] ;  /* 0x0020000602147981 */ /* 0x000f68000c1e9900 */
[----:B------:R0:W2:Y:S01]  /*16e0*/  LDG.E.CONSTANT R12, desc[UR6][R22.64] ;  /* 0x00000006160c7981 */ /* 0x0000a2000c1e9900 */
[----:B------:R-:W-:-:S03]  /*16f0*/  IMAD.WIDE.U32 R24, R25, 0x4, R4 ;  /* 0x0000000419187825 */ /* 0x000fc600078e0004 */
[----:B------:R-:W5:Y:S04]  /*1700*/  LDG.E.CONSTANT R26, desc[UR6][R2.64+0x3000] ;  /* 0x00300006021a7981 */ /* 0x000f68000c1e9900 */
[----:B------:R-:W5:Y:S01]  /*1710*/  LDG.E.CONSTANT R17, desc[UR6][R24.64] ;  /* 0x0000000618117981 */ /* 0x000f62000c1e9900 */
[--C-:B------:R-:W-:Y:S01]  /*1720*/  IMAD.WIDE.U32 R6, R7, 0x4, R4.reuse ;  /* 0x0000000407067825 */ /* 0x100fe200078e0004 */
[----:B0-----:R-:W-:Y:S02]  /*1730*/  IADD3 R23, PT, PT, R11, 0xc00, RZ ;  /* 0x00000c000b177810 */ /* 0x001fe40007ffe0ff */
[----:B------:R-:W5:Y:S04]  /*1740*/  LDG.E.CONSTANT R22, desc[UR6][R2.64+0x1c00] ;  /* 0x001c000602167981 */ /* 0x000f68000c1e9900 */
[----:B------:R-:W5:Y:S01]  /*1750*/  LDG.E.CONSTANT R6, desc[UR6][R6.64] ;  /* 0x0000000606067981 */ /* 0x000f62000c1e9900 */
[----:B------:R-:W-:-:S03]  /*1760*/  IMAD.WIDE.U32 R4, R23, 0x4, R4 ;  /* 0x0000000417047825 */ /* 0x000fc600078e0004 */
[----:B------:R-:W5:Y:S04]  /*1770*/  LDG.E.CONSTANT R23, desc[UR6][R2.64+0x2400] ;  /* 0x0024000602177981 */ /* 0x000f68000c1e9900 */
[----:B------:R-:W5:Y:S04]  /*1780*/  LDG.E.CONSTANT R4, desc[UR6][R4.64] ;  /* 0x0000000604047981 */ /* 0x000f68000c1e9900 */
[----:B------:R-:W5:Y:S04]  /*1790*/  LDG.E.CONSTANT R24, desc[UR6][R2.64+0x2c00] ;  /* 0x002c000602187981 */ /* 0x000f68000c1e9900 */
[----:B------:R0:W5:Y:S01]  /*17a0*/  LDG.E.CONSTANT R25, desc[UR6][R2.64+0x3400] ;  /* 0x0034000602197981 */ /* 0x000162000c1e9900 */
[----:B------:R-:W-:-:S04]  /*17b0*/  IADD3 R8, PT, PT, R8, 0x1000, RZ ;  /* 0x0000100008087810 */ /* 0x000fc80007ffe0ff */
[----:B------:R-:W-:Y:S02]  /*17c0*/  ISETP.GE.AND P1, PT, R8, R13, PT ;  /* 0x0000000d0800720c */ /* 0x000fe40003f26270 */
[----:B0-----:R-:W-:Y:S02]  /*17d0*/  IADD3 R2, P2, PT, R2, 0x4000, RZ ;  /* 0x0000400002027810 */ /* 0x001fe40007f5e0ff */
[----:B------:R-:W-:Y:S02]  /*17e0*/  IADD3 R11, PT, PT, R11, 0x1000, RZ ;  /* 0x000010000b0b7810 */ /* 0x000fe40007ffe0ff */
[----:B------:R-:W-:Y:S01]  /*17f0*/  IADD3.X R3, PT, PT, RZ, R3, RZ, P2, !PT ;  /* 0x00000003ff037210 */ /* 0x000fe200017fe4ff */
[----:B--2---:R-:W-:-:S04]  /*1800*/  FADD R21, R12, R21 ;  /* 0x000000150c157221 */ /* 0x004fc80000000000 */
[----:B------:R-:W-:-:S04]  /*1810*/  FADD R10, R21, R10 ;  /* 0x0000000a150a7221 */ /* 0x000fc80000000000 */
[----:B---3--:R-:W-:-:S04]  /*1820*/  FADD R19, R10, R19 ;  /* 0x000000130a137221 */ /* 0x008fc80000000000 */
[----:B----4-:R-:W-:-:S04]  /*1830*/  FADD R18, R19, R18 ;  /* 0x0000001213127221 */ /* 0x010fc80000000000 */
[----:B-----5:R-:W-:-:S04]  /*1840*/  FADD R17, R18, R17 ;  /* 0x0000001112117221 */ /* 0x020fc80000000000 */
        /* <DEDUP_REMOVED lines=12> */
.L_x_474:
[----:B------:R-:W-:Y:S05]  /*1910*/  BSYNC.RECONVERGENT B2 ;  /* 0x0000000000027941 */ /* 0x000fea0003800200 */
.L_x_473:
[----:B------:R-:W-:Y:S01]  /*1920*/  IADD3 R4, PT, PT, R9, -R8, RZ ;  /* 0x8000000809047210 */ /* 0x000fe20007ffe0ff */
[----:B------:R-:W-:Y:S03]  /*1930*/  BSSY.RECONVERGENT B2, `(.L_x_476) ;  /* 0x000001e000027945 */ /* 0x000fe60003800200 */
[----:B------:R-:W-:-:S13]  /*1940*/  ISETP.GT.AND P1, PT, R4, 0x400, PT ;  /* 0x000004000400780c */ /* 0x000fda0003f24270 */
[----:B------:R-:W-:Y:S05]  /*1950*/  @!P1 BRA `(.L_x_477) ;  /* 0x00000000006c9947 */ /* 0x000fea0003800000 */
[----:B------:R-:W0:Y:S01]  /*1960*/  LDC.64 R6, c[0x0][0x380] ;  /* 0x0000e000ff067b82 */ /* 0x000e220000000a00 */
[----:B------:R-:W2:Y:S01]  /*1970*/  LDG.E.CONSTANT R10, desc[UR6][R2.64+-0x400] ;  /* 0xfffc0006020a7981 */ /* 0x000ea2000c1e9900 */
[----:B------:R-:W-:-:S03]  /*1980*/  VIADD R15, R11, 0x400 ;  /* 0x000004000b0f7836 */ /* 0x000fc60000000000 */
[----:B------:R-:W3:Y:S04]  /*1990*/  LDG.E.CONSTANT R13, desc[UR6][R2.64] ;  /* 0x00000006020d7981 */ /* 0x000ee8000c1e9900 */
[----:B------:R-:W4:Y:S04]  /*19a0*/  LDG.E.CONSTANT R17, desc[UR6][R2.64+0xc00] ;  /* 0x000c000602117981 */ /* 0x000f28000c1e9900 */
[----:B------:R-:W5:Y:S04]  /*19b0*/  LDG.E.CONSTANT R19, desc[UR6][R2.64+0x1000] ;  /* 0x0010000602137981 */ /* 0x000f68000c1e9900 */
[----:B------:R1:W5:Y:S01]  /*19c0*/  LDG.E.CONSTANT R23, desc[UR6][R2.64+0x1400] ;  /* 0x0014000602177981 */ /* 0x000362000c1e9900 */
[----:B0-----:R-:W-:-:S06]  /*19d0*/  IMAD.WIDE.U32 R4, R11, 0x4, R6 ;  /* 0x000000040b047825 */ /* 0x001fcc00078e0006 */
[----:B------:R-:W2:Y:S01]  /*19e0*/  LDG.E.CONSTANT R4, desc[UR6][R4.64] ;  /* 0x0000000604047981 */ /* 0x000ea2000c1e9900 */
[----:B------:R-:W-:-:S03]  /*19f0*/  IMAD.WIDE.U32 R6, R15, 0x4, R6 ;  /* 0x000000040f067825 */ /* 0x000fc600078e0006 */
[----:B------:R-:W4:Y:S04]  /*1a00*/  LDG.E.CONSTANT R15, desc[UR6][R2.64+0x400] ;  /* 0x00040006020f7981 */ /* 0x000f28000c1e9900 */
[----:B------:R-:W5:Y:S01]  /*1a10*/  LDG.E.CONSTANT R7, desc[UR6][R6.64] ;  /* 0x0000000606077981 */ /* 0x000f62000c1e9900 */
[----:B------:R-:W-:Y:S02]  /*1a20*/  PLOP3.LUT P0, PT, PT, PT, PT, 0x8, 0x80 ;  /* 0x000000000080781c */ /* 0x000fe40003f0e170 */
[----:B------:R-:W-:Y:S02]  /*1a30*/  IADD3 R8, PT, PT, R8, 0x800, RZ ;  /* 0x0000080008087810 */ /* 0x000fe40007ffe0ff */
[----:B------:R-:W-:Y:S01]  /*1a40*/  IADD3 R11, PT, PT, R11, 0x800, RZ ;  /* 0x000008000b0b7810 */ /* 0x000fe20007ffe0ff */
[----:B--2---:R-:W-:-:S04]  /*1a50*/  FADD R21, R21, R4 ;  /* 0x0000000415157221 */ /* 0x004fc80000000000 */
[----:B------:R-:W-:-:S04]  /*1a60*/  FADD R10, R21, R10 ;  /* 0x0000000a150a7221 */ /* 0x000fc80000000000 */
[----:B---3--:R-:W-:-:S04]  /*1a70*/  FADD R10, R10, R13 ;  /* 0x0000000d0a0a7221 */ /* 0x008fc80000000000 */
[----:B----4-:R-:W-:-:S04]  /*1a80*/  FADD R10, R10, R15 ;  /* 0x0000000f0a0a7221 */ /* 0x010fc80000000000 */
[----:B-----5:R-:W-:Y:S01]  /*1a90*/  FADD R10, R10, R7 ;  /* 0x000000070a0a7221 */ /* 0x020fe20000000000 */
[----:B------:R-:W-:-:S03]  /*1aa0*/  IADD3 R4, P1, PT, R2, 0x2000, RZ ;  /* 0x0000200002047810 */ /* 0x000fc60007f3e0ff */
[----:B------:R-:W-:Y:S01]  /*1ab0*/  FADD R10, R10, R17 ;  /* 0x000000110a0a7221 */ /* 0x000fe20000000000 */
[----:B------:R-:W-:-:S03]  /*1ac0*/  IADD3.X R5, PT, PT, RZ, R3, RZ, P1, !PT ;  /* 0x00000003ff057210 */ /* 0x000fc60000ffe4ff */
[----:B------:R-:W-:Y:S01]  /*1ad0*/  FADD R10, R10, R19 ;  /* 0x000000130a0a7221 */ /* 0x000fe20000000000 */
[----:B-1----:R-:W-:Y:S02]  /*1ae0*/  MOV R2, R4 ;  /* 0x0000000400027202 */ /* 0x002fe40000000f00 */
[----:B------:R-:W-:Y:S01]  /*1af0*/  MOV R3, R5 ;  /* 0x0000000500037202 */ /* 0x000fe20000000f00 */
[----:B------:R-:W-:-:S07]  /*1b00*/  FADD R21, R10, R23 ;  /* 0x000000170a157221 */ /* 0x000fce0000000000 */
.L_x_477:
[----:B------:R-:W-:Y:S05]  /*1b10*/  BSYNC.RECONVERGENT B2 ;  /* 0x0000000000027941 */ /* 0x000fea0003800200 */
.L_x_476:
[----:B------:R-:W-:-:S13]  /*1b20*/  ISETP.LT.OR P0, PT, R8, R9, P0 ;  /* 0x000000090800720c */ /* 0x000fda0000701670 */
[----:B------:R-:W-:Y:S05]  /*1b30*/  @!P0 BRA `(.L_x_469) ;  /* 0x0000000000288947 */ /* 0x000fea0003800000 */
[----:B------:R-:W0:Y:S01]  /*1b40*/  LDC.64 R4, c[0x0][0x380] ;  /* 0x0000e000ff047b82 */ /* 0x000e220000000a00 */
[----:B------:R-:W2:Y:S04]  /*1b50*/  LDG.E.CONSTANT R6, desc[UR6][R2.64+-0x400] ;  /* 0xfffc000602067981 */ /* 0x000ea8000c1e9900 */
[----:B------:R-:W3:Y:S04]  /*1b60*/  LDG.E.CONSTANT R7, desc[UR6][R2.64] ;  /* 0x0000000602077981 */ /* 0x000ee8000c1e9900 */
[----:B------:R-:W4:Y:S01]  /*1b70*/  LDG.E.CONSTANT R9, desc[UR6][R2.64+0x400] ;  /* 0x0004000602097981 */ /* 0x000f22000c1e9900 */
[----:B0-----:R-:W-:-:S06]  /*1b80*/  IMAD.WIDE.U32 R4, R11, 0x4, R4 ;  /* 0x000000040b047825 */ /* 0x001fcc00078e0004 */
[----:B------:R-:W5:Y:S02]  /*1b90*/  LDG.E.CONSTANT R4, desc[UR6][R4.64] ;  /* 0x0000000604047981 */ /* 0x000f64000c1e9900 */
[----:B-----5:R-:W-:-:S04]  /*1ba0*/  FADD R21, R21, R4 ;  /* 0x0000000415157221 */ /* 0x020fc80000000000 */
[----:B--2---:R-:W-:-:S04]  /*1bb0*/  FADD R6, R21, R6 ;  /* 0x0000000615067221 */ /* 0x004fc80000000000 */
[----:B---3--:R-:W-:-:S04]  /*1bc0*/  FADD R6, R6, R7 ;  /* 0x0000000706067221 */ /* 0x008fc80000000000 */
[----:B----4-:R-:W-:-:S07]  /*1bd0*/  FADD R21, R6, R9 ;  /* 0x0000000906157221 */ /* 0x010fce0000000000 */
.L_x_469:
[----:B------:R-:W-:Y:S05]  /*1be0*/  BSYNC.RECONVERGENT B1 ;  /* 0x0000000000017941 */ /* 0x000fea0003800200 */
.L_x_467:
[----:B------:R-:W0:Y:S01]  /*1bf0*/  S2R R6, SR_LANEID ;  /* 0x0000000000067919 */ /* 0x000e220000000000 */
[----:B------:R-:W1:Y:S01]  /*1c00*/  SHFL.DOWN PT, R2, R21, 0x1, 0x1f ;  /* 0x08201f0015027f89 */ /* 0x000e6200000e0000 */
[C---:B0-----:R-:W-:Y:S02]  /*1c10*/  ISETP.GT.AND P0, PT, R6.reuse, 0x1e, PT ;  /* 0x0000001e0600780c */ /* 0x041fe40003f04270 */
[----:B------:R-:W-:-:S11]  /*1c20*/  ISETP.NE.AND P1, PT, R6, RZ, PT ;  /* 0x000000ff0600720c */ /* 0x000fd60003f25270 */
[----:B-1----:R-:W-:Y:S01]  /*1c30*/  @!P0 FADD R21, R2, R21 ;  /* 0x0000001502158221 */ /* 0x002fe20000000000 */
[----:B------:R-:W-:Y:S01]  /*1c40*/  ISETP.GT.AND P0, PT, R6, 0x1d, PT ;  /* 0x0000001d0600780c */ /* 0x000fe20003f04270 */
[----:B------:R-:W0:Y:S01]  /*1c50*/  @!P1 S2R R5, SR_CgaCtaId ;  /* 0x0000000000059919 */ /* 0x000e220000008800 */
[----:B------:R-:W-:Y:S02]  /*1c60*/  @!P1 MOV R4, 0x400 ;  /* 0x0000040000049802 */ /* 0x000fe40000000f00 */
[----:B------:R-:W-:Y:S01]  /*1c70*/  @!P1 SHF.R.U32.HI R3, RZ, 0x3, R0 ;  /* 0x00000003ff039819 */ /* 0x000fe20000011600 */
[----:B------:R-:W1:Y:S03]  /*1c80*/  SHFL.DOWN PT, R2, R21, 0x2, 0x1f ;  /* 0x08401f0015027f89 */ /* 0x000e6600000e0000 */
[----:B------:R-:W-:-:S05]  /*1c90*/  @!P1 LOP3.LUT R3, R3, 0x7c, RZ, 0xc0, !PT ;  /* 0x0000007c03039812 */ /* 0x000fca00078ec0ff */
[----:B-1----:R-:W-:Y:S01]  /*1ca0*/  @!P0 FADD R21, R21, R2 ;  /* 0x0000000215158221 */ /* 0x002fe20000000000 */
[----:B------:R-:W-:Y:S02]  /*1cb0*/  ISETP.GT.AND P0, PT, R6, 0x1b, PT ;  /* 0x0000001b0600780c */ /* 0x000fe40003f04270 */
[----:B0-----:R-:W-:Y:S02]  /*1cc0*/  @!P1 LEA R4, R5, R4, 0x18 ;  /* 0x0000000405049211 */ /* 0x001fe400078ec0ff */
[----:B------:R-:W0:Y:S02]  /*1cd0*/  SHFL.DOWN PT, R2, R21, 0x4, 0x1f ;  /* 0x08801f0015027f89 */ /* 0x000e2400000e0000 */
[----:B------:R-:W-:-:S07]  /*1ce0*/  @!P1 IADD3 R3, PT, PT, R3, R4, RZ ;  /* 0x0000000403039210 */ /* 0x000fce0007ffe0ff */
        /* <DEDUP_REMOVED lines=12> */
[----:B------:R-:W0:Y:S01]  /*1db0*/  S2UR UR5, SR_CgaCtaId ;  /* 0x00000000000579c3 */ /* 0x000e220000008800 */
[----:B------:R-:W-:Y:S02]  /*1dc0*/  UMOV UR4, 0x400 ;  /* 0x0000040000047882 */ /* 0x000fe40000000000 */
[----:B0-----:R-:W-:-:S09]  /*1dd0*/  ULEA UR4, UR5, UR4, 0x18 ;  /* 0x0000000405047291 */ /* 0x001fd2000f8ec0ff */
[----:B---3--:R-:W0:Y:S04]  /*1de0*/  LDS R3, [UR4+0xc] ;  /* 0x00000c04ff037984 */ /* 0x008e280008000800 */
        /* <DEDUP_REMOVED lines=10> */
.L_x_450:
        /* <DEDUP_REMOVED lines=12> */
.L_x_480:
[----:B------:R-:W-:Y:S05]  /*1f50*/  BSYNC.RECONVERGENT B1 ;  /* 0x0000000000017941 */ /* 0x000fea0003800200 */
.L_x_479:
[----:B------:R-:W-:Y:S01]  /*1f60*/  ISETP.GE.AND P0, PT, R11, R20, PT ;  /* 0x000000140b00720c */ /* 0x000fe20003f06270 */
[----:B------:R-:W-:-:S12]  /*1f70*/  BSSY.RECONVERGENT B1, `(.L_x_481) ;  /* 0x0000074000017945 */ /* 0x000fd80003800200 */
[----:B------:R-:W-:Y:S05]  /*1f80*/  @P0 BRA `(.L_x_482) ;  /* 0x0000000400c80947 */ /* 0x000fea0003800000 */
[----:B0-----:R-:W-:Y:S01]  /*1f90*/  LOP3.LUT R3, RZ, R11, RZ, 0x33, !PT ;  /* 0x0000000bff037212 */ /* 0x001fe200078e33ff */
[----:B------:R-:W-:Y:S04]  /*1fa0*/  BSSY.RECONVERGENT B2, `(.L_x_483) ;  /* 0x0000015000027945 */ /* 0x000fe80003800200 */
[----:B------:R-:W-:-:S05]  /*1fb0*/  IMAD.IADD R4, R3, 0x1, R20 ;  /* 0x0000000103047824 */ /* 0x000fca00078e0214 */
        /* <DEDUP_REMOVED lines=10> */
.L_x_485:
[----:B------:R-:W-:-:S06]  /*2060*/  MOV R3, R5 ;  /* 0x0000000500037202 */ /* 0x000fcc0000000f00 */
[----:B------:R0:W2:Y:S01]  /*2070*/  LDG.E.CONSTANT R3, desc[UR6][R2.64] ;  /* 0x0000000602037981 */ /* 0x0000a2000c1e9900 */
[----:B------:R-:W-:Y:S02]  /*2080*/  IADD3 R4, PT, PT, R4, 0x1, RZ ;  /* 0x0000000104047810 */ /* 0x000fe40007ffe0ff */
[----:B------:R-:W-:Y:S02]  /*2090*/  IADD3 R11, PT, PT, R11, 0x100, RZ ;  /* 0x000001000b0b7810 */ /* 0x000fe40007ffe0ff */
[----:B------:R-:W-:Y:S02]  /*20a0*/  ISETP.NE.AND P0, PT, R4, RZ, PT ;  /* 0x000000ff0400720c */ /* 0x000fe40003f05270 */
[----:B0-----:R-:W-:-:S04]  /*20b0*/  IADD3 R2, P2, PT, R2, 0x400, RZ ;  /* 0x0000040002027810 */ /* 0x001fc80007f5e0ff */
[----:B------:R-:W-:Y:S01]  /*20c0*/  IADD3.X R5, PT, PT, RZ, R5, RZ, P2, !PT ;  /* 0x00000005ff057210 */ /* 0x000fe200017fe4ff */
[----:B--2--5:R-:W-:-:S06]  /*20d0*/  FADD R0, R3, R0 ;  /* 0x0000000003007221 */ /* 0x024fcc0000000000 */
[----:B------:R-:W-:Y:S05]  /*20e0*/  @P0 BRA `(.L_x_485) ;  /* 0xfffffffc00dc0947 */ /* 0x000fea000383ffff */
.L_x_484:
[----:B------:R-:W-:Y:S05]  /*20f0*/  BSYNC.RECONVERGENT B2 ;  /* 0x0000000000027941 */ /* 0x000fea0003800200 */
.L_x_483:
        /* <DEDUP_REMOVED lines=8> */
.L_x_488:
        /* <DEDUP_REMOVED lines=9> */
[----:B------:R-:W-:-:S03]  /*2210*/  VIADD R3, R11, 0x800 ;  /* 0x000008000b037836 */ /* 0x000fc60000000000 */
[----:B------:R-:W4:Y:S01]  /*2220*/  LDG.E.CONSTANT R15, desc[UR6][R4.64+0x400] ;  /* 0x00040006040f7981 */ /* 0x000f22000c1e9900 */
        /* <DEDUP_REMOVED lines=32> */
.L_x_487:
[----:B------:R-:W-:Y:S05]  /*2430*/  BSYNC.RECONVERGENT B2 ;  /* 0x0000000000027941 */ /* 0x000fea0003800200 */
.L_x_486:
[----:B------:R-:W-:Y:S01]  /*2440*/  IADD3 R2, PT, PT, -R11, R20, RZ ;  /* 0x000000140b027210 */ /* 0x000fe20007ffe1ff */
[----:B------:R-:W-:Y:S03]  /*2450*/  BSSY.RECONVERGENT B2, `(.L_x_489) ;  /* 0x0000019000027945 */ /* 0x000fe60003800200 */
[----:B------:R-:W-:-:S13]  /*2460*/  ISETP.GT.AND P1, PT, R2, 0x400, PT ;  /* 0x000004000200780c */ /* 0x000fda0003f24270 */
[----:B------:R-:W-:Y:S05]  /*2470*/  @!P1 BRA `(.L_x_490) ;  /* 0x0000000000589947 */ /* 0x000fea0003800000 */
        /* <DEDUP_REMOVED lines=22> */
.L_x_490:
[----:B------:R-:W-:Y:S05]  /*25e0*/  BSYNC.RECONVERGENT B2 ;  /* 0x0000000000027941 */ /* 0x000fea0003800200 */
.L_x_489:
        /* <DEDUP_REMOVED lines=12> */
.L_x_482:
[----:B------:R-:W-:Y:S05]  /*26b0*/  BSYNC.RECONVERGENT B1 ;  /* 0x0000000000017941 */ /* 0x000fea0003800200 */
.L_x_481:
        /* <DEDUP_REMOVED lines=35> */
[----:B--2---:R-:W0:Y:S04]  /*28f0*/  LDS R3, [UR4+0xc] ;  /* 0x00000c04ff037984 */ /* 0x004e280008000800 */
        /* <DEDUP_REMOVED lines=10> */
.L_x_491:
[----:B0-----:R-:W0:Y:S01]  /*29a0*/  S2R R2, SR_LANEID ;  /* 0x0000000000027919 */ /* 0x001e220000000000 */
[----:B------:R-:W-:-:S04]  /*29b0*/  LOP3.LUT R0, R9, 0x3e0, RZ, 0xc0, !PT ;  /* 0x000003e009007812 */ /* 0x000fc800078ec0ff */
[----:B------:R-:W-:Y:S02]  /*29c0*/  IADD3 R3, PT, PT, R0, 0x20, RZ ;  /* 0x0000002000037810 */ /* 0x000fe40007ffe0ff */
[----:B------:R-:W-:Y:S02]  /*29d0*/  LOP3.LUT R7, RZ, R0, RZ, 0x33, !PT ;  /* 0x00000000ff077212 */ /* 0x000fe400078e33ff */
[-C--:B------:R-:W-:Y:S02]  /*29e0*/  ISETP.GT.AND P0, PT, R3, R20.reuse, PT ;  /* 0x000000140300720c */ /* 0x080fe40003f04270 */
[----:B------:R-:W-:-:S04]  /*29f0*/  IADD3 R7, PT, PT, R7, R20, RZ ;  /* 0x0000001407077210 */ /* 0x000fc80007ffe0ff */
[----:B------:R-:W-:-:S05]  /*2a00*/  SEL R4, R7, 0x1f, P0 ;  /* 0x0000001f07047807 */ /* 0x000fca0000000000 */
[----:B------:R-:W1:Y:S01]  /*2a10*/  SHFL.DOWN PT, R0, R5, 0x1, R4 ;  /* 0x0820000005007989 */ /* 0x000e6200000e0004 */
[C---:B0-----:R-:W-:Y:S01]  /*2a20*/  ISETP.GE.AND P0, PT, R2.reuse, R4, PT ;  /* 0x000000040200720c */ /* 0x041fe20003f06270 */
[C---:B------:R-:W-:Y:S01]  /*2a30*/  VIADD R3, R2.reuse, 0x2 ;  /* 0x0000000202037836 */ /* 0x040fe20000000000 */
[----:B------:R-:W-:-:S11]  /*2a40*/  ISETP.NE.AND P1, PT, R2, RZ, PT ;  /* 0x000000ff0200720c */ /* 0x000fd60003f25270 */
[----:B-1----:R-:W-:Y:S01]  /*2a50*/  @!P0 FADD R5, R0, R5 ;  /* 0x0000000500058221 */ /* 0x002fe20000000000 */
[-C--:B------:R-:W-:Y:S01]  /*2a60*/  ISETP.GT.AND P0, PT, R3, R4.reuse, PT ;  /* 0x000000040300720c */ /* 0x080fe20003f04270 */
[----:B------:R-:W0:Y:S01]  /*2a70*/  @!P1 S2R R6, SR_CgaCtaId ;  /* 0x0000000000069919 */ /* 0x000e220000008800 */
[----:B------:R-:W-:Y:S02]  /*2a80*/  IADD3 R3, PT, PT, R2, 0x4, RZ ;  /* 0x0000000402037810 */ /* 0x000fe40007ffe0ff */
[----:B------:R-:W1:Y:S09]  /*2a90*/  SHFL.DOWN PT, R0, R5, 0x2, R4 ;  /* 0x0840000005007989 */ /* 0x000e7200000e0004 */
[----:B-1----:R-:W-:Y:S01]  /*2aa0*/  @!P0 FADD R5, R5, R0 ;  /* 0x0000000005058221 */ /* 0x002fe20000000000 */
[----:B------:R-:W-:-:S02]  /*2ab0*/  ISETP.GT.AND P0, PT, R3, R4, PT ;  /* 0x000000040300720c */ /* 0x000fc40003f04270 */
[----:B------:R-:W-:Y:S02]  /*2ac0*/  IADD3 R3, PT, PT, R2, 0x8, RZ ;  /* 0x0000000802037810 */ /* 0x000fe40007ffe0ff */
[----:B------:R-:W1:Y:S09]  /*2ad0*/  SHFL.DOWN PT, R0, R5, 0x4, R4 ;  /* 0x0880000005007989 */ /* 0x000e7200000e0004 */
[----:B-1----:R-:W-:Y:S01]  /*2ae0*/  @!P0 FADD R5, R5, R0 ;  /* 0x0000000005058221 */ /* 0x002fe20000000000 */
[----:B------:R-:W-:-:S02]  /*2af0*/  ISETP.GT.AND P0, PT, R3, R4, PT ;  /* 0x000000040300720c */ /* 0x000fc40003f04270 */
[----:B------:R-:W-:Y:S02]  /*2b00*/  IADD3 R3, PT, PT, R2, 0x10, RZ ;  /* 0x0000001002037810 */ /* 0x000fe40007ffe0ff */
[----:B------:R-:W1:Y:S01]  /*2b10*/  SHFL.DOWN PT, R0, R5, 0x8, R4 ;  /* 0x0900000005007989 */ /* 0x000e6200000e0004 */
[----:B------:R-:W-:-:S04]  /*2b20*/  @!P1 SHF.R.U32.HI R2, RZ, 0x3, R9 ;  /* 0x00000003ff029819 */ /* 0x000fc80000011609 */
[----:B------:R-:W-:-:S04]  /*2b30*/  @!P1 LOP3.LUT R2, R2, 0x7c, RZ, 0xc0, !PT ;  /* 0x0000007c02029812 */ /* 0x000fc800078ec0ff */
[----:B-1----:R-:W-:Y:S01]  /*2b40*/  @!P0 FADD R5, R5, R0 ;  /* 0x0000000005058221 */ /* 0x002fe20000000000 */
[----:B------:R-:W-:Y:S02]  /*2b50*/  ISETP.GT.AND P0, PT, R3, R4, PT ;  /* 0x000000040300720c */ /* 0x000fe40003f04270 */
[----:B------:R-:W-:Y:S02]  /*2b60*/  @!P1 MOV R3, 0x400 ;  /* 0x0000040000039802 */ /* 0x000fe40000000f00 */
[----:B------:R-:W1:Y:S02]  /*2b70*/  SHFL.DOWN PT, R0, R5, 0x10, R4 ;  /* 0x0a00000005007989 */ /* 0x000e6400000e0004 */
[----:B0-----:R-:W-:-:S04]  /*2b80*/  @!P1 LEA R3, R6, R3, 0x18 ;  /* 0x0000000306039211 */ /* 0x001fc800078ec0ff */
[----:B------:R-:W-:-:S03]  /*2b90*/  @!P1 IADD3 R3, PT, PT, R2, R3, RZ ;  /* 0x0000000302039210 */ /* 0x000fc60007ffe0ff */
[----:B-1----:R-:W-:Y:S01]  /*2ba0*/  @!P0 FADD R5, R5, R0 ;  /* 0x0000000005058221 */ /* 0x002fe20000000000 */
        /* <DEDUP_REMOVED lines=12> */
[----:B-1----:R-:W0:Y:S04]  /*2c70*/  LDS R3, [UR4+0xc] ;  /* 0x00000c04ff037984 */ /* 0x002e280008000800 */
        /* <DEDUP_REMOVED lines=13> */
.L_x_478:
[----:B------:R-:W0:Y:S01]  /*2d50*/  S2R R8, SR_TID.X ;  /* 0x0000000000087919 */ /* 0x000e220000002100 */
[----:B------:R-:W0:Y:S02]  /*2d60*/  LDC.64 R2, c[0x0][0x380] ;  /* 0x0000e000ff027b82 */ /* 0x000e240000000a00 */
[----:B0-----:R-:W-:-:S05]  /*2d70*/  IMAD.WIDE.U32 R2, R8, 0x4, R2 ;  /* 0x0000000408027825 */ /* 0x001fca00078e0002 */
[----:B------:R-:W2:Y:S04]  /*2d80*/  LDG.E.CONSTANT R19, desc[UR6][R2.64] ;  /* 0x0000000602137981 */ /* 0x000ea8000c1e9900 */
[----:B------:R-:W2:Y:S04]  /*2d90*/  LDG.E.CONSTANT R0, desc[UR6][R2.64+0x400] ;  /* 0x0004000602007981 */ /* 0x000ea8000c1e9900 */
[----:B------:R-:W3:Y:S04]  /*2da0*/  LDG.E.CONSTANT R4, desc[UR6][R2.64+0x800] ;  /* 0x0008000602047981 */ /* 0x000ee8000c1e9900 */
[----:B------:R-:W3:Y:S04]  /*2db0*/  LDG.E.CONSTANT R5, desc[UR6][R2.64+0xc00] ;  /* 0x000c000602057981 */ /* 0x000ee8000c1e9900 */
[----:B------:R-:W4:Y:S04]  /*2dc0*/  LDG.E.CONSTANT R6, desc[UR6][R2.64+0x1000] ;  /* 0x0010000602067981 */ /* 0x000f28000c1e9900 */
[----:B------:R-:W4:Y:S04]  /*2dd0*/  LDG.E.CONSTANT R7, desc[UR6][R2.64+0x1400] ;  /* 0x0014000602077981 */ /* 0x000f28000c1e9900 */
[----:B------:R-:W5:Y:S04]  /*2de0*/  LDG.E.CONSTANT R9, desc[UR6][R2.64+0x1800] ;  /* 0x0018000602097981 */ /* 0x000f68000c1e9900 */
        /* <DEDUP_REMOVED lines=8> */
[----:B------:R-:W5:Y:S01]  /*2e70*/  LDG.E.CONSTANT R18, desc[UR6][R2.64+0x3c00] ;  /* 0x003c000602127981 */ /* 0x000f62000c1e9900 */
[----:B------:R-:W-:Y:S01]  /*2e80*/  ISETP.GE.U32.AND P0, PT, R20, 0x2000, PT ;  /* 0x000020001400780c */ /* 0x000fe20003f06070 */
[----:B--2---:R-:W-:Y:S01]  /*2e90*/  FADD R0, R19, R0 ;  /* 0x0000000013007221 */ /* 0x004fe20000000000 */
[----:B---3--:R-:W-:-:S04]  /*2ea0*/  FADD R5, R4, R5 ;  /* 0x0000000504057221 */ /* 0x008fc80000000000 */
[----:B------:R-:W-:Y:S01]  /*2eb0*/  FADD R0, R0, R5 ;  /* 0x0000000500007221 */ /* 0x000fe20000000000 */
[----:B----4-:R-:W-:Y:S01]  /*2ec0*/  FADD R6, R6, R7 ;  /* 0x0000000706067221 */ /* 0x010fe20000000000 */
[----:B-----5:R-:W-:-:S04]  /*2ed0*/  FADD R9, R9, R10 ;  /* 0x0000000a09097221 */ /* 0x020fc80000000000 */
[----:B------:R-:W-:Y:S01]  /*2ee0*/  FADD R9, R6, R9 ;  /* 0x0000000906097221 */ /* 0x000fe20000000000 */
[----:B------:R-:W-:-:S03]  /*2ef0*/  FADD R11, R11, R12 ;  /* 0x0000000c0b0b7221 */ /* 0x000fc60000000000 */
[----:B------:R-:W-:Y:S01]  /*2f00*/  FADD R0, R0, R9 ;  /* 0x0000000900007221 */ /* 0x000fe20000000000 */
[----:B------:R-:W-:-:S04]  /*2f10*/  FADD R14, R13, R14 ;  /* 0x0000000e0d0e7221 */ /* 0x000fc80000000000 */
[----:B------:R-:W-:Y:S01]  /*2f20*/  FADD R11, R11, R14 ;  /* 0x0000000e0b0b7221 */ /* 0x000fe20000000000 */
[----:B------:R-:W-:Y:S01]  /*2f30*/  FADD R15, R15, R16 ;  /* 0x000000100f0f7221 */ /* 0x000fe20000000000 */
[----:B------:R-:W-:-:S04]  /*2f40*/  FADD R18, R17, R18 ;  /* 0x0000001211127221 */ /* 0x000fc80000000000 */
[----:B------:R-:W-:-:S04]  /*2f50*/  FADD R18, R15, R18 ;  /* 0x000000120f127221 */ /* 0x000fc80000000000 */
[----:B------:R-:W-:Y:S01]  /*2f60*/  FADD R5, R11, R18 ;  /* 0x000000120b057221 */ /* 0x000fe20000000000 */
[----:B------:R-:W-:-:S03]  /*2f70*/  HFMA2 R11, -RZ, RZ, 0, 0.00048828125 ;  /* 0x00001000ff0b7431 */ /* 0x000fc600000001ff */
[----:B------:R-:W-:Y:S01]  /*2f80*/  FADD R0, R0, R5 ;  /* 0x0000000500007221 */ /* 0x000fe20000000000 */
[----:B------:R-:W-:Y:S06]  /*2f90*/  @!P0 BRA `(.L_x_492) ;  /* 0x0000000000ac8947 */ /* 0x000fec0003800000 */
[----:B------:R-:W0:Y:S01]  /*2fa0*/  LDC R7, c[0x0][0x390] ;  /* 0x0000e400ff077b82 */ /* 0x000e220000000800 */
[----:B------:R-:W-:Y:S02]  /*2fb0*/  IADD3 R6, PT, PT, R20, -0x1000, RZ ;  /* 0xfffff00014067810 */ /* 0x000fe40007ffe0ff */
[----:B------:R-:W-:-:S07]  /*2fc0*/  MOV R11, 0x1000 ;  /* 0x00001000000b7802 */ /* 0x000fce0000000f00 */
.L_x_494:
[----:B------:R-:W-:-:S05]  /*2fd0*/  IMAD.WIDE R4, R11, 0x4, R2 ;  /* 0x000000040b047825 */ /* 0x000fca00078e0202 */
[----:B------:R-:W2:Y:S04]  /*2fe0*/  LDG.E.CONSTANT R20, desc[UR6][R4.64+0x400] ;  /* 0x0004000604147981 */ /* 0x000ea8000c1e9900 */
[----:B------:R-:W2:Y:S04]  /*2ff0*/  LDG.E.CONSTANT R21, desc[UR6][R4.64+0x800] ;  /* 0x0008000604157981 */ /* 0x000ea8000c1e9900 */
        /* <DEDUP_REMOVED lines=13> */
[----:B------:R1:W5:Y:S01]  /*30d0*/  LDG.E.CONSTANT R18, desc[UR6][R4.64+0x3c00] ;  /* 0x003c000604127981 */ /* 0x000362000c1e9900 */
[----:B--2---:R-:W-:Y:S01]  /*30e0*/  FADD R21, R20, R21 ;  /* 0x0000001514157221 */ /* 0x004fe20000000000 */
[----:B0-----:R-:W-:-:S05]  /*30f0*/  MOV R20, R7 ;  /* 0x0000000700147202 */ /* 0x001fca0000000f00 */
[----:B-1----:R-:W-:Y:S02]  /*3100*/  IMAD.IADD R4, R20, 0x1, -R11 ;  /* 0x0000000114047824 */ /* 0x002fe400078e0a0b */
[----:B---3--:R-:W-:-:S03]  /*3110*/  FADD R0, R19, R0 ;  /* 0x0000000013007221 */ /* 0x008fc60000000000 */
[----:B------:R-:W-:Y:S01]  /*3120*/  ISETP.GE.AND P0, PT, R4, 0x1000, PT ;  /* 0x000010000400780c */ /* 0x000fe20003f06270 */
[----:B----4-:R-:W-:Y:S01]  /*3130*/  FADD R22, R22, R23 ;  /* 0x0000001716167221 */ /* 0x010fe20000000000 */
[----:B------:R-:W-:Y:S01]  /*3140*/  FADD R0, R0, R21 ;  /* 0x0000001500007221 */ /* 0x000fe20000000000 */
[----:B-----5:R-:W-:-:S04]  /*3150*/  FADD R25, R24, R25 ;  /* 0x0000001918197221 */ /* 0x020fc80000000000 */
[----:B------:R-:W-:Y:S01]  /*3160*/  FADD R25, R22, R25 ;  /* 0x0000001916197221 */ /* 0x000fe20000000000 */
[----:B------:R-:W-:Y:S01]  /*3170*/  FADD R16, R16, R17 ;  /* 0x0000001110107221 */ /* 0x000fe20000000000 */
[----:B------:R-:W-:-:S04]  /*3180*/  FADD R15, R15, R10 ;  /* 0x0000000a0f0f7221 */ /* 0x000fc80000000000 */
[----:B------:R-:W-:Y:S01]  /*3190*/  FADD R15, R16, R15 ;  /* 0x0000000f100f7221 */ /* 0x000fe20000000000 */
[----:B------:R-:W-:Y:S01]  /*31a0*/  FADD R9, R14, R9 ;  /* 0x000000090e097221 */ /* 0x000fe20000000000 */
[----:B------:R-:W-:-:S04]  /*31b0*/  FADD R12, R13, R12 ;  /* 0x0000000c0d0c7221 */ /* 0x000fc80000000000 */
[----:B------:R-:W-:Y:S01]  /*31c0*/  FADD R12, R9, R12 ;  /* 0x0000000c090c7221 */ /* 0x000fe20000000000 */
[----:B------:R-:W-:-:S03]  /*31d0*/  FADD R0, R0, R25 ;  /* 0x0000001900007221 */ /* 0x000fc60000000000 */
[----:B------:R-:W-:-:S04]  /*31e0*/  FADD R15, R15, R12 ;  /* 0x0000000c0f0f7221 */ /* 0x000fc80000000000 */
[----:B------:R-:W-:-:S04]  /*31f0*/  FADD R15, R0, R15 ;  /* 0x0000000f000f7221 */ /* 0x000fc80000000000 */
[----:B------:R-:W-:Y:S01]  /*3200*/  FADD R0, R18, R15 ;  /* 0x0000000f12007221 */ /* 0x000fe20000000000 */
[----:B------:R-:W-:Y:S06]  /*3210*/  @!P0 BRA `(.L_x_493) ;  /* 0x0000000800308947 */ /* 0x000fec0003800000 */
[----:B------:R-:W-:-:S04]  /*3220*/  IADD3 R11, PT, PT, R11, 0x1000, RZ ;  /* 0x000010000b0b7810 */ /* 0x000fc80007ffe0ff */
[----:B------:R-:W-:-:S13]  /*3230*/  ISETP.GT.AND P0, PT, R11, R6, PT ;  /* 0x000000060b00720c */ /* 0x000fda0003f04270 */
[----:B------:R-:W-:Y:S05]  /*3240*/  @!P0 BRA `(.L_x_494) ;  /* 0xfffffffc00608947 */ /* 0x000fea000383ffff */
.L_x_492:
[----:B------:R-:W-:-:S13]  /*3250*/  ISETP.GE.AND P0, PT, R11, R20, PT ;  /* 0x000000140b00720c */ /* 0x000fda0003f06270 */
[----:B------:R-:W-:Y:S05]  /*3260*/  @P0 BRA `(.L_x_493) ;  /* 0x00000008001c0947 */ /* 0x000fea0003800000 */
[----:B------:R-:W-:Y:S01]  /*3270*/  IADD3 R9, PT, PT, -R11, R20, RZ ;  /* 0x000000140b097210 */ /* 0x000fe20007ffe1ff */
[----:B------:R-:W-:Y:S03]  /*3280*/  BSSY.RECONVERGENT B1, `(.L_x_493) ;  /* 0x0000085000017945 */ /* 0x000fe60003800200 */
        /* <DEDUP_REMOVED lines=16> */
.L_x_498:
        /* <DEDUP_REMOVED lines=8> */
.L_x_497:
[----:B------:R-:W-:Y:S05]  /*3410*/  BSYNC.RECONVERGENT B2 ;  /* 0x0000000000027941 */ /* 0x000fea0003800200 */
.L_x_496:
[----:B------:R-:W-:Y:S05]  /*3420*/  @!P1 BRA `(.L_x_495) ;  /* 0x0000000400a89947 */ /* 0x000fea0003800000 */
[----:B------:R-:W0:Y:S01]  /*3430*/  LDCU.64 UR4, c[0x0][0x380] ;  /* 0x00007000ff0477ac */ /* 0x000e220008000a00 */
[----:B------:R-:W-:Y:S01]  /*3440*/  IADD3 R5, PT, PT, R9, -R10, RZ ;  /* 0x8000000a09057210 */ /* 0x000fe20007ffe0ff */
[----:B------:R-:W-:Y:S01]  /*3450*/  BSSY.RECONVERGENT B2, `(.L_x_499) ;  /* 0x000003b000027945 */ /* 0x000fe20003800200 */
[CC--:B------:R-:W-:Y:S02]  /*3460*/  IADD3 R3, P0, PT, R10.reuse, R11.reuse, RZ ;  /* 0x0000000b0a037210 */ /* 0x0c0fe40007f1e0ff */
[----:B------:R-:W-:Y:S02]  /*3470*/  ISETP.GT.AND P1, PT, R5, 0xc00, PT ;  /* 0x00000c000500780c */ /* 0x000fe40003f24270 */
[----:B------:R-:W-:Y:S01]  /*3480*/  IADD3 R11, PT, PT, R10, R11, RZ ;  /* 0x0000000b0a0b7210 */ /* 0x000fe20007ffe0ff */
[----:B------:R-:W-:Y:S01]  /*3490*/  IMAD.X R4, RZ, RZ, RZ, P0 ;  /* 0x000000ffff047224 */ /* 0x000fe200000e06ff */
[----:B0-----:R-:W-:-:S04]  /*34a0*/  LEA R2, P0, R3, UR4, 0x2 ;  /* 0x0000000403027c11 */ /* 0x001fc8000f8010ff */
[----:B------:R-:W-:Y:S02]  /*34b0*/  LEA.HI.X R3, R3, UR5, R4, 0x2, P0 ;  /* 0x0000000503037c11 */ /* 0x000fe400080f1404 */
[----:B------:R-:W-:-:S04]  /*34c0*/  IADD3 R2, P0, PT, R2, 0x800, RZ ;  /* 0x0000080002027810 */ /* 0x000fc80007f1e0ff */
[----:B------:R-:W-:Y:S02]  /*34d0*/  IADD3.X R3, PT, PT, RZ, R3, RZ, P0, !PT ;  /* 0x00000003ff037210 */ /* 0x000fe400007fe4ff */
[----:B------:R-:W-:Y:S01]  /*34e0*/  PLOP3.LUT P0, PT, PT, PT, PT, 0x80, 0x8 ;  /* 0x000000000008781c */ /* 0x000fe20003f0f070 */
[----:B------:R-:W-:-:S12]  /*34f0*/  @!P1 BRA `(.L_x_500) ;  /* 0x0000000000c09947 */ /* 0x000fd80003800000 */
[----:B------:R-:W-:Y:S02]  /*3500*/  PLOP3.LUT P0, PT, PT, PT, PT, 0x8, 0x80 ;  /* 0x000000000080781c */ /* 0x000fe40003f0e170 */
[----:B------:R-:W-:-:S11]  /*3510*/  IADD3 R13, PT, PT, R9, -0xc00, RZ ;  /* 0xfffff400090d7810 */ /* 0x000fd60007ffe0ff */
.L_x_501:
[----:B------:R-:W0:Y:S01]  /*3520*/  LDC.64 R4, c[0x0][0x380] ;  /* 0x0000e000ff047b82 */ /* 0x000e220000000a00 */
[----:B------:R-:W2:Y:S01]  /*3530*/  LDG.E.CONSTANT R12, desc[UR6][R2.64+-0x400] ;  /* 0xfffc0006020c7981 */ /* 0x000ea2000c1e9900 */
[----:B------:R-:W-:-:S03]  /*3540*/  IADD3 R25, PT, PT, R11, 0x400, RZ ;  /* 0x000004000b197810 */ /* 0x000fc60007ffe0ff */
[----:B------:R-:W3:Y:S04]  /*3550*/  LDG.E.CONSTANT R20, desc[UR6][R2.64] ;  /* 0x0000000602147981 */ /* 0x000ee8000c1e9900 */
[----:B------:R-:W4:Y:S01]  /*3560*/  LDG.E.CONSTANT R19, desc[UR6][R2.64+0x400] ;  /* 0x0004000602137981 */ /* 0x000f22000c1e9900 */
[----:B------:R-:W-:-:S03]  /*3570*/  IADD3 R7, PT, PT, R11, 0x800, RZ ;  /* 0x000008000b077810 */ /* 0x000fc60007ffe0ff */
[----:B------:R-:W5:Y:S04]  /*3580*/  LDG.E.CONSTANT R17, desc[UR6][R2.64+0xc00] ;  /* 0x000c000602117981 */ /* 0x000f68000c1e9900 */
[----:B------:R-:W5:Y:S01]  /*3590*/  LDG.E.CONSTANT R16, desc[UR6][R2.64+0x1000] ;  /* 0x0010000602107981 */ /* 0x000f62000c1e9900 */
[----:B------:R-:W-:-:S03]  /*35a0*/  IADD3 R23, PT, PT, R11, 0xc00, RZ ;  /* 0x00000c000b177810 */ /* 0x000fc60007ffe0ff */
[----:B------:R-:W5:Y:S01]  /*35b0*/  LDG.E.CONSTANT R22, desc[UR6][R2.64+0x1c00] ;  /* 0x001c000602167981 */ /* 0x000f62000c1e9900 */
[----:B0-----:R-:W-:-:S03]  /*35c0*/  IMAD.WIDE.U32 R14, R11, 0x4, R4 ;  /* 0x000000040b0e7825 */ /* 0x001fc600078e0004 */
[----:B------:R-:W5:Y:S04]  /*35d0*/  LDG.E.CONSTANT R21, desc[UR6][R2.64+0x2000] ;  /* 0x0020000602157981 */ /* 0x000f68000c1e9900 */
[----:B------:R-:W5:Y:S04]  /*35e0*/  LDG.E.CONSTANT R26, desc[UR6][R2.64+0x3000] ;  /* 0x00300006021a7981 */ /* 0x000f68000c1e9900 */
[----:B------:R-:W2:Y:S01]  /*35f0*/  LDG.E.CONSTANT R15, desc[UR6][R14.64] ;  /* 0x000000060e0f7981 */ /* 0x000ea2000c1e9900 */
[----:B------:R-:W-:-:S05]  /*3600*/  IMAD.WIDE.U32 R24, R25, 0x4, R4 ;  /* 0x0000000419187825 */ /* 0x000fca00078e0004 */
[----:B------:R-:W5:Y:S01]  /*3610*/  LDG.E.CONSTANT R18, desc[UR6][R24.64] ;  /* 0x0000000618127981 */ /* 0x000f62000c1e9900 */
[----:B------:R-:W-:-:S03]  /*3620*/  IMAD.WIDE.U32 R6, R7, 0x4, R4 ;  /* 0x0000000407067825 */ /* 0x000fc600078e0004 */
        /* <DEDUP_REMOVED lines=8> */
[----:B------:R-:W-:Y:S01]  /*36b0*/  ISETP.GE.AND P1, PT, R10, R13, PT ;  /* 0x0000000d0a00720c */ /* 0x000fe20003f26270 */
[----:B------:R-:W-:Y:S01]  /*36c0*/  VIADD R11, R11, 0x1000 ;  /* 0x000010000b0b7836 */ /* 0x000fe20000000000 */
[----:B0-----:R-:W-:-:S04]  /*36d0*/  IADD3 R2, P2, PT, R2, 0x4000, RZ ;  /* 0x0000400002027810 */ /* 0x001fc80007f5e0ff */
        /* <DEDUP_REMOVED lines=18> */
.L_x_500:
[----:B------:R-:W-:Y:S05]  /*3800*/  BSYNC.RECONVERGENT B2 ;  /* 0x0000000000027941 */ /* 0x000fea0003800200 */
.L_x_499:
[----:B------:R-:W-:Y:S01]  /*3810*/  IADD3 R4, PT, PT, R9, -R10, RZ ;  /* 0x8000000a09047210 */ /* 0x000fe20007ffe0ff */
[----:B------:R-:W-:Y:S03]  /*3820*/  BSSY.RECONVERGENT B2, `(.L_x_502) ;  /* 0x000001e000027945 */ /* 0x000fe60003800200 */
[----:B------:R-:W-:-:S13]  /*3830*/  ISETP.GT.AND P1, PT, R4, 0x400, PT ;  /* 0x000004000400780c */ /* 0x000fda0003f24270 */
[----:B------:R-:W-:Y:S05]  /*3840*/  @!P1 BRA `(.L_x_503) ;  /* 0x00000000006c9947 */ /* 0x000fea0003800000 */
[----:B------:R-:W0:Y:S01]  /*3850*/  LDC.64 R6, c[0x0][0x380] ;  /* 0x0000e000ff067b82 */ /* 0x000e220000000a00 */
[----:B------:R-:W2:Y:S01]  /*3860*/  LDG.E.CONSTANT R13, desc[UR6][R2.64+-0x400] ;  /* 0xfffc0006020d7981 */ /* 0x000ea2000c1e9900 */
[----:B------:R-:W-:-:S03]  /*3870*/  IADD3 R17, PT, PT, R11, 0x400, RZ ;  /* 0x000004000b117810 */ /* 0x000fc60007ffe0ff */
[----:B------:R-:W3:Y:S04]  /*3880*/  LDG.E.CONSTANT R15, desc[UR6][R2.64] ;  /* 0x00000006020f7981 */ /* 0x000ee8000c1e9900 */
[----:B------:R-:W4:Y:S04]  /*3890*/  LDG.E.CONSTANT R19, desc[UR6][R2.64+0xc00] ;  /* 0x000c000602137981 */ /* 0x000f28000c1e9900 */
[----:B------:R-:W5:Y:S04]  /*38a0*/  LDG.E.CONSTANT R21, desc[UR6][R2.64+0x1000] ;  /* 0x0010000602157981 */ /* 0x000f68000c1e9900 */
[----:B------:R-:W5:Y:S01]  /*38b0*/  LDG.E.CONSTANT R23, desc[UR6][R2.64+0x1400] ;  /* 0x0014000602177981 */ /* 0x000f62000c1e9900 */
[----:B0-----:R-:W-:-:S06]  /*38c0*/  IMAD.WIDE.U32 R4, R11, 0x4, R6 ;  /* 0x000000040b047825 */ /* 0x001fcc00078e0006 */
[----:B------:R0:W2:Y:S01]  /*38d0*/  LDG.E.CONSTANT R5, desc[UR6][R4.64] ;  /* 0x0000000604057981 */ /* 0x0000a2000c1e9900 */
[----:B------:R-:W-:-:S03]  /*38e0*/  IMAD.WIDE.U32 R6, R17, 0x4, R6 ;  /* 0x0000000411067825 */ /* 0x000fc600078e0006 */
[----:B------:R1:W4:Y:S04]  /*38f0*/  LDG.E.CONSTANT R17, desc[UR6][R2.64+0x400] ;  /* 0x0004000602117981 */ /* 0x000328000c1e9900 */
[----:B------:R-:W5:Y:S01]  /*3900*/  LDG.E.CONSTANT R7, desc[UR6][R6.64] ;  /* 0x0000000606077981 */ /* 0x000f62000c1e9900 */
[----:B0-----:R-:W-:Y:S02]  /*3910*/  IADD3 R4, P1, PT, R2, 0x2000, RZ ;  /* 0x0000200002047810 */ /* 0x001fe40007f3e0ff */
[----:B------:R-:W-:Y:S02]  /*3920*/  PLOP3.LUT P0, PT, PT, PT, PT, 0x8, 0x80 ;  /* 0x000000000080781c */ /* 0x000fe40003f0e170 */
[----:B------:R-:W-:Y:S02]  /*3930*/  IADD3 R10, PT, PT, R10, 0x800, RZ ;  /* 0x000008000a0a7810 */ /* 0x000fe40007ffe0ff */
[----:B------:R-:W-:-:S02]  /*3940*/  IADD3 R11, PT, PT, R11, 0x800, RZ ;  /* 0x000008000b0b7810 */ /* 0x000fc40007ffe0ff */
[----:B-1----:R-:W-:Y:S01]  /*3950*/  MOV R2, R4 ;  /* 0x0000000400027202 */ /* 0x002fe20000000f00 */
[----:B--2---:R-:W-:-:S04]  /*3960*/  FADD R0, R0, R5 ;  /* 0x0000000500007221 */ /* 0x004fc80000000000 */
[----:B------:R-:W-:-:S04]  /*3970*/  FADD R0, R0, R13 ;  /* 0x0000000d00007221 */ /* 0x000fc80000000000 */
[----:B---3--:R-:W-:-:S04]  /*3980*/  FADD R0, R0, R15 ;  /* 0x0000000f00007221 */ /* 0x008fc80000000000 */
[----:B----4-:R-:W-:-:S04]  /*3990*/  FADD R0, R0, R17 ;  /* 0x0000001100007221 */ /* 0x010fc80000000000 */
[----:B-----5:R-:W-:-:S04]  /*39a0*/  FADD R0, R0, R7 ;  /* 0x0000000700007221 */ /* 0x020fc80000000000 */
[----:B------:R-:W-:Y:S01]  /*39b0*/  FADD R0, R0, R19 ;  /* 0x0000001300007221 */ /* 0x000fe20000000000 */
[----:B------:R-:W-:-:S03]  /*39c0*/  IADD3.X R5, PT, PT, RZ, R3, RZ, P1, !PT ;  /* 0x00000003ff057210 */ /* 0x000fc60000ffe4ff */
[----:B------:R-:W-:Y:S01]  /*39d0*/  FADD R0, R0, R21 ;  /* 0x0000001500007221 */ /* 0x000fe20000000000 */
[----:B------:R-:W-:-:S03]  /*39e0*/  MOV R3, R5 ;  /* 0x0000000500037202 */ /* 0x000fc60000000f00 */
[----:B------:R-:W-:-:S07]  /*39f0*/  FADD R0, R0, R23 ;  /* 0x0000001700007221 */ /* 0x000fce0000000000 */
.L_x_503:
[----:B------:R-:W-:Y:S05]  /*3a00*/  BSYNC.RECONVERGENT B2 ;  /* 0x0000000000027941 */ /* 0x000fea0003800200 */
.L_x_502:
[----:B------:R-:W-:-:S13]  /*3a10*/  ISETP.LT.OR P0, PT, R10, R9, P0 ;  /* 0x000000090a00720c */ /* 0x000fda0000701670 */
[----:B------:R-:W-:Y:S05]  /*3a20*/  @!P0 BRA `(.L_x_495) ;  /* 0x0000000000288947 */ /* 0x000fea0003800000 */
[----:B------:R-:W0:Y:S01]  /*3a30*/  LDC.64 R4, c[0x0][0x380] ;  /* 0x0000e000ff047b82 */ /* 0x000e220000000a00 */
[----:B------:R-:W2:Y:S04]  /*3a40*/  LDG.E.CONSTANT R7, desc[UR6][R2.64+-0x400] ;  /* 0xfffc000602077981 */ /* 0x000ea8000c1e9900 */
[----:B------:R-:W3:Y:S01]  /*3a50*/  LDG.E.CONSTANT R9, desc[UR6][R2.64] ;  /* 0x0000000602097981 */ /* 0x000ee2000c1e9900 */
[----:B0-----:R-:W-:-:S03]  /*3a60*/  IMAD.WIDE.U32 R4, R11, 0x4, R4 ;  /* 0x000000040b047825 */ /* 0x001fc600078e0004 */
[----:B------:R-:W4:Y:S04]  /*3a70*/  LDG.E.CONSTANT R11, desc[UR6][R2.64+0x400] ;  /* 0x00040006020b7981 */ /* 0x000f28000c1e9900 */
[----:B------:R-:W5:Y:S02]  /*3a80*/  LDG.E.CONSTANT R5, desc[UR6][R4.64] ;  /* 0x0000000604057981 */ /* 0x000f64000c1e9900 */
[----:B-----5:R-:W-:-:S04]  /*3a90*/  FADD R0, R0, R5 ;  /* 0x0000000500007221 */ /* 0x020fc80000000000 */
[----:B--2---:R-:W-:-:S04]  /*3aa0*/  FADD R0, R0, R7 ;  /* 0x0000000700007221 */ /* 0x004fc80000000000 */
[----:B---3--:R-:W-:-:S04]  /*3ab0*/  FADD R0, R0, R9 ;  /* 0x0000000900007221 */ /* 0x008fc80000000000 */
[----:B----4-:R-:W-:-:S07]  /*3ac0*/  FADD R0, R0, R11 ;  /* 0x0000000b00007221 */ /* 0x010fce0000000000 */
.L_x_495:
[----:B------:R-:W-:Y:S05]  /*3ad0*/  BSYNC.RECONVERGENT B1 ;  /* 0x0000000000017941 */ /* 0x000fea0003800200 */
.L_x_493:
[----:B------:R-:W0:Y:S01]  /*3ae0*/  S2R R6, SR_LANEID ;  /* 0x0000000000067919 */ /* 0x000e220000000000 */
[----:B------:R-:W-:-:S05]  /*3af0*/  MOV R3, R0 ;  /* 0x0000000000037202 */ /* 0x000fca0000000f00 */
        /* <DEDUP_REMOVED lines=30> */
[----:B------:R-:W1:Y:S04]  /*3ce0*/  LDS R3, [UR4+0xc] ;  /* 0x00000c04ff037984 */ /* 0x000e680008000800 */
[----:B0-----:R-:W0:Y:S04]  /*3cf0*/  LDS.128 R4, [UR4+0x10] ;  /* 0x00001004ff047984 */ /* 0x001e280008000c00 */
[----:B------:R-:W2:Y:S01]  /*3d00*/  LDS.64 R8, [UR4+0x20] ;  /* 0x00002004ff087984 */ /* 0x000ea20008000a00 */
[----:B-1----:R-:W-:-:S04]  /*3d10*/  FADD R3, R0, R3 ;  /* 0x0000000300037221 */ /* 0x002fc80000000000 */
[----:B0-----:R-:W-:-:S04]  /*3d20*/  FADD R4, R3, R4 ;  /* 0x0000000403047221 */ /* 0x001fc80000000000 */
[----:B------:R-:W-:-:S04]  /*3d30*/  FADD R5, R4, R5 ;  /* 0x0000000504057221 */ /* 0x000fc80000000000 */
[----:B------:R-:W-:-:S04]  /*3d40*/  FADD R6, R5, R6 ;  /* 0x0000000605067221 */ /* 0x000fc80000000000 */
[----:B------:R-:W-:-:S04]  /*3d50*/  FADD R7, R6, R7 ;  /* 0x0000000706077221 */ /* 0x000fc80000000000 */
[----:B--2---:R-:W-:-:S04]  /*3d60*/  FADD R8, R7, R8 ;  /* 0x0000000807087221 */ /* 0x004fc80000000000 */
[----:B------:R-:W-:-:S07]  /*3d70*/  FADD R0, R8, R9 ;  /* 0x0000000908007221 */ /* 0x000fce0000000000 */
.L_x_465:
[----:B------:R-:W-:Y:S05]  /*3d80*/  BSYNC.RECONVERGENT B0 ;  /* 0x0000000000007941 */ /* 0x000fea0003800200 */
.L_x_449:
[----:B------:R-:W-:Y:S05]  /*3d90*/  @P0 EXIT ;  /* 0x000000000000094d */ /* 0x000fea0003800000 */
[----:B01234-:R-:W0:Y:S01]  /*3da0*/  LDC.64 R2, c[0x0][0x388] ;  /* 0x0000e200ff027b82 */ /* 0x01fe220000000a00 */
[----:B------:R-:W1:Y:S02]  /*3db0*/  LDCU UR4, c[0x0][0x398] ;  /* 0x00007300ff0477ac */ /* 0x000e640008000800 */
[----:B-1----:R-:W-:-:S05]  /*3dc0*/  FADD R5, R0, UR4 ;  /* 0x0000000400057e21 */ /* 0x002fca0008000000 */
[----:B0-----:R-:W-:Y:S01]  /*3dd0*/  STG.E desc[UR6][R2.64], R5 ;  /* 0x0000000502007986 */ /* 0x001fe2000c101906 */
[----:B------:R-:W-:Y:S05]  /*3de0*/  EXIT ;  /* 0x000000000000794d */ /* 0x000fea0003800000 */
.L_x_504:
        /* <DEDUP_REMOVED lines=9> */
.L_x_877:


//--------------------- .text._ZN3cub18CUB_300001_SM_10006detail6reduce18DeviceReduceKernelINS2_10policy_hubIfyN4cuda3std3__44plusIfEEE10Policy1000EPfyS9_fNS7_10__identityEEEvT0_PT3_T1_NS0_13GridEvenShareISH_EET2_T4_ --------------------------
	.section	.text._ZN3cub18CUB_300001_SM_10006detail6reduce18DeviceReduceKernelINS2_10policy_hubIfyN4cuda3std3__44plusIfEEE10Policy1000EPfyS9_fNS7_10__identityEEEvT0_PT3_T1_NS0_13GridEvenShareISH_EET2_T4_,"ax",@progbits
	.align	128
        .global         _ZN3cub18CUB_300001_SM_10006detail6reduce18DeviceReduceKernelINS2_10policy_hubIfyN4cuda3std3__44plusIfEEE10Policy1000EPfyS9_fNS7_10__identityEEEvT0_PT3_T1_NS0_13GridEvenShareISH_EET2_T4_
        .type           _ZN3cub18CUB_300001_SM_10006detail6reduce18DeviceReduceKernelINS2_10policy_hubIfyN4cuda3std3__44plusIfEEE10Policy1000EPfyS9_fNS7_10__identityEEEvT0_PT3_T1_NS0_13GridEvenShareISH_EET2_T4_,@function
        .size           _ZN3cub18CUB_300001_SM_10006detail6reduce18DeviceReduceKernelINS2_10policy_hubIfyN4cuda3std3__44plusIfEEE10Policy1000EPfyS9_fNS7_10__identityEEEvT0_PT3_T1_NS0_13GridEvenShareISH_EET2_T4_,(.L_x_878 - _ZN3cub18CUB_300001_SM_10006detail6reduce18DeviceReduceKernelINS2_10policy_hubIfyN4cuda3std3__44plusIfEEE10Policy1000EPfyS9_fNS7_10__identityEEEvT0_PT3_T1_NS0_13GridEvenShareISH_EET2_T4_)
        .other          _ZN3cub18CUB_300001_SM_10006detail6reduce18DeviceReduceKernelINS2_10policy_hubIfyN4cuda3std3__44plusIfEEE10Policy1000EPfyS9_fNS7_10__identityEEEvT0_PT3_T1_NS0_13GridEvenShareISH_EET2_T4_,@"STO_CUDA_ENTRY STV_DEFAULT"
_ZN3cub18CUB_300001_SM_10006detail6reduce18DeviceReduceKernelINS2_10policy_hubIfyN4cuda3std3__44plusIfEEE10Policy1000EPfyS9_fNS7_10__identityEEEvT0_PT3_T1_NS0_13GridEvenShareISH_EET2_T4_:
.text._ZN3cub18CUB_300001_SM_10006detail6reduce18DeviceReduceKernelINS2_10policy_hubIfyN4cuda3std3__44plusIfEEE10Policy1000EPfyS9_fNS7_10__identityEEEvT0_PT3_T1_NS0_13GridEvenShareISH_EET2_T4_:
[----:B------:R-:W-:Y:S01]  /*0000*/  LDC R1, c[0x0][0x37c] ;  /* 0x0000df00ff017b82 */ /* 0x000fe20000000800 */
[----:B------:R-:W0:Y:S07]  /*0010*/  LDCU UR10, c[0x0][0x380] ;  /* 0x00007000ff0a77ac */ /* 0x000e2e0008000800 */
[----:B------:R-:W1:Y:S01]  /*0020*/  S2UR UR17, SR_CTAID.X ;  /* 0x00000000001179c3 */ /* 0x000e620000002500 */
[----:B------:R-:W-:Y:S01]  /*0030*/  BSSY.RECONVERGENT B0, `(.L_x_505) ;  /* 0x000044a000007945 */ /* 0x000fe20003800200 */
[----:B------:R-:W2:Y:S01]  /*0040*/  LDCU UR5, c[0x0][0x3c0] ;  /* 0x00007800ff0577ac */ /* 0x000ea20008000800 */
[----:B------:R-:W3:Y:S01]  /*0050*/  LDCU.64 UR14, c[0x0][0x358] ;  /* 0x00006b00ff0e77ac */ /* 0x000ee20008000a00 */
[----:B0-----:R-:W-:-:S02]  /*0060*/  ULOP3.LUT UP0, URZ, UR10, 0xf, URZ, 0xc0, !UPT ;  /* 0x0000000f0aff7892 */ /* 0x001fc4000f80c0ff */
[----:B--2---:R-:W-:Y:S02]  /*0070*/  USHF.L.U32 UR5, UR5, 0xc, URZ ;  /* 0x0000000c05057899 */ /* 0x004fe400080006ff */
[----:B-1----:R-:W-:Y:S02]  /*0080*/  USHF.L.U32 UR4, UR17, 0xc, URZ ;  /* 0x0000000c11047899 */ /* 0x002fe400080006ff */
[----:B------:R-:W-:-:S03]  /*0090*/  USHF.R.S32.HI UR6, URZ, 0x1f, UR5 ;  /* 0x0000001fff067899 */ /* 0x000fc60008011405 */
[----:B---3--:R-:W-:Y:S09]  /*00a0*/  BRA.U UP0, `(.L_x_506) ;  /* 0x0000002100507547 */ /* 0x008ff2000b800000 */
[----:B------:R-:W0:Y:S02]  /*00b0*/  LDCU.64 UR12, c[0x0][0x3b8] ;  /* 0x00007700ff0c77ac */ /* 0x000e240008000a00 */
[----:B0-----:R-:W-:-:S04]  /*00c0*/  UIADD3 UR7, UP0, UPT, -UR4, UR12, URZ ;  /* 0x0000000c04077290 */ /* 0x001fc8000ff1e1ff */
[----:B------:R-:W-:Y:S02]  /*00d0*/  UIADD3.X UR8, UPT, UPT, UR13, -0x1, URZ, UP0, !UPT ;  /* 0xffffffff0d087890 */ /* 0x000fe400087fe4ff */
[----:B------:R-:W-:-:S04]  /*00e0*/  UISETP.GT.U32.AND UP0, UPT, UR7, 0xfff, UPT ;  /* 0x00000fff0700788c */ /* 0x000fc8000bf04070 */
[----:B------:R-:W-:-:S09]  /*00f0*/  UISETP.GT.U32.AND.EX UP0, UPT, UR8, URZ, UPT, UP0 ;  /* 0x000000ff0800728c */ /* 0x000fd2000bf04100 */
[----:B------:R-:W-:Y:S05]  /*0100*/  BRA.U UP0, `(.L_x_507) ;  /* 0x0000001100307547 */ /* 0x000fea000b800000 */
[----:B------:R-:W0:Y:S01]  /*0110*/  S2R R0, SR_TID.X ;  /* 0x0000000000007919 */ /* 0x000e220000002100 */
[----:B------:R-:W-:Y:S01]  /*0120*/  UIADD3 UR6, UPT, UPT, -UR4, UR12, URZ ;  /* 0x0000000c04067290 */ /* 0x000fe2000fffe1ff */
[----:B------:R-:W-:Y:S01]  /*0130*/  BSSY.RECONVERGENT B1, `(.L_x_508) ;  /* 0x000000b000017945 */ /* 0x000fe20003800200 */
[----:B------:R-:W1:Y:S01]  /*0140*/  LDCU UR7, c[0x0][0x384] ;  /* 0x00007080ff0777ac */ /* 0x000e620008000800 */
[----:B------:R-:W-:-:S03]  /*0150*/  IMAD.MOV.U32 R6, RZ, RZ, RZ ;  /* 0x000000ffff067224 */ /* 0x000fc600078e00ff */
[----:B0-----:R-:W-:Y:S01]  /*0160*/  ISETP.GE.AND P0, PT, R0, UR6, PT ;  /* 0x0000000600007c0c */ /* 0x001fe2000bf06270 */
[----:B------:R-:W-:-:S12]  /*0170*/  IMAD.MOV.U32 R7, RZ, RZ, R0 ;  /* 0x000000ffff077224 */ /* 0x000fd800078e0000 */
[----:B-1----:R-:W-:Y:S05]  /*0180*/  @P0 BRA `(.L_x_509) ;  /* 0x0000000000140947 */ /* 0x002fea0003800000 */
[----:B------:R-:W0:Y:S01]  /*0190*/  LDC.64 R2, c[0x0][0x380] ;  /* 0x0000e000ff027b82 */ /* 0x000e220000000a00 */
[----:B------:R-:W-:-:S05]  /*01a0*/  IADD3 R5, PT, PT, R0, UR4, RZ ;  /* 0x0000000400057c10 */ /* 0x000fca000fffe0ff */
[----:B0-----:R-:W-:-:S05]  /*01b0*/  IMAD.WIDE.U32 R2, R5, 0x4, R2 ;  /* 0x0000000405027825 */ /* 0x001fca00078e0002 */
[----:B------:R0:W5:Y:S01]  /*01c0*/  LDG.E.CONSTANT R6, desc[UR14][R2.64] ;  /* 0x0000000e02067981 */ /* 0x000162000c1e9900 */
[----:B------:R-:W-:-:S07]  /*01d0*/  VIADD R7, R0, 0x100 ;  /* 0x0000010000077836 */ /* 0x000fce0000000000 */
.L_x_509:
[----:B------:R-:W-:Y:S05]  /*01e0*/  BSYNC.RECONVERGENT B1 ;  /* 0x0000000000017941 */ /* 0x000fea0003800200 */
.L_x_508:
[----:B------:R-:W-:Y:S01]  /*01f0*/  ISETP.GE.AND P0, PT, R7, UR6, PT ;  /* 0x0000000607007c0c */ /* 0x000fe2000bf06270 */
[----:B------:R-:W-:-:S12]  /*0200*/  BSSY.RECONVERGENT B1, `(.L_x_510) ;  /* 0x000008d000017945 */ /* 0x000fd80003800200 */
[----:B------:R-:W-:Y:S05]  /*0210*/  @P0 BRA `(.L_x_511) ;  /* 0x00000008002c0947 */ /* 0x000fea0003800000 */
[----:B0-----:R-:W-:Y:S01]  /*0220*/  LOP3.LUT R2, RZ, R7, RZ, 0x33, !PT ;  /* 0x00000007ff027212 */ /* 0x001fe200078e33ff */
[----:B------:R-:W-:Y:S04]  /*0230*/  BSSY.RECONVERGENT B2, `(.L_x_512) ;  /* 0x0000019000027945 */ /* 0x000fe80003800200 */
[----:B------:R-:W-:-:S05]  /*0240*/  VIADD R2, R2, UR12 ;  /* 0x0000000c02027c36 */ /* 0x000fca0008000000 */
[C---:B------:R-:W-:Y:S02]  /*0250*/  LOP3.LUT R3, R2.reuse, 0x300, RZ, 0xc0, !PT ;  /* 0x0000030002037812 */ /* 0x040fe400078ec0ff */
[----:B------:R-:W-:Y:S02]  /*0260*/  IADD3 R4, PT, PT, R2, -UR4, RZ ;  /* 0x8000000402047c10 */ /* 0x000fe4000fffe0ff */
[----:B------:R-:W-:Y:S02]  /*0270*/  ISETP.NE.AND P1, PT, R3, 0x300, PT ;  /* 0x000003000300780c */ /* 0x000fe40003f25270 */
[----:B------:R-:W-:-:S11]  /*0280*/  ISETP.GE.U32.AND P0, PT, R4, 0x300, PT ;  /* 0x000003000400780c */ /* 0x000fd60003f06070 */
[----:B------:R-:W-:Y:S05]  /*0290*/  @!P1 BRA `(.L_x_513) ;  /* 0x0000000000489947 */ /* 0x000fea0003800000 */
[----:B------:R-:W0:Y:S01]  /*02a0*/  LDCU UR5, c[0x0][0x384] ;  /* 0x00007080ff0577ac */ /* 0x000e220008000800 */
[----:B------:R-:W-:Y:S02]  /*02b0*/  IADD3 R8, P1, PT, R7, UR4, RZ ;  /* 0x0000000407087c10 */ /* 0x000fe4000ff3e0ff */
[----:B------:R-:W-:Y:S02]  /*02c0*/  LEA.HI R2, R2, 0x1, RZ, 0x18 ;  /* 0x0000000102027811 */ /* 0x000fe400078fc0ff */
[----:B------:R-:W-:Y:S01]  /*02d0*/  LEA R5, P2, R8, UR10, 0x2 ;  /* 0x0000000a08057c11 */ /* 0x000fe2000f8410ff */
[----:B------:R-:W-:Y:S01]  /*02e0*/  IMAD.X R3, RZ, RZ, RZ, P1 ;  /* 0x000000ffff037224 */ /* 0x000fe200008e06ff */
[----:B------:R-:W-:-:S05]  /*02f0*/  LOP3.LUT R2, R2, 0x3, RZ, 0xc0, !PT ;  /* 0x0000000302027812 */ /* 0x000fca00078ec0ff */
[----:B------:R-:W-:Y:S01]  /*0300*/  IMAD.MOV R4, RZ, RZ, -R2 ;  /* 0x000000ffff047224 */ /* 0x000fe200078e0a02 */
[----:B0-----:R-:W-:-:S07]  /*0310*/  LEA.HI.X R8, R8, UR5, R3, 0x2, P2 ;  /* 0x0000000508087c11 */ /* 0x001fce00090f1403 */
.L_x_514:
[----:B------:R-:W-:Y:S01]  /*0320*/  IMAD.MOV.U32 R3, RZ, RZ, R8 ;  /* 0x000000ffff037224 */ /* 0x000fe200078e0008 */
[----:B------:R-:W-:-:S05]  /*0330*/  MOV R2, R5 ;  /* 0x0000000500027202 */ /* 0x000fca0000000f00 */
[----:B------:R-:W2:Y:S01]  /*0340*/  LDG.E.CONSTANT R3, desc[UR14][R2.64] ;  /* 0x0000000e02037981 */ /* 0x000ea2000c1e9900 */
[----:B------:R-:W-:Y:S01]  /*0350*/  VIADD R4, R4, 0x1 ;  /* 0x0000000104047836 */ /* 0x000fe20000000000 */
[----:B------:R-:W-:Y:S02]  /*0360*/  IADD3 R5, P2, PT, R5, 0x400, RZ ;  /* 0x0000040005057810 */ /* 0x000fe40007f5e0ff */
[----:B------:R-:W-:Y:S02]  /*0370*/  IADD3 R7, PT, PT, R7, 0x100, RZ ;  /* 0x0000010007077810 */ /* 0x000fe40007ffe0ff */
[----:B------:R-:W-:Y:S01]  /*0380*/  ISETP.NE.AND P1, PT, R4, RZ, PT ;  /* 0x000000ff0400720c */ /* 0x000fe20003f25270 */
[----:B------:R-:W-:Y:S02]  /*0390*/  IMAD.X R8, RZ, RZ, R8, P2 ;  /* 0x000000ffff087224 */ /* 0x000fe400010e0608 */
[----:B--2--5:R-:W-:-:S10]  /*03a0*/  FADD R6, R3, R6 ;  /* 0x0000000603067221 */ /* 0x024fd40000000000 */
[----:B------:R-:W-:Y:S05]  /*03b0*/  @P1 BRA `(.L_x_514) ;  /* 0xfffffffc00d81947 */ /* 0x000fea000383ffff */
.L_x_513:
[----:B------:R-:W-:Y:S05]  /*03c0*/  BSYNC.RECONVERGENT B2 ;  /* 0x0000000000027941 */ /* 0x000fea0003800200 */
.L_x_512:
[----:B------:R-:W-:Y:S05]  /*03d0*/  @!P0 BRA `(.L_x_511) ;  /* 0x0000000400bc8947 */ /* 0x000fea0003800000 */
[----:B------:R-:W-:Y:S01]  /*03e0*/  IADD3 R2, PT, PT, -R7, UR6, RZ ;  /* 0x0000000607027c10 */ /* 0x000fe2000fffe1ff */
[----:B------:R-:W-:Y:S01]  /*03f0*/  BSSY.RECONVERGENT B2, `(.L_x_515) ;  /* 0x000003d000027945 */ /* 0x000fe20003800200 */
[----:B------:R-:W-:Y:S02]  /*0400*/  PLOP3.LUT P0, PT, PT, PT, PT, 0x80, 0x8 ;  /* 0x000000000008781c */ /* 0x000fe40003f0f070 */
[----:B------:R-:W-:-:S13]  /*0410*/  ISETP.GT.AND P1, PT, R2, 0xc00, PT ;  /* 0x00000c000200780c */ /* 0x000fda0003f24270 */
[----:B------:R-:W-:Y:S05]  /*0420*/  @!P1 BRA `(.L_x_516) ;  /* 0x0000000000e49947 */ /* 0x000fea0003800000 */
[----:B------:R-:W-:Y:S01]  /*0430*/  IMAD.U32 R8, RZ, RZ, UR6 ;  /* 0x00000006ff087e24 */ /* 0x000fe2000f8e00ff */
[----:B------:R-:W-:-:S04]  /*0440*/  PLOP3.LUT P0, PT, PT, PT, PT, 0x8, 0x80 ;  /* 0x000000000080781c */ /* 0x000fc80003f0e170 */
[----:B------:R-:W-:-:S09]  /*0450*/  IADD3 R8, PT, PT, R8, -0xc00, RZ ;  /* 0xfffff40008087810 */ /* 0x000fd20007ffe0ff */
.L_x_517:
[----:B------:R-:W-:-:S04]  /*0460*/  IADD3 R2, P1, PT, R7, UR4, RZ ;  /* 0x0000000407027c10 */ /* 0x000fc8000ff3e0ff */
[----:B------:R-:W-:Y:S02]  /*0470*/  LEA.HI.X.SX32 R3, R7, RZ, 0x1, P1 ;  /* 0x000000ff07037211 */ /* 0x000fe400008f0eff */
[----:B------:R-:W-:-:S04]  /*0480*/  LEA R4, P1, R2, UR10, 0x2 ;  /* 0x0000000a02047c11 */ /* 0x000fc8000f8210ff */
[----:B------:R-:W-:Y:S01]  /*0490*/  LEA.HI.X R5, R2, UR7, R3, 0x2, P1 ;  /* 0x0000000702057c11 */ /* 0x000fe200088f1403 */
[----:B------:R-:W-:-:S04]  /*04a0*/  VIADD R2, R7, 0x400 ;  /* 0x0000040007027836 */ /* 0x000fc80000000000 */
[----:B------:R-:W2:Y:S01]  /*04b0*/  LDG.E.CONSTANT R23, desc[UR14][R4.64] ;  /* 0x0000000e04177981 */ /* 0x000ea2000c1e9900 */
[----:B------:R-:W-:-:S03]  /*04c0*/  IADD3 R3, P1, PT, R2, UR4, RZ ;  /* 0x0000000402037c10 */ /* 0x000fc6000ff3e0ff */
[----:B------:R-:W3:Y:S01]  /*04d0*/  LDG.E.CONSTANT R13, desc[UR14][R4.64+0x400] ;  /* 0x0004000e040d7981 */ /* 0x000ee2000c1e9900 */
[----:B------:R-:W-:Y:S02]  /*04e0*/  LEA.HI.X.SX32 R2, R2, RZ, 0x1, P1 ;  /* 0x000000ff02027211 */ /* 0x000fe400008f0eff */
[C---:B------:R-:W-:Y:S01]  /*04f0*/  LEA R18, P1, R3.reuse, UR10, 0x2 ;  /* 0x0000000a03127c11 */ /* 0x040fe2000f8210ff */
[----:B------:R-:W4:Y:S03]  /*0500*/  LDG.E.CONSTANT R9, desc[UR14][R4.64+0x800] ;  /* 0x0008000e04097981 */ /* 0x000f26000c1e9900 */
[----:B------:R-:W-:Y:S01]  /*0510*/  LEA.HI.X R19, R3, UR7, R2, 0x2, P1 ;  /* 0x0000000703137c11 */ /* 0x000fe200088f1402 */
[----:B------:R0:W4:Y:S01]  /*0520*/  LDG.E.CONSTANT R22, desc[UR14][R4.64+0xc00] ;  /* 0x000c000e04167981 */ /* 0x000122000c1e9900 */
[----:B------:R-:W-:-:S03]  /*0530*/  VIADD R2, R7, 0x800 ;  /* 0x0000080007027836 */ /* 0x000fc60000000000 */
[----:B------:R-:W4:Y:S02]  /*0540*/  LDG.E.CONSTANT R12, desc[UR14][R18.64] ;  /* 0x0000000e120c7981 */ /* 0x000f24000c1e9900 */
[C---:B------:R-:W-:Y:S02]  /*0550*/  IADD3 R3, P1, PT, R2.reuse, UR4, RZ ;  /* 0x0000000402037c10 */ /* 0x040fe4000ff3e0ff */
[----:B------:R-:W4:Y:S02]  /*0560*/  LDG.E.CONSTANT R11, desc[UR14][R18.64+0x400] ;  /* 0x0004000e120b7981 */ /* 0x000f24000c1e9900 */
[----:B------:R-:W-:Y:S02]  /*0570*/  LEA.HI.X.SX32 R14, R2, RZ, 0x1, P1 ;  /* 0x000000ff020e7211 */ /* 0x000fe400008f0eff */
[C---:B------:R-:W-:Y:S01]  /*0580*/  LEA R2, P1, R3.reuse, UR10, 0x2 ;  /* 0x0000000a03027c11 */ /* 0x040fe2000f8210ff */
[----:B------:R-:W4:Y:S03]  /*0590*/  LDG.E.CONSTANT R10, desc[UR14][R18.64+0x800] ;  /* 0x0008000e120a7981 */ /* 0x000f26000c1e9900 */
[----:B------:R-:W-:Y:S01]  /*05a0*/  LEA.HI.X R3, R3, UR7, R14, 0x2, P1 ;  /* 0x0000000703037c11 */ /* 0x000fe200088f140e */
[----:B------:R-:W4:Y:S01]  /*05b0*/  LDG.E.CONSTANT R17, desc[UR14][R18.64+0xc00] ;  /* 0x000c000e12117981 */ /* 0x000f22000c1e9900 */
[----:B------:R-:W-:-:S03]  /*05c0*/  IADD3 R14, PT, PT, R7, 0xc00, RZ ;  /* 0x00000c00070e7810 */ /* 0x000fc60007ffe0ff */
[----:B------:R-:W4:Y:S01]  /*05d0*/  LDG.E.CONSTANT R16, desc[UR14][R2.64] ;  /* 0x0000000e02107981 */ /* 0x000f22000c1e9900 */
[----:B0-----:R-:W-:-:S03]  /*05e0*/  IADD3 R5, P1, PT, R14, UR4, RZ ;  /* 0x000000040e057c10 */ /* 0x001fc6000ff3e0ff */
[----:B------:R-:W4:Y:S01]  /*05f0*/  LDG.E.CONSTANT R15, desc[UR14][R2.64+0x400] ;  /* 0x0004000e020f7981 */ /* 0x000f22000c1e9900 */
[----:B------:R-:W-:Y:S02]  /*0600*/  LEA.HI.X.SX32 R20, R14, RZ, 0x1, P1 ;  /* 0x000000ff0e147211 */ /* 0x000fe400008f0eff */
[C---:B------:R-:W-:Y:S01]  /*0610*/  LEA R4, P1, R5.reuse, UR10, 0x2 ;  /* 0x0000000a05047c11 */ /* 0x040fe2000f8210ff */
[----:B------:R-:W4:Y:S03]  /*0620*/  LDG.E.CONSTANT R14, desc[UR14][R2.64+0x800] ;  /* 0x0008000e020e7981 */ /* 0x000f26000c1e9900 */
[----:B------:R-:W-:Y:S01]  /*0630*/  LEA.HI.X R5, R5, UR7, R20, 0x2, P1 ;  /* 0x0000000705057c11 */ /* 0x000fe200088f1414 */
[----:B------:R-:W4:Y:S04]  /*0640*/  LDG.E.CONSTANT R21, desc[UR14][R2.64+0xc00] ;  /* 0x000c000e02157981 */ /* 0x000f28000c1e9900 */
[----:B------:R-:W4:Y:S04]  /*0650*/  LDG.E.CONSTANT R20, desc[UR14][R4.64] ;  /* 0x0000000e04147981 */ /* 0x000f28000c1e9900 */
[----:B------:R-:W4:Y:S04]  /*0660*/  LDG.E.CONSTANT R18, desc[UR14][R4.64+0x400] ;  /* 0x0004000e04127981 */ /* 0x000f28000c1e9900 */
[----:B------:R-:W4:Y:S04]  /*0670*/  LDG.E.CONSTANT R19, desc[UR14][R4.64+0x800] ;  /* 0x0008000e04137981 */ /* 0x000f28000c1e9900 */
[----:B------:R-:W4:Y:S01]  /*0680*/  LDG.E.CONSTANT R24, desc[UR14][R4.64+0xc00] ;  /* 0x000c000e04187981 */ /* 0x000f22000c1e9900 */
[----:B------:R-:W-:-:S05]  /*0690*/  VIADD R7, R7, 0x1000 ;  /* 0x0000100007077836 */ /* 0x000fca0000000000 */
        /* <DEDUP_REMOVED lines=18> */
.L_x_516:
[----:B------:R-:W-:Y:S05]  /*07c0*/  BSYNC.RECONVERGENT B2 ;  /* 0x0000000000027941 */ /* 0x000fea0003800200 */
.L_x_515:
[----:B------:R-:W-:Y:S01]  /*07d0*/  IADD3 R2, PT, PT, -R7, UR6, RZ ;  /* 0x0000000607027c10 */ /* 0x000fe2000fffe1ff */
[----:B------:R-:W-:Y:S03]  /*07e0*/  BSSY.RECONVERGENT B2, `(.L_x_518) ;  /* 0x000001f000027945 */ /* 0x000fe60003800200 */
[----:B------:R-:W-:-:S13]  /*07f0*/  ISETP.GT.AND P1, PT, R2, 0x400, PT ;  /* 0x000004000200780c */ /* 0x000fda0003f24270 */
[----:B------:R-:W-:Y:S05]  /*0800*/  @!P1 BRA `(.L_x_519) ;  /* 0x0000000000709947 */ /* 0x000fea0003800000 */
[----:B------:R-:W0:Y:S01]  /*0810*/  LDCU UR5, c[0x0][0x384] ;  /* 0x00007080ff0577ac */ /* 0x000e220008000800 */
[----:B------:R-:W-:-:S04]  /*0820*/  IADD3 R4, P0, PT, R7, UR4, RZ ;  /* 0x0000000407047c10 */ /* 0x000fc8000ff1e0ff */
[----:B------:R-:W-:Y:S02]  /*0830*/  LEA.HI.X.SX32 R3, R7, RZ, 0x1, P0 ;  /* 0x000000ff07037211 */ /* 0x000fe400000f0eff */
[----:B------:R-:W-:-:S04]  /*0840*/  LEA R2, P0, R4, UR10, 0x2 ;  /* 0x0000000a04027c11 */ /* 0x000fc8000f8010ff */
[----:B0-----:R-:W-:Y:S02]  /*0850*/  LEA.HI.X R3, R4, UR5, R3, 0x2, P0 ;  /* 0x0000000504037c11 */ /* 0x001fe400080f1403 */
[----:B------:R-:W-:-:S03]  /*0860*/  IADD3 R4, PT, PT, R7, 0x400, RZ ;  /* 0x0000040007047810 */ /* 0x000fc60007ffe0ff */
[----:B------:R-:W2:Y:S01]  /*0870*/  LDG.E.CONSTANT R9, desc[UR14][R2.64] ;  /* 0x0000000e02097981 */ /* 0x000ea2000c1e9900 */
[----:B------:R-:W-:-:S03]  /*0880*/  IADD3 R5, P0, PT, R4, UR4, RZ ;  /* 0x0000000404057c10 */ /* 0x000fc6000ff1e0ff */
[----:B------:R-:W3:Y:S01]  /*0890*/  LDG.E.CONSTANT R8, desc[UR14][R2.64+0x400] ;  /* 0x0004000e02087981 */ /* 0x000ee2000c1e9900 */
        /* <DEDUP_REMOVED lines=9> */
[----:B------:R-:W-:Y:S01]  /*0930*/  PLOP3.LUT P0, PT, PT, PT, PT, 0x8, 0x80 ;  /* 0x000000000080781c */ /* 0x000fe20003f0e170 */
[----:B------:R-:W-:-:S02]  /*0940*/  VIADD R7, R7, 0x800 ;  /* 0x0000080007077836 */ /* 0x000fc40000000000 */
        /* <DEDUP_REMOVED lines=8> */
.L_x_519:
[----:B------:R-:W-:Y:S05]  /*09d0*/  BSYNC.RECONVERGENT B2 ;  /* 0x0000000000027941 */ /* 0x000fea0003800200 */
.L_x_518:
[----:B------:R-:W-:-:S13]  /*09e0*/  ISETP.LT.OR P0, PT, R7, UR6, P0 ;  /* 0x0000000607007c0c */ /* 0x000fda0008701670 */
[----:B------:R-:W-:Y:S05]  /*09f0*/  @!P0 BRA `(.L_x_511) ;  /* 0x0000000000348947 */ /* 0x000fea0003800000 */
[----:B------:R-:W0:Y:S01]  /*0a00*/  LDCU UR5, c[0x0][0x384] ;  /* 0x00007080ff0577ac */ /* 0x000e220008000800 */
[----:B------:R-:W-:-:S04]  /*0a10*/  IADD3 R3, P0, PT, R7, UR4, RZ ;  /* 0x0000000407037c10 */ /* 0x000fc8000ff1e0ff */
[----:B------:R-:W-:Y:S02]  /*0a20*/  LEA.HI.X.SX32 R4, R7, RZ, 0x1, P0 ;  /* 0x000000ff07047211 */ /* 0x000fe400000f0eff */
[----:B------:R-:W-:-:S04]  /*0a30*/  LEA R2, P0, R3, UR10, 0x2 ;  /* 0x0000000a03027c11 */ /* 0x000fc8000f8010ff */
[----:B0-----:R-:W-:-:S05]  /*0a40*/  LEA.HI.X R3, R3, UR5, R4, 0x2, P0 ;  /* 0x0000000503037c11 */ /* 0x001fca00080f1404 */
        /* <DEDUP_REMOVED lines=8> */
.L_x_511:
[----:B------:R-:W-:Y:S05]  /*0ad0*/  BSYNC.RECONVERGENT B1 ;  /* 0x0000000000017941 */ /* 0x000fea0003800200 */
.L_x_510:
[----:B------:R-:W-:-:S09]  /*0ae0*/  UISETP.GE.AND UP0, UPT, UR6, 0x100, UPT ;  /* 0x000001000600788c */ /* 0x000fd2000bf06270 */
[----:B------:R-:W-:Y:S05]  /*0af0*/  BRA.U !UP0, `(.L_x_520) ;  /* 0x0000000108ac7547 */ /* 0x000fea000b800000 */
[----:B------:R-:W1:Y:S01]  /*0b00*/  S2R R7, SR_LANEID ;  /* 0x0000000000077919 */ /* 0x000e620000000000 */
[----:B0----5:R-:W0:Y:S02]  /*0b10*/  SHFL.DOWN PT, R2, R6, 0x1, 0x1f ;  /* 0x08201f0006027f89 */ /* 0x021e2400000e0000 */
[----:B0-----:R-:W-:Y:S01]  /*0b20*/  FADD R2, R2, R6 ;  /* 0x0000000602027221 */ /* 0x001fe20000000000 */
[C---:B-1----:R-:W-:Y:S02]  /*0b30*/  ISETP.GT.AND P0, PT, R7.reuse, 0x1e, PT ;  /* 0x0000001e0700780c */ /* 0x042fe40003f04270 */
[C---:B------:R-:W-:Y:S02]  /*0b40*/  ISETP.NE.AND P1, PT, R7.reuse, RZ, PT ;  /* 0x000000ff0700720c */ /* 0x040fe40003f25270 */
[----:B------:R-:W-:Y:S02]  /*0b50*/  FSEL R2, R6, R2, P0 ;  /* 0x0000000206027208 */ /* 0x000fe40000000000 */
[----:B------:R-:W-:-:S03]  /*0b60*/  ISETP.GT.AND P0, PT, R7, 0x1d, PT ;  /* 0x0000001d0700780c */ /* 0x000fc60003f04270 */
[----:B------:R-:W0:Y:S06]  /*0b70*/  SHFL.DOWN PT, R3, R2, 0x2, 0x1f ;  /* 0x08401f0002037f89 */ /* 0x000e2c00000e0000 */
        /* <DEDUP_REMOVED lines=35> */
.L_x_520:
[----:B------:R-:W1:Y:S01]  /*0db0*/  S2R R8, SR_LANEID ;  /* 0x0000000000087919 */ /* 0x000e620000000000 */
[----:B0-----:R-:W-:-:S05]  /*0dc0*/  LOP3.LUT R2, R0, 0x3e0, RZ, 0xc0, !PT ;  /* 0x000003e000027812 */ /* 0x001fca00078ec0ff */
[----:B------:R-:W-:Y:S01]  /*0dd0*/  VIADD R3, R2, 0x20 ;  /* 0x0000002002037836 */ /* 0x000fe20000000000 */
[----:B------:R-:W-:-:S04]  /*0de0*/  LOP3.LUT R2, RZ, R2, RZ, 0x33, !PT ;  /* 0x00000002ff027212 */ /* 0x000fc800078e33ff */
[----:B------:R-:W-:Y:S02]  /*0df0*/  ISETP.GT.AND P0, PT, R3, UR6, PT ;  /* 0x0000000603007c0c */ /* 0x000fe4000bf04270 */
[----:B------:R-:W-:-:S04]  /*0e00*/  IADD3 R2, PT, PT, R2, UR6, RZ ;  /* 0x0000000602027c10 */ /* 0x000fc8000fffe0ff */
[----:B------:R-:W-:-:S05]  /*0e10*/  SEL R3, R2, 0x1f, P0 ;  /* 0x0000001f02037807 */ /* 0x000fca0000000000 */
[----:B-----5:R-:W0:Y:S01]  /*0e20*/  SHFL.DOWN PT, R2, R6, 0x1, R3 ;  /* 0x0820000006027989 */ /* 0x020e2200000e0003 */
[C---:B-1----:R-:W-:Y:S01]  /*0e30*/  ISETP.GE.AND P0, PT, R8.reuse, R3, PT ;  /* 0x000000030800720c */ /* 0x042fe20003f06270 */
[C---:B------:R-:W-:Y:S01]  /*0e40*/  VIADD R4, R8.reuse, 0x2 ;  /* 0x0000000208047836 */ /* 0x040fe20000000000 */
[----:B------:R-:W-:-:S11]  /*0e50*/  ISETP.NE.AND P1, PT, R8, RZ, PT ;  /* 0x000000ff0800720c */ /* 0x000fd60003f25270 */
[----:B0-----:R-:W-:Y:S01]  /*0e60*/  @!P0 FADD R6, R2, R6 ;  /* 0x0000000602068221 */ /* 0x001fe20000000000 */
[-C--:B------:R-:W-:Y:S01]  /*0e70*/  ISETP.GT.AND P0, PT, R4, R3.reuse, PT ;  /* 0x000000030400720c */ /* 0x080fe20003f04270 */
[----:B------:R-:W0:Y:S01]  /*0e80*/  @!P1 S2R R10, SR_CgaCtaId ;  /* 0x00000000000a9919 */ /* 0x000e220000008800 */
[----:B------:R-:W-:Y:S02]  /*0e90*/  IADD3 R4, PT, PT, R8, 0x4, RZ ;  /* 0x0000000408047810 */ /* 0x000fe40007ffe0ff */
[----:B------:R-:W-:Y:S01]  /*0ea0*/  @!P1 MOV R5, 0x400 ;  /* 0x0000040000059802 */ /* 0x000fe20000000f00 */
[----:B------:R-:W1:Y:S08]  /*0eb0*/  SHFL.DOWN PT, R2, R6, 0x2, R3 ;  /* 0x0840000006027989 */ /* 0x000e7000000e0003 */
[----:B-1----:R-:W-:Y:S01]  /*0ec0*/  @!P0 FADD R6, R6, R2 ;  /* 0x0000000206068221 */ /* 0x002fe20000000000 */
[----:B------:R-:W-:Y:S01]  /*0ed0*/  ISETP.GT.AND P0, PT, R4, R3, PT ;  /* 0x000000030400720c */ /* 0x000fe20003f04270 */
[----:B------:R-:W-:Y:S01]  /*0ee0*/  VIADD R4, R8, 0x8 ;  /* 0x0000000808047836 */ /* 0x000fe20000000000 */
[----:B0-----:R-:W-:-:S02]  /*0ef0*/  @!P1 LEA R5, R10, R5, 0x18 ;  /* 0x000000050a059211 */ /* 0x001fc400078ec0ff */
[----:B------:R-:W0:Y:S09]  /*0f00*/  SHFL.DOWN PT, R2, R6, 0x4, R3 ;  /* 0x0880000006027989 */ /* 0x000e3200000e0003 */
[----:B0-----:R-:W-:Y:S01]  /*0f10*/  @!P0 FADD R6, R6, R2 ;  /* 0x0000000206068221 */ /* 0x001fe20000000000 */
[----:B------:R-:W-:-:S02]  /*0f20*/  ISETP.GT.AND P0, PT, R4, R3, PT ;  /* 0x000000030400720c */ /* 0x000fc40003f04270 */
[----:B------:R-:W-:Y:S02]  /*0f30*/  IADD3 R4, PT, PT, R8, 0x10, RZ ;  /* 0x0000001008047810 */ /* 0x000fe40007ffe0ff */
[----:B------:R-:W0:Y:S09]  /*0f40*/  SHFL.DOWN PT, R2, R6, 0x8, R3 ;  /* 0x0900000006027989 */ /* 0x000e3200000e0003 */
[----:B0-----:R-:W-:Y:S01]  /*0f50*/  @!P0 FADD R6, R6, R2 ;  /* 0x0000000206068221 */ /* 0x001fe20000000000 */
[----:B------:R-:W-:-:S02]  /*0f60*/  ISETP.GT.AND P0, PT, R4, R3, PT ;  /* 0x000000030400720c */ /* 0x000fc40003f04270 */
[----:B------:R-:W-:Y:S02]  /*0f70*/  @!P1 SHF.R.U32.HI R4, RZ, 0x3, R0 ;  /* 0x00000003ff049819 */ /* 0x000fe40000011600 */
[----:B------:R-:W0:Y:S02]  /*0f80*/  SHFL.DOWN PT, R2, R6, 0x10, R3 ;  /* 0x0a00000006027989 */ /* 0x000e2400000e0003 */
[----:B------:R-:W-:-:S05]  /*0f90*/  @!P1 LOP3.LUT R4, R4, 0x7c, RZ, 0xc0, !PT ;  /* 0x0000007c04049812 */ /* 0x000fca00078ec0ff */
[----:B------:R-:W-:Y:S02]  /*0fa0*/  @!P1 IMAD.IADD R5, R4, 0x1, R5 ;  /* 0x0000000104059824 */ /* 0x000fe400078e0205 */
        /* <DEDUP_REMOVED lines=8> */
[----:B------:R-:W-:Y:S02]  /*1030*/  UISETP.GT.AND UP1, UPT, UR6, 0x20, UPT ;  /* 0x000000200600788c */ /* 0x000fe4000bf24270 */
[----:B------:R-:W-:-:S04]  /*1040*/  UISETP.GT.AND UP0, UPT, UR6, 0x40, UPT ;  /* 0x000000400600788c */ /* 0x000fc8000bf04270 */
[----:B------:R-:W-:Y:S01]  /*1050*/  PLOP3.LUT P2, PT, PT, PT, UP1, 0x80, 0x8 ;  /* 0x000000000008781c */ /* 0x000fe20003f4f018 */
[----:B------:R-:W-:Y:S01]  /*1060*/  UISETP.GT.AND UP1, UPT, UR6, 0x60, UPT ;  /* 0x000000600600788c */ /* 0x000fe2000bf24270 */
[----:B------:R-:W-:Y:S01]  /*1070*/  PLOP3.LUT P4, PT, PT, PT, UP0, 0x80, 0x8 ;  /* 0x000000000008781c */ /* 0x000fe20003f8f008 */
[----:B------:R-:W-:-:S04]  /*1080*/  UISETP.GT.AND UP0, UPT, UR6, 0x80, UPT ;  /* 0x000000800600788c */ /* 0x000fc8000bf04270 */
[----:B------:R-:W-:Y:S01]  /*1090*/  PLOP3.LUT P3, PT, PT, PT, UP1, 0x80, 0x8 ;  /* 0x000000000008781c */ /* 0x000fe20003f6f018 */
[----:B------:R-:W-:Y:S01]  /*10a0*/  UISETP.GT.AND UP1, UPT, UR6, 0xa0, UPT ;  /* 0x000000a00600788c */ /* 0x000fe2000bf24270 */
[----:B------:R-:W-:Y:S01]  /*10b0*/  PLOP3.LUT P1, PT, PT, PT, UP0, 0x80, 0x8 ;  /* 0x000000000008781c */ /* 0x000fe20003f2f008 */
[----:B------:R-:W-:Y:S02]  /*10c0*/  UISETP.GT.AND UP0, UPT, UR6, 0xc0, UPT ;  /* 0x000000c00600788c */ /* 0x000fe4000bf04270 */
[----:B0-----:R-:W-:-:S09]  /*10d0*/  ULEA UR4, UR5, UR4, 0x18 ;  /* 0x0000000405047291 */ /* 0x001fd2000f8ec0ff */
[----:B------:R-:W0:Y:S04]  /*10e0*/  LDS R3, [UR4+0xc] ;  /* 0x00000c04ff037984 */ /* 0x000e280008000800 */
[----:B----4-:R-:W1:Y:S04]  /*10f0*/  LDS.128 R4, [UR4+0x10] ;  /* 0x00001004ff047984 */ /* 0x010e680008000c00 */
[----:B------:R-:W2:Y:S01]  /*1100*/  LDS.64 R8, [UR4+0x20] ;  /* 0x00002004ff087984 */ /* 0x000ea20008000a00 */
[----:B0-----:R-:W-:Y:S01]  /*1110*/  @P2 FADD R2, R2, R3 ;  /* 0x0000000302022221 */ /* 0x001fe20000000000 */
[----:B------:R-:W-:Y:S01]  /*1120*/  PLOP3.LUT P2, PT, PT, PT, UP1, 0x80, 0x8 ;  /* 0x000000000008781c */ /* 0x000fe20003f4f018 */
[----:B------:R-:W-:-:S02]  /*1130*/  UISETP.GT.AND UP1, UPT, UR6, 0xe0, UPT ;  /* 0x000000e00600788c */ /* 0x000fc4000bf24270 */
[----:B-1----:R-:W-:Y:S01]  /*1140*/  @P4 FADD R2, R2, R4 ;  /* 0x0000000402024221 */ /* 0x002fe20000000000 */
[----:B------:R-:W-:-:S03]  /*1150*/  PLOP3.LUT P4, PT, PT, PT, UP0, 0x80, 0x8 ;  /* 0x000000000008781c */ /* 0x000fc60003f8f008 */
[----:B------:R-:W-:Y:S01]  /*1160*/  @P3 FADD R2, R2, R5 ;  /* 0x0000000502023221 */ /* 0x000fe20000000000 */
[----:B------:R-:W-:-:S03]  /*1170*/  PLOP3.LUT P3, PT, PT, PT, UP1, 0x80, 0x8 ;  /* 0x000000000008781c */ /* 0x000fc60003f6f018 */
[----:B------:R-:W-:-:S04]  /*1180*/  @P1 FADD R2, R2, R6 ;  /* 0x0000000602021221 */ /* 0x000fc80000000000 */
[----:B------:R-:W-:-:S04]  /*1190*/  @P2 FADD R2, R2, R7 ;  /* 0x0000000702022221 */ /* 0x000fc80000000000 */
[----:B--2---:R-:W-:-:S04]  /*11a0*/  @P4 FADD R2, R2, R8 ;  /* 0x0000000802024221 */ /* 0x004fc80000000000 */
[----:B------:R-:W-:Y:S01]  /*11b0*/  @P3 FADD R2, R2, R9 ;  /* 0x0000000902023221 */ /* 0x000fe20000000000 */
[----:B------:R-:W-:Y:S06]  /*11c0*/  BRA `(.L_x_521) ;  /* 0x0000003000c07947 */ /* 0x000fec0003800000 */
.L_x_507:
[----:B------:R-:W0:Y:S01]  /*11d0*/  S2R R0, SR_TID.X ;  /* 0x0000000000007919 */ /* 0x000e220000002100 */
[----:B------:R-:W1:Y:S01]  /*11e0*/  LDC.64 R2, c[0x0][0x380] ;  /* 0x0000e000ff027b82 */ /* 0x000e620000000a00 */
[----:B0-----:R-:W-:-:S05]  /*11f0*/  IMAD.SHL.U32 R4, R0, 0x4, RZ ;  /* 0x0000000400047824 */ /* 0x001fca00078e00ff */
[----:B------:R-:W-:-:S05]  /*1200*/  IADD3 R5, PT, PT, R4, UR4, RZ ;  /* 0x0000000404057c10 */ /* 0x000fca000fffe0ff */
[----:B-1----:R-:W-:-:S05]  /*1210*/  IMAD.WIDE.U32 R2, R5, 0x4, R2 ;  /* 0x0000000405027825 */ /* 0x002fca00078e0002 */
[----:B------:R-:W2:Y:S04]  /*1220*/  LDG.E.128.CONSTANT R12, desc[UR14][R2.64] ;  /* 0x0000000e020c7981 */ /* 0x000ea8000c1e9d00 */
[----:B------:R-:W3:Y:S04]  /*1230*/  LDG.E.128.CONSTANT R8, desc[UR14][R2.64+0x1000] ;  /* 0x0010000e02087981 */ /* 0x000ee8000c1e9d00 */
[----:B------:R-:W4:Y:S04]  /*1240*/  LDG.E.128.CONSTANT R4, desc[UR14][R2.64+0x2000] ;  /* 0x0020000e02047981 */ /* 0x000f28000c1e9d00 */
[----:B------:R-:W5:Y:S01]  /*1250*/  LDG.E.128.CONSTANT R16, desc[UR14][R2.64+0x3000] ;  /* 0x0030000e02107981 */ /* 0x000f62000c1e9d00 */
[----:B------:R-:W-:-:S04]  /*1260*/  UISETP.GE.U32.AND UP0, UPT, UR7, UR5, UPT ;  /* 0x000000050700728c */ /* 0x000fc8000bf06070 */
[----:B------:R-:W-:Y:S01]  /*1270*/  UISETP.GE.U32.AND.EX UP0, UPT, UR8, UR6, UPT, UP0 ;  /* 0x000000060800728c */ /* 0x000fe2000bf06100 */
        /* <DEDUP_REMOVED lines=15> */
[----:B------:R-:W-:Y:S06]  /*1370*/  BRA.U !UP0, `(.L_x_522) ;  /* 0x0000000908f07547 */ /* 0x000fec000b800000 */
[----:B------:R-:W-:Y:S02]  /*1380*/  UIADD3 UR7, UP0, UPT, UR5, UR4, URZ ;  /* 0x0000000405077290 */ /* 0x000fe4000ff1e0ff */
[----:B------:R-:W-:Y:S01]  /*1390*/  UIADD3 UR11, UP1, UPT, UR12, -0x1000, URZ ;  /* 0xfffff0000c0b7890 */ /* 0x000fe2000ff3e0ff */
[----:B------:R-:W0:Y:S03]  /*13a0*/  LDCU UR9, c[0x0][0x384] ;  /* 0x00007080ff0977ac */ /* 0x000e260008000800 */
[----:B------:R-:W-:Y:S01]  /*13b0*/  IADD3 R21, P0, PT, R0, UR7, RZ ;  /* 0x0000000700157c10 */ /* 0x000fe2000ff1e0ff */
[----:B------:R-:W-:Y:S02]  /*13c0*/  UIADD3.X UR8, UPT, UPT, URZ, UR6, URZ, UP0, !UPT ;  /* 0x00000006ff087290 */ /* 0x000fe400087fe4ff */
[----:B------:R-:W-:Y:S02]  /*13d0*/  UIADD3.X UR16, UPT, UPT, UR13, -0x1, URZ, UP1, !UPT ;  /* 0xffffffff0d107890 */ /* 0x000fe40008ffe4ff */
[----:B------:R-:W-:-:S02]  /*13e0*/  UISETP.GT.U32.AND UP0, UPT, UR7, UR11, UPT ;  /* 0x0000000b0700728c */ /* 0x000fc4000bf04070 */
[----:B------:R-:W-:Y:S01]  /*13f0*/  IMAD.X R2, RZ, RZ, UR8, P0 ;  /* 0x00000008ff027e24 */ /* 0x000fe200080e06ff */
[C---:B------:R-:W-:Y:S01]  /*1400*/  LEA R20, P0, R21.reuse, UR10, 0x2 ;  /* 0x0000000a15147c11 */ /* 0x040fe2000f8010ff */
[----:B------:R-:W-:Y:S02]  /*1410*/  UISETP.GT.U32.AND.EX UP0, UPT, UR8, UR16, UPT, UP0 ;  /* 0x000000100800728c */ /* 0x000fe4000bf04100 */
[----:B------:R-:W-:Y:S01]  /*1420*/  IMAD.U32 R24, RZ, RZ, UR8 ;  /* 0x00000008ff187e24 */ /* 0x000fe2000f8e00ff */
[----:B------:R-:W-:Y:S01]  /*1430*/  UMOV UR6, UR7 ;  /* 0x0000000700067c82 */ /* 0x000fe20008000000 */
[----:B------:R-:W-:Y:S01]  /*1440*/  UMOV UR4, URZ ;  /* 0x000000ff00047c82 */ /* 0x000fe20008000000 */
[----:B0-----:R-:W-:Y:S02]  /*1450*/  LEA.HI.X R21, R21, UR9, R2, 0x2, P0 ;  /* 0x0000000915157c11 */ /* 0x001fe400080f1402 */
[----:B------:R-:W-:Y:S01]  /*1460*/  MOV R2, UR7 ;  /* 0x0000000700027c02 */ /* 0x000fe20008000f00 */
[----:B------:R-:W-:Y:S01]  /*1470*/  UMOV UR7, UR8 ;  /* 0x0000000800077c82 */ /* 0x000fe20008000000 */
[----:B------:R-:W-:Y:S05]  /*1480*/  BRA.U UP0, `(.L_x_523) ;  /* 0x0000000100bc7547 */ /* 0x000fea000b800000 */
[----:B------:R-:W0:Y:S01]  /*1490*/  LDCU.64 UR8, c[0x0][0x380] ;  /* 0x00007000ff0877ac */ /* 0x000e220008000a00 */
[----:B------:R-:W1:Y:S01]  /*14a0*/  LDCU.64 UR12, c[0x0][0x3b8] ;  /* 0x00007700ff0c77ac */ /* 0x000e620008000a00 */
[----:B------:R-:W-:Y:S01]  /*14b0*/  NOP ;  /* 0x0000000000007918 */ /* 0x000fe20000000000 */
.L_x_524:
[----:B------:R-:W-:Y:S01]  /*14c0*/  SHF.L.U32 R5, R0, 0x2, RZ ;  /* 0x0000000200057819 */ /* 0x000fe200000006ff */
[----:B0-----:R-:W-:-:S03]  /*14d0*/  UMOV UR10, UR8 ;  /* 0x00000008000a7c82 */ /* 0x001fc60008000000 */
[----:B------:R-:W-:-:S05]  /*14e0*/  IADD3 R4, P0, PT, R5, R2, RZ ;  /* 0x0000000205047210 */ /* 0x000fca0007f1e0ff */
[----:B------:R-:W-:Y:S01]  /*14f0*/  IMAD.X R5, RZ, RZ, R24, P0 ;  /* 0x000000ffff057224 */ /* 0x000fe200000e0618 */
[----:B------:R-:W-:-:S04]  /*1500*/  LEA R22, P0, R4, UR10, 0x2 ;  /* 0x0000000a04167c11 */ /* 0x000fc8000f8010ff */
[----:B------:R-:W-:-:S05]  /*1510*/  LEA.HI.X R23, R4, UR9, R5, 0x2, P0 ;  /* 0x0000000904177c11 */ /* 0x000fca00080f1405 */
[----:B------:R-:W2:Y:S04]  /*1520*/  LDG.E.128.CONSTANT R4, desc[UR14][R22.64] ;  /* 0x0000000e16047981 */ /* 0x000ea8000c1e9d00 */
[----:B------:R-:W3:Y:S04]  /*1530*/  LDG.E.128.CONSTANT R8, desc[UR14][R22.64+0x1000] ;  /* 0x0010000e16087981 */ /* 0x000ee8000c1e9d00 */
[----:B------:R-:W4:Y:S04]  /*1540*/  LDG.E.128.CONSTANT R12, desc[UR14][R22.64+0x2000] ;  /* 0x0020000e160c7981 */ /* 0x000f28000c1e9d00 */
[----:B------:R-:W5:Y:S01]  /*1550*/  LDG.E.128.CONSTANT R16, desc[UR14][R22.64+0x3000] ;  /* 0x0030000e16107981 */ /* 0x000f62000c1e9d00 */
[----:B------:R-:W-:-:S02]  /*1560*/  USHF.R.S32.HI UR18, URZ, 0x1f, UR5 ;  /* 0x0000001fff127899 */ /* 0x000fc40008011405 */
[----:B------:R-:W-:Y:S02]  /*1570*/  UIADD3 UR6, UP0, UPT, UR5, UR6, URZ ;  /* 0x0000000605067290 */ /* 0x000fe4000ff1e0ff */
[----:B------:R-:W-:Y:S02]  /*1580*/  USHF.L.U64.HI UR19, UR5, 0x2, UR18 ;  /* 0x0000000205137899 */ /* 0x000fe40008010212 */
[----:B------:R-:W-:Y:S01]  /*1590*/  UIADD3.X UR7, UPT, UPT, UR18, UR7, URZ, UP0, !UPT ;  /* 0x0000000712077290 */ /* 0x000fe200087fe4ff */
[----:B--2---:R-:W-:Y:S01]  /*15a0*/  FADD R3, R4, R3 ;  /* 0x0000000304037221 */ /* 0x004fe20000000000 */
[----:B------:R-:W-:Y:S01]  /*15b0*/  FADD R4, R5, R6 ;  /* 0x0000000605047221 */ /* 0x000fe20000000000 */
[----:B------:R-:W-:Y:S01]  /*15c0*/  MOV R5, UR5 ;  /* 0x0000000500057c02 */ /* 0x000fe20008000f00 */
[----:B---3--:R-:W-:Y:S02]  /*15d0*/  FADD R9, R9, R10 ;  /* 0x0000000a09097221 */ /* 0x008fe40000000000 */
[----:B------:R-:W-:Y:S01]  /*15e0*/  FADD R3, R3, R4 ;  /* 0x0000000403037221 */ /* 0x000fe20000000000 */
[----:B-1----:R-:W-:Y:S01]  /*15f0*/  IADD3 R4, P1, PT, -R2, UR12, RZ ;  /* 0x0000000c02047c10 */ /* 0x002fe2000ff3e1ff */
[----:B------:R-:W-:Y:S01]  /*1600*/  FADD R6, R7, R8 ;  /* 0x0000000807067221 */ /* 0x000fe20000000000 */
[----:B----4-:R-:W-:Y:S01]  /*1610*/  FADD R13, R13, R14 ;  /* 0x0000000e0d0d7221 */ /* 0x010fe20000000000 */
[----:B------:R-:W-:Y:S01]  /*1620*/  FADD R10, R11, R12 ;  /* 0x0000000c0b0a7221 */ /* 0x000fe20000000000 */
[----:B------:R-:W-:Y:S01]  /*1630*/  ISETP.GE.U32.AND P0, PT, R4, UR5, PT ;  /* 0x0000000504007c0c */ /* 0x000fe2000bf06070 */
[----:B------:R-:W-:Y:S01]  /*1640*/  FADD R6, R6, R9 ;  /* 0x0000000906067221 */ /* 0x000fe20000000000 */
[----:B------:R-:W-:Y:S01]  /*1650*/  IADD3.X R4, PT, PT, ~R24, UR13, RZ, P1, !PT ;  /* 0x0000000d18047c10 */ /* 0x000fe20008ffe5ff */
[----:B-----5:R-:W-:Y:S01]  /*1660*/  FADD R14, R15, R16 ;  /* 0x000000100f0e7221 */ /* 0x020fe20000000000 */
[----:B------:R-:W-:Y:S01]  /*1670*/  FADD R17, R17, R18 ;  /* 0x0000001211117221 */ /* 0x000fe20000000000 */
[----:B------:R-:W-:Y:S01]  /*1680*/  FADD R10, R10, R13 ;  /* 0x0000000d0a0a7221 */ /* 0x000fe20000000000 */
[----:B------:R-:W-:Y:S01]  /*1690*/  ISETP.GE.U32.AND.EX P0, PT, R4, UR18, PT, P0 ;  /* 0x0000001204007c0c */ /* 0x000fe2000bf06100 */
[----:B------:R-:W-:Y:S01]  /*16a0*/  FADD R3, R3, R6 ;  /* 0x0000000603037221 */ /* 0x000fe20000000000 */
[----:B------:R-:W-:Y:S01]  /*16b0*/  FADD R17, R14, R17 ;  /* 0x000000110e117221 */ /* 0x000fe20000000000 */
[----:B------:R-:W-:-:S03]  /*16c0*/  LEA R20, P2, R5, R20, 0x2 ;  /* 0x0000001405147211 */ /* 0x000fc600078410ff */
[----:B------:R-:W-:Y:S01]  /*16d0*/  FADD R10, R10, R17 ;  /* 0x000000110a0a7221 */ /* 0x000fe20000000000 */
[----:B------:R-:W-:-:S03]  /*16e0*/  IADD3.X R21, PT, PT, R21, UR19, RZ, P2, !PT ;  /* 0x0000001315157c10 */ /* 0x000fc600097fe4ff */
[----:B------:R-:W-:-:S04]  /*16f0*/  FADD R3, R3, R10 ;  /* 0x0000000a03037221 */ /* 0x000fc80000000000 */
[----:B------:R-:W-:Y:S01]  /*1700*/  FADD R3, R19, R3 ;  /* 0x0000000313037221 */ /* 0x000fe20000000000 */
[----:B------:R-:W-:Y:S06]  /*1710*/  @!P0 BRA `(.L_x_522) ;  /* 0x0000000800088947 */ /* 0x000fec0003800000 */
[----:B------:R-:W-:Y:S01]  /*1720*/  IADD3 R2, P0, PT, R2, UR5, RZ ;  /* 0x0000000502027c10 */ /* 0x000fe2000ff1e0ff */
[----:B------:R-:W-:-:S03]  /*1730*/  UIADD3 UR4, UPT, UPT, UR4, 0x1, URZ ;  /* 0x0000000104047890 */ /* 0x000fc6000fffe0ff */
[----:B------:R-:W-:Y:S02]  /*1740*/  IADD3.X R24, PT, PT, R24, UR18, RZ, P0, !PT ;  /* 0x0000001218187c10 */ /* 0x000fe400087fe4ff */
[----:B------:R-:W-:-:S04]  /*1750*/  ISETP.GT.U32.AND P0, PT, R2, UR11, PT ;  /* 0x0000000b02007c0c */ /* 0x000fc8000bf04070 */
[----:B------:R-:W-:-:S13]  /*1760*/  ISETP.GT.U32.AND.EX P0, PT, R24, UR16, PT, P0 ;  /* 0x0000001018007c0c */ /* 0x000fda000bf04100 */
[----:B------:R-:W-:Y:S05]  /*1770*/  @!P0 BRA `(.L_x_524) ;  /* 0xfffffffc00508947 */ /* 0x000fea000383ffff */
.L_x_523:
[----:B------:R-:W-:-:S04]  /*1780*/  ISETP.GE.U32.AND P0, PT, R2, UR12, PT ;  /* 0x0000000c02007c0c */ /* 0x000fc8000bf06070 */
[----:B------:R-:W-:-:S13]  /*1790*/  ISETP.GE.U32.AND.EX P0, PT, R24, UR13, PT, P0 ;  /* 0x0000000d18007c0c */ /* 0x000fda000bf06100 */
[----:B------:R-:W-:Y:S05]  /*17a0*/  @P0 BRA `(.L_x_522) ;  /* 0x0000000400e40947 */ /* 0x000fea0003800000 */
[----:B------:R-:W-:Y:S01]  /*17b0*/  IADD3 R7, PT, PT, -R2, UR12, RZ ;  /* 0x0000000c02077c10 */ /* 0x000fe2000fffe1ff */
[----:B------:R-:W-:Y:S03]  /*17c0*/  BSSY.RECONVERGENT B1, `(.L_x_522) ;  /* 0x0000077000017945 */ /* 0x000fe60003800200 */
[----:B------:R-:W-:-:S13]  /*17d0*/  ISETP.GE.AND P0, PT, R0, R7, PT ;  /* 0x000000070000720c */ /* 0x000fda0003f06270 */
[----:B------:R-:W-:Y:S05]  /*17e0*/  @P0 BRA `(.L_x_525) ;  /* 0x0000000400d00947 */ /* 0x000fea0003800000 */
[----:B------:R-:W0:Y:S01]  /*17f0*/  LDC R5, c[0x0][0x3c0] ;  /* 0x0000f000ff057b82 */ /* 0x000e220000000800 */
[----:B------:R-:W-:Y:S01]  /*1800*/  LOP3.LUT R2, RZ, R0, RZ, 0x33, !PT ;  /* 0x00000000ff027212 */ /* 0x000fe200078e33ff */
[----:B------:R-:W-:Y:S01]  /*1810*/  USHF.L.U32 UR8, UR17, 0xc, URZ ;  /* 0x0000000c11087899 */ /* 0x000fe200080006ff */
[----:B------:R-:W-:Y:S03]  /*1820*/  BSSY.RECONVERGENT B2, `(.L_x_526) ;  /* 0x0000019000027945 */ /* 0x000fe60003800200 */
[----:B------:R-:W-:Y:S02]  /*1830*/  VIADD R4, R2, UR12 ;  /* 0x0000000c02047c36 */ /* 0x000fe40008000000 */
[----:B------:R-:W-:-:S03]  /*1840*/  MOV R9, UR8 ;  /* 0x0000000800097c02 */ /* 0x000fc60008000f00 */
[C---:B------:R-:W-:Y:S02]  /*1850*/  LOP3.LUT R6, R4.reuse, 0x300, RZ, 0xc0, !PT ;  /* 0x0000030004067812 */ /* 0x040fe400078ec0ff */
[----:B------:R-:W-:Y:S02]  /*1860*/  IADD3 R2, PT, PT, R4, -UR5, -R9 ;  /* 0x8000000504027c10 */ /* 0x000fe4000fffe809 */
[----:B------:R-:W-:Y:S02]  /*1870*/  ISETP.NE.AND P0, PT, R6, 0x300, PT ;  /* 0x000003000600780c */ /* 0x000fe40003f05270 */
[----:B------:R-:W-:Y:S01]  /*1880*/  LEA.HI R4, R4, 0x1, RZ, 0x18 ;  /* 0x0000000104047811 */ /* 0x000fe200078fc0ff */
[----:B0-----:R-:W-:-:S04]  /*1890*/  IMAD R5, R5, UR4, RZ ;  /* 0x0000000405057c24 */ /* 0x001fc8000f8e02ff */
[----:B------:R-:W-:-:S05]  /*18a0*/  IMAD R2, R5, -0x1000, R2 ;  /* 0xfffff00005027824 */ /* 0x000fca00078e0202 */
[----:B------:R-:W-:Y:S01]  /*18b0*/  ISETP.GE.U32.AND P1, PT, R2, 0x300, PT ;  /* 0x000003000200780c */ /* 0x000fe20003f26070 */
[----:B------:R-:W-:Y:S01]  /*18c0*/  IMAD.MOV.U32 R2, RZ, RZ, R0 ;  /* 0x000000ffff027224 */ /* 0x000fe200078e0000 */
[----:B------:R-:W-:Y:S11]  /*18d0*/  @!P0 BRA `(.L_x_527) ;  /* 0x0000000000348947 */ /* 0x000ff60003800000 */
[----:B------:R-:W-:Y:S02]  /*18e0*/  LOP3.LUT R4, R4, 0x3, RZ, 0xc0, !PT ;  /* 0x0000000304047812 */ /* 0x000fe400078ec0ff */
[----:B------:R-:W-:-:S03]  /*18f0*/  MOV R2, R0 ;  /* 0x0000000000027202 */ /* 0x000fc60000000f00 */
[----:B------:R-:W-:-:S07]  /*1900*/  IMAD.MOV R6, RZ, RZ, -R4 ;  /* 0x000000ffff067224 */ /* 0x000fce00078e0a04 */
.L_x_528:
[----:B------:R-:W-:Y:S01]  /*1910*/  MOV R4, R20 ;  /* 0x0000001400047202 */ /* 0x000fe20000000f00 */
[----:B------:R-:W-:-:S05]  /*1920*/  IMAD.MOV.U32 R5, RZ, RZ, R21 ;  /* 0x000000ffff057224 */ /* 0x000fca00078e0015 */
[----:B------:R-:W2:Y:S01]  /*1930*/  LDG.E.CONSTANT R4, desc[UR14][R4.64] ;  /* 0x0000000e04047981 */ /* 0x000ea2000c1e9900 */
[----:B------:R-:W-:Y:S01]  /*1940*/  IADD3 R6, PT, PT, R6, 0x1, RZ ;  /* 0x0000000106067810 */ /* 0x000fe20007ffe0ff */
[----:B------:R-:W-:Y:S01]  /*1950*/  VIADD R2, R2, 0x100 ;  /* 0x0000010002027836 */ /* 0x000fe20000000000 */
[----:B------:R-:W-:Y:S02]  /*1960*/  IADD3 R20, P2, PT, R20, 0x400, RZ ;  /* 0x0000040014147810 */ /* 0x000fe40007f5e0ff */
[----:B------:R-:W-:Y:S02]  /*1970*/  ISETP.NE.AND P0, PT, R6, RZ, PT ;  /* 0x000000ff0600720c */ /* 0x000fe40003f05270 */
[----:B------:R-:W-:Y:S01]  /*1980*/  IADD3.X R21, PT, PT, RZ, R21, RZ, P2, !PT ;  /* 0x00000015ff157210 */ /* 0x000fe200017fe4ff */
[----:B--2---:R-:W-:-:S10]  /*1990*/  FADD R3, R4, R3 ;  /* 0x0000000304037221 */ /* 0x004fd40000000000 */
[----:B------:R-:W-:Y:S05]  /*19a0*/  @P0 BRA `(.L_x_528) ;  /* 0xfffffffc00d80947 */ /* 0x000fea000383ffff */
.L_x_527:
[----:B------:R-:W-:Y:S05]  /*19b0*/  BSYNC.RECONVERGENT B2 ;  /* 0x0000000000027941 */ /* 0x000fea0003800200 */
.L_x_526:
[----:B------:R-:W-:Y:S05]  /*19c0*/  @!P1 BRA `(.L_x_525) ;  /* 0x0000000400589947 */ /* 0x000fea0003800000 */
[----:B------:R-:W-:Y:S01]  /*19d0*/  IMAD.IADD R8, R7, 0x1, -R2 ;  /* 0x0000000107087824 */ /* 0x000fe200078e0a02 */
[----:B------:R-:W-:Y:S01]  /*19e0*/  IADD3 R5, P0, PT, R2, UR6, RZ ;  /* 0x0000000602057c10 */ /* 0x000fe2000ff1e0ff */
[----:B------:R-:W-:Y:S03]  /*19f0*/  BSSY.RECONVERGENT B2, `(.L_x_529) ;  /* 0x000002e000027945 */ /* 0x000fe60003800200 */
[----:B------:R-:W-:Y:S02]  /*1a00*/  ISETP.GT.AND P1, PT, R8, 0xc00, PT ;  /* 0x00000c000800780c */ /* 0x000fe40003f24270 */
[----:B------:R-:W-:Y:S02]  /*1a10*/  IADD3.X R6, PT, PT, RZ, UR7, RZ, P0, !PT ;  /* 0x00000007ff067c10 */ /* 0x000fe400087fe4ff */
[----:B------:R-:W-:-:S04]  /*1a20*/  LEA R4, P0, R5, UR10, 0x2 ;  /* 0x0000000a05047c11 */ /* 0x000fc8000f8010ff */
[----:B------:R-:W-:Y:S02]  /*1a30*/  LEA.HI.X R5, R5, UR9, R6, 0x2, P0 ;  /* 0x0000000905057c11 */ /* 0x000fe400080f1406 */
[----:B------:R-:W-:-:S03]  /*1a40*/  PLOP3.LUT P0, PT, PT, PT, PT, 0x80, 0x8 ;  /* 0x000000000008781c */ /* 0x000fc60003f0f070 */
[----:B------:R-:W-:Y:S10]  /*1a50*/  @!P1 BRA `(.L_x_530) ;  /* 0x00000000009c9947 */ /* 0x000ff40003800000 */
[----:B------:R-:W-:Y:S01]  /*1a60*/  PLOP3.LUT P0, PT, PT, PT, PT, 0x8, 0x80 ;  /* 0x000000000080781c */ /* 0x000fe20003f0e170 */
[----:B------:R-:W-:-:S12]  /*1a70*/  VIADD R9, R7, 0xfffff400 ;  /* 0xfffff40007097836 */ /* 0x000fd80000000000 */
.L_x_531:
[----:B------:R-:W2:Y:S04]  /*1a80*/  LDG.E.CONSTANT R18, desc[UR14][R4.64] ;  /* 0x0000000e04127981 */ /* 0x000ea8000c1e9900 */
[----:B------:R-:W3:Y:S04]  /*1a90*/  LDG.E.CONSTANT R17, desc[UR14][R4.64+0x400] ;  /* 0x0004000e04117981 */ /* 0x000ee8000c1e9900 */
        /* <DEDUP_REMOVED lines=14> */
[----:B------:R-:W-:-:S04]  /*1b80*/  IADD3 R2, PT, PT, R2, 0x1000, RZ ;  /* 0x0000100002027810 */ /* 0x000fc80007ffe0ff */
[----:B------:R-:W-:Y:S02]  /*1b90*/  ISETP.GE.AND P1, PT, R2, R9, PT ;  /* 0x000000090200720c */ /* 0x000fe40003f26270 */
[----:B0-----:R-:W-:-:S05]  /*1ba0*/  IADD3 R4, P2, PT, R4, 0x4000, RZ ;  /* 0x0000400004047810 */ /* 0x001fca0007f5e0ff */
[----:B------:R-:W-:Y:S02]  /*1bb0*/  IMAD.X R5, RZ, RZ, R5, P2 ;  /* 0x000000ffff057224 */ /* 0x000fe400010e0605 */
[----:B--2---:R-:W-:-:S04]  /*1bc0*/  FADD R18, R18, R3 ;  /* 0x0000000312127221 */ /* 0x004fc80000000000 */
        /* <DEDUP_REMOVED lines=16> */
.L_x_530:
[----:B------:R-:W-:Y:S05]  /*1cd0*/  BSYNC.RECONVERGENT B2 ;  /* 0x0000000000027941 */ /* 0x000fea0003800200 */
.L_x_529:
[----:B------:R-:W-:Y:S01]  /*1ce0*/  IADD3 R6, PT, PT, R7, -R2, RZ ;  /* 0x8000000207067210 */ /* 0x000fe20007ffe0ff */
[----:B------:R-:W-:Y:S03]  /*1cf0*/  BSSY.RECONVERGENT B2, `(.L_x_532) ;  /* 0x0000019000027945 */ /* 0x000fe60003800200 */
[----:B------:R-:W-:-:S13]  /*1d00*/  ISETP.GT.AND P1, PT, R6, 0x400, PT ;  /* 0x000004000600780c */ /* 0x000fda0003f24270 */
[----:B------:R-:W-:Y:S05]  /*1d10*/  @!P1 BRA `(.L_x_533) ;  /* 0x0000000000589947 */ /* 0x000fea0003800000 */
[----:B------:R-:W2:Y:S04]  /*1d20*/  LDG.E.CONSTANT R6, desc[UR14][R4.64] ;  /* 0x0000000e04067981 */ /* 0x000ea8000c1e9900 */
[----:B------:R-:W3:Y:S04]  /*1d30*/  LDG.E.CONSTANT R9, desc[UR14][R4.64+0x400] ;  /* 0x0004000e04097981 */ /* 0x000ee8000c1e9900 */
[----:B------:R-:W4:Y:S04]  /*1d40*/  LDG.E.CONSTANT R11, desc[UR14][R4.64+0x800] ;  /* 0x0008000e040b7981 */ /* 0x000f28000c1e9900 */
[----:B------:R-:W5:Y:S04]  /*1d50*/  LDG.E.CONSTANT R13, desc[UR14][R4.64+0xc00] ;  /* 0x000c000e040d7981 */ /* 0x000f68000c1e9900 */
[----:B------:R-:W5:Y:S04]  /*1d60*/  LDG.E.CONSTANT R15, desc[UR14][R4.64+0x1000] ;  /* 0x0010000e040f7981 */ /* 0x000f68000c1e9900 */
[----:B------:R-:W5:Y:S04]  /*1d70*/  LDG.E.CONSTANT R17, desc[UR14][R4.64+0x1400] ;  /* 0x0014000e04117981 */ /* 0x000f68000c1e9900 */
[----:B------:R-:W5:Y:S04]  /*1d80*/  LDG.E.CONSTANT R19, desc[UR14][R4.64+0x1800] ;  /* 0x0018000e04137981 */ /* 0x000f68000c1e9900 */
[----:B------:R0:W5:Y:S01]  /*1d90*/  LDG.E.CONSTANT R21, desc[UR14][R4.64+0x1c00] ;  /* 0x001c000e04157981 */ /* 0x000162000c1e9900 */
[----:B------:R-:W-:-:S02]  /*1da0*/  IADD3 R8, P1, PT, R4, 0x2000, RZ ;  /* 0x0000200004087810 */ /* 0x000fc40007f3e0ff */
[----:B------:R-:W-:Y:S02]  /*1db0*/  PLOP3.LUT P0, PT, PT, PT, PT, 0x8, 0x80 ;  /* 0x000000000080781c */ /* 0x000fe40003f0e170 */
[----:B------:R-:W-:Y:S01]  /*1dc0*/  IADD3 R2, PT, PT, R2, 0x800, RZ ;  /* 0x0000080002027810 */ /* 0x000fe20007ffe0ff */
[----:B0-----:R-:W-:Y:S02]  /*1dd0*/  IMAD.MOV.U32 R4, RZ, RZ, R8 ;  /* 0x000000ffff047224 */ /* 0x001fe400078e0008 */
[----:B--2---:R-:W-:-:S04]  /*1de0*/  FADD R6, R3, R6 ;  /* 0x0000000603067221 */ /* 0x004fc80000000000 */
[----:B---3--:R-:W-:Y:S01]  /*1df0*/  FADD R6, R6, R9 ;  /* 0x0000000906067221 */ /* 0x008fe20000000000 */
[----:B------:R-:W-:-:S03]  /*1e00*/  IMAD.X R9, RZ, RZ, R5, P1 ;  /* 0x000000ffff097224 */ /* 0x000fc600008e0605 */
[----:B----4-:R-:W-:Y:S02]  /*1e10*/  FADD R6, R6, R11 ;  /* 0x0000000b06067221 */ /* 0x010fe40000000000 */
[----:B------:R-:W-:Y:S02]  /*1e20*/  MOV R5, R9 ;  /* 0x0000000900057202 */ /* 0x000fe40000000f00 */
[----:B-----5:R-:W-:-:S04]  /*1e30*/  FADD R6, R6, R13 ;  /* 0x0000000d06067221 */ /* 0x020fc80000000000 */
[----:B------:R-:W-:-:S04]  /*1e40*/  FADD R6, R6, R15 ;  /* 0x0000000f06067221 */ /* 0x000fc80000000000 */
[----:B------:R-:W-:-:S04]  /*1e50*/  FADD R6, R6, R17 ;  /* 0x0000001106067221 */ /* 0x000fc80000000000 */
[----:B------:R-:W-:-:S04]  /*1e60*/  FADD R6, R6, R19 ;  /* 0x0000001306067221 */ /* 0x000fc80000000000 */
[----:B------:R-:W-:-:S07]  /*1e70*/  FADD R3, R6, R21 ;  /* 0x0000001506037221 */ /* 0x000fce0000000000 */
.L_x_533:
[----:B------:R-:W-:Y:S05]  /*1e80*/  BSYNC.RECONVERGENT B2 ;  /* 0x0000000000027941 */ /* 0x000fea0003800200 */
.L_x_532:
[----:B------:R-:W-:-:S13]  /*1e90*/  ISETP.LT.OR P0, PT, R2, R7, P0 ;  /* 0x000000070200720c */ /* 0x000fda0000701670 */
[----:B------:R-:W-:Y:S05]  /*1ea0*/  @!P0 BRA `(.L_x_525) ;  /* 0x0000000000208947 */ /* 0x000fea0003800000 */
[----:B------:R-:W2:Y:S04]  /*1eb0*/  LDG.E.CONSTANT R2, desc[UR14][R4.64] ;  /* 0x0000000e04027981 */ /* 0x000ea8000c1e9900 */
[----:B------:R-:W3:Y:S04]  /*1ec0*/  LDG.E.CONSTANT R7, desc[UR14][R4.64+0x400] ;  /* 0x0004000e04077981 */ /* 0x000ee8000c1e9900 */
[----:B------:R-:W4:Y:S04]  /*1ed0*/  LDG.E.CONSTANT R9, desc[UR14][R4.64+0x800] ;  /* 0x0008000e04097981 */ /* 0x000f28000c1e9900 */
[----:B------:R-:W5:Y:S01]  /*1ee0*/  LDG.E.CONSTANT R11, desc[UR14][R4.64+0xc00] ;  /* 0x000c000e040b7981 */ /* 0x000f62000c1e9900 */
[----:B--2---:R-:W-:-:S04]  /*1ef0*/  FADD R2, R3, R2 ;  /* 0x0000000203027221 */ /* 0x004fc80000000000 */
[----:B---3--:R-:W-:-:S04]  /*1f00*/  FADD R2, R2, R7 ;  /* 0x0000000702027221 */ /* 0x008fc80000000000 */
[----:B----4-:R-:W-:-:S04]  /*1f10*/  FADD R2, R2, R9 ;  /* 0x0000000902027221 */ /* 0x010fc80000000000 */
[----:B-----5:R-:W-:-:S07]  /*1f20*/  FADD R3, R2, R11 ;  /* 0x0000000b02037221 */ /* 0x020fce0000000000 */
.L_x_525:
[----:B------:R-:W-:Y:S05]  /*1f30*/  BSYNC.RECONVERGENT B1 ;  /* 0x0000000000017941 */ /* 0x000fea0003800200 */
.L_x_522:
[----:B------:R-:W0:Y:S01]  /*1f40*/  S2R R6, SR_LANEID ;  /* 0x0000000000067919 */ /* 0x000e220000000000 */
[----:B------:R-:W-:-:S05]  /*1f50*/  IMAD.MOV.U32 R5, RZ, RZ, R3 ;  /* 0x000000ffff057224 */ /* 0x000fca00078e0003 */
        /* <DEDUP_REMOVED lines=41> */
.L_x_506:
[----:B------:R-:W0:Y:S01]  /*21f0*/  LDCU.64 UR12, c[0x0][0x3b8] ;  /* 0x00007700ff0c77ac */ /* 0x000e220008000a00 */
[----:B------:R-:W-:-:S04]  /*2200*/  USHF.L.U32 UR6, UR17, 0xc, URZ ;  /* 0x0000000c11067899 */ /* 0x000fc800080006ff */
        /* <DEDUP_REMOVED lines=10> */
[----:B0-----:R-:W-:Y:S02]  /*22b0*/  ISETP.GE.AND P0, PT, R0, UR7, PT ;  /* 0x0000000700007c0c */ /* 0x001fe4000bf06270 */
[----:B------:R-:W-:-:S11]  /*22c0*/  MOV R7, R0 ;  /* 0x0000000000077202 */ /* 0x000fd60000000f00 */
[----:B-1----:R-:W-:Y:S05]  /*22d0*/  @P0 BRA `(.L_x_536) ;  /* 0x0000000000140947 */ /* 0x002fea0003800000 */
[----:B------:R-:W0:Y:S01]  /*22e0*/  LDC.64 R2, c[0x0][0x380] ;  /* 0x0000e000ff027b82 */ /* 0x000e220000000a00 */
[----:B------:R-:W-:-:S04]  /*22f0*/  VIADD R5, R0, UR6 ;  /* 0x0000000600057c36 */ /* 0x000fc80008000000 */
[----:B0-----:R-:W-:-:S05]  /*2300*/  IMAD.WIDE.U32 R2, R5, 0x4, R2 ;  /* 0x0000000405027825 */ /* 0x001fca00078e0002 */
[----:B------:R0:W5:Y:S01]  /*2310*/  LDG.E.CONSTANT R6, desc[UR14][R2.64] ;  /* 0x0000000e02067981 */ /* 0x000162000c1e9900 */
[----:B------:R-:W-:-:S07]  /*2320*/  IADD3 R7, PT, PT, R0, 0x100, RZ ;  /* 0x0000010000077810 */ /* 0x000fce0007ffe0ff */
.L_x_536:
[----:B------:R-:W-:Y:S05]  /*2330*/  BSYNC.RECONVERGENT B1 ;  /* 0x0000000000017941 */ /* 0x000fea0003800200 */
.L_x_535:
        /* <DEDUP_REMOVED lines=16> */
[----:B------:R-:W-:-:S04]  /*2440*/  LOP3.LUT R2, R2, 0x3, RZ, 0xc0, !PT ;  /* 0x0000000302027812 */ /* 0x000fc800078ec0ff */
[----:B------:R-:W-:Y:S02]  /*2450*/  IADD3 R4, PT, PT, -R2, RZ, RZ ;  /* 0x000000ff02047210 */ /* 0x000fe40007ffe1ff */
[----:B0-----:R-:W-:-:S07]  /*2460*/  LEA.HI.X R8, R8, UR4, R3, 0x2, P2 ;  /* 0x0000000408087c11 */ /* 0x001fce00090f1403 */
.L_x_541:
[----:B------:R-:W-:Y:S01]  /*2470*/  MOV R3, R8 ;  /* 0x0000000800037202 */ /* 0x000fe20000000f00 */
[----:B------:R-:W-:-:S05]  /*2480*/  IMAD.MOV.U32 R2, RZ, RZ, R5 ;  /* 0x000000ffff027224 */ /* 0x000fca00078e0005 */
        /* <DEDUP_REMOVED lines=8> */
.L_x_540:
[----:B------:R-:W-:Y:S05]  /*2510*/  BSYNC.RECONVERGENT B2 ;  /* 0x0000000000027941 */ /* 0x000fea0003800200 */
.L_x_539:
[----:B------:R-:W-:Y:S05]  /*2520*/  @!P0 BRA `(.L_x_538) ;  /* 0x0000000400bc8947 */ /* 0x000fea0003800000 */
[----:B------:R-:W-:Y:S01]  /*2530*/  IADD3 R2, PT, PT, -R7, UR7, RZ ;  /* 0x0000000707027c10 */ /* 0x000fe2000fffe1ff */
[----:B------:R-:W-:Y:S01]  /*2540*/  BSSY.RECONVERGENT B2, `(.L_x_542) ;  /* 0x000003d000027945 */ /* 0x000fe20003800200 */
[----:B------:R-:W-:Y:S02]  /*2550*/  PLOP3.LUT P0, PT, PT, PT, PT, 0x80, 0x8 ;  /* 0x000000000008781c */ /* 0x000fe40003f0f070 */
[----:B------:R-:W-:-:S13]  /*2560*/  ISETP.GT.AND P1, PT, R2, 0xc00, PT ;  /* 0x00000c000200780c */ /* 0x000fda0003f24270 */
[----:B------:R-:W-:Y:S05]  /*2570*/  @!P1 BRA `(.L_x_543) ;  /* 0x0000000000e49947 */ /* 0x000fea0003800000 */
[----:B------:R-:W-:Y:S02]  /*2580*/  MOV R8, UR7 ;  /* 0x0000000700087c02 */ /* 0x000fe40008000f00 */
[----:B------:R-:W-:-:S03]  /*2590*/  PLOP3.LUT P0, PT, PT, PT, PT, 0x8, 0x80 ;  /* 0x000000000080781c */ /* 0x000fc60003f0e170 */
[----:B------:R-:W-:-:S10]  /*25a0*/  VIADD R8, R8, 0xfffff400 ;  /* 0xfffff40008087836 */ /* 0x000fd40000000000 */
.L_x_544:
[----:B------:R-:W-:-:S04]  /*25b0*/  IADD3 R2, P1, PT, R7, UR6, RZ ;  /* 0x0000000607027c10 */ /* 0x000fc8000ff3e0ff */
[----:B------:R-:W-:Y:S02]  /*25c0*/  LEA.HI.X.SX32 R3, R7, RZ, 0x1, P1 ;  /* 0x000000ff07037211 */ /* 0x000fe400008f0eff */
[----:B------:R-:W-:-:S04]  /*25d0*/  LEA R4, P1, R2, UR10, 0x2 ;  /* 0x0000000a02047c11 */ /* 0x000fc8000f8210ff */
[----:B------:R-:W-:Y:S02]  /*25e0*/  LEA.HI.X R5, R2, UR5, R3, 0x2, P1 ;  /* 0x0000000502057c11 */ /* 0x000fe400088f1403 */
        /* <DEDUP_REMOVED lines=50> */
.L_x_543:
[----:B------:R-:W-:Y:S05]  /*2910*/  BSYNC.RECONVERGENT B2 ;  /* 0x0000000000027941 */ /* 0x000fea0003800200 */
.L_x_542:
        /* <DEDUP_REMOVED lines=32> */
.L_x_546:
[----:B------:R-:W-:Y:S05]  /*2b20*/  BSYNC.RECONVERGENT B2 ;  /* 0x0000000000027941 */ /* 0x000fea0003800200 */
.L_x_545:
        /* <DEDUP_REMOVED lines=15> */
.L_x_538:
[----:B------:R-:W-:Y:S05]  /*2c20*/  BSYNC.RECONVERGENT B1 ;  /* 0x0000000000017941 */ /* 0x000fea0003800200 */
.L_x_537:
[----:B------:R-:W-:Y:S01]  /*2c30*/  UISETP.GE.AND UP0, UPT, UR7, 0x100, UPT ;  /* 0x000001000700788c */ /* 0x000fe2000bf06270 */
[----:B-----5:R-:W-:-:S08]  /*2c40*/  MOV R5, R6 ;  /* 0x0000000600057202 */ /* 0x020fd00000000f00 */
[----:B------:R-:W-:Y:S05]  /*2c50*/  BRA.U !UP0, `(.L_x_547) ;  /* 0x0000000108ac7547 */ /* 0x000fea000b800000 */
[----:B------:R-:W1:Y:S01]  /*2c60*/  S2R R7, SR_LANEID ;  /* 0x0000000000077919 */ /* 0x000e620000000000 */
[----:B0-----:R-:W0:Y:S02]  /*2c70*/  SHFL.DOWN PT, R2, R5, 0x1, 0x1f ;  /* 0x08201f0005027f89 */ /* 0x001e2400000e0000 */
[----:B0-----:R-:W-:Y:S01]  /*2c80*/  FADD R2, R2, R5 ;  /* 0x0000000502027221 */ /* 0x001fe20000000000 */
[C---:B-1----:R-:W-:Y:S02]  /*2c90*/  ISETP.GT.AND P0, PT, R7.reuse, 0x1e, PT ;  /* 0x0000001e0700780c */ /* 0x042fe40003f04270 */
[----:B------:R-:W-:Y:S02]  /*2ca0*/  ISETP.NE.AND P1, PT, R7, RZ, PT ;  /* 0x000000ff0700720c */ /* 0x000fe40003f25270 */
        /* <DEDUP_REMOVED lines=10> */
[----:B-1----:R-:W-:-:S05]  /*2d50*/  @!P1 LEA R5, R6, R5, 0x18 ;  /* 0x0000000506059211 */ /* 0x002fca00078ec0ff */
[----:B------:R-:W-:-:S03]  /*2d60*/  @!P1 IMAD.IADD R4, R4, 0x1, R5 ;  /* 0x0000000104049824 */ /* 0x000fc600078e0205 */
        /* <DEDUP_REMOVED lines=26> */
.L_x_547:
[----:B0-----:R-:W0:Y:S01]  /*2f10*/  S2R R3, SR_LANEID ;  /* 0x0000000000037919 */ /* 0x001e220000000000 */
[----:B------:R-:W-:-:S04]  /*2f20*/  LOP3.LUT R2, R0, 0x3e0, RZ, 0xc0, !PT ;  /* 0x000003e000027812 */ /* 0x000fc800078ec0ff */
[----:B------:R-:W-:Y:S02]  /*2f30*/  IADD3 R4, PT, PT, R2, 0x20, RZ ;  /* 0x0000002002047810 */ /* 0x000fe40007ffe0ff */
[----:B------:R-:W-:Y:S02]  /*2f40*/  LOP3.LUT R2, RZ, R2, RZ, 0x33, !PT ;  /* 0x00000002ff027212 */ /* 0x000fe400078e33ff */
[----:B------:R-:W-:-:S03]  /*2f50*/  ISETP.GT.AND P0, PT, R4, UR7, PT ;  /* 0x0000000704007c0c */ /* 0x000fc6000bf04270 */
[----:B------:R-:W-:-:S05]  /*2f60*/  VIADD R2, R2, UR7 ;  /* 0x0000000702027c36 */ /* 0x000fca0008000000 */
[----:B------:R-:W-:-:S05]  /*2f70*/  SEL R4, R2, 0x1f, P0 ;  /* 0x0000001f02047807 */ /* 0x000fca0000000000 */
[----:B------:R-:W1:Y:S01]  /*2f80*/  SHFL.DOWN PT, R2, R5, 0x1, R4 ;  /* 0x0820000005027989 */ /* 0x000e6200000e0004 */
[C---:B0-----:R-:W-:Y:S02]  /*2f90*/  ISETP.GE.AND P0, PT, R3.reuse, R4, PT ;  /* 0x000000040300720c */ /* 0x041fe40003f06270 */
[C---:B------:R-:W-:Y:S02]  /*2fa0*/  IADD3 R7, PT, PT, R3.reuse, 0x2, RZ ;  /* 0x0000000203077810 */ /* 0x040fe40007ffe0ff */
[----:B------:R-:W-:-:S09]  /*2fb0*/  ISETP.NE.AND P1, PT, R3, RZ, PT ;  /* 0x000000ff0300720c */ /* 0x000fd20003f25270 */
[----:B-1----:R-:W-:Y:S01]  /*2fc0*/  @!P0 FADD R5, R2, R5 ;  /* 0x0000000502058221 */ /* 0x002fe20000000000 */
[-C--:B------:R-:W-:Y:S01]  /*2fd0*/  ISETP.GT.AND P0, PT, R7, R4.reuse, PT ;  /* 0x000000040700720c */ /* 0x080fe20003f04270 */
[----:B------:R-:W-:Y:S02]  /*2fe0*/  VIADD R7, R3, 0x4 ;  /* 0x0000000403077836 */ /* 0x000fe40000000000 */
[----:B------:R-:W-:Y:S01]  /*2ff0*/  @!P1 MOV R6, 0x400 ;  /* 0x0000040000069802 */ /* 0x000fe20000000f00 */
[----:B------:R-:W0:Y:S09]  /*3000*/  SHFL.DOWN PT, R2, R5, 0x2, R4 ;  /* 0x0840000005027989 */ /* 0x000e3200000e0004 */
[----:B0-----:R-:W-:Y:S01]  /*3010*/  @!P0 FADD R5, R5, R2 ;  /* 0x0000000205058221 */ /* 0x001fe20000000000 */
[----:B------:R-:W-:-:S02]  /*3020*/  ISETP.GT.AND P0, PT, R7, R4, PT ;  /* 0x000000040700720c */ /* 0x000fc40003f04270 */
[C---:B------:R-:W-:Y:S01]  /*3030*/  IADD3 R7, PT, PT, R3.reuse, 0x8, RZ ;  /* 0x0000000803077810 */ /* 0x040fe20007ffe0ff */
[----:B------:R-:W-:Y:S01]  /*3040*/  VIADD R3, R3, 0x10 ;  /* 0x0000001003037836 */ /* 0x000fe20000000000 */
[----:B------:R-:W0:Y:S09]  /*3050*/  SHFL.DOWN PT, R2, R5, 0x4, R4 ;  /* 0x0880000005027989 */ /* 0x000e3200000e0004 */
[----:B0-----:R-:W-:Y:S01]  /*3060*/  @!P0 FADD R5, R5, R2 ;  /* 0x0000000205058221 */ /* 0x001fe20000000000 */
[----:B------:R-:W-:-:S02]  /*3070*/  ISETP.GT.AND P0, PT, R7, R4, PT ;  /* 0x000000040700720c */ /* 0x000fc40003f04270 */
[----:B------:R-:W0:Y:S02]  /*3080*/  @!P1 S2R R7, SR_CgaCtaId ;  /* 0x0000000000079919 */ /* 0x000e240000008800 */
[----:B------:R-:W1:Y:S09]  /*3090*/  SHFL.DOWN PT, R2, R5, 0x8, R4 ;  /* 0x0900000005027989 */ /* 0x000e7200000e0004 */
[----:B-1----:R-:W-:Y:S01]  /*30a0*/  @!P0 FADD R5, R5, R2 ;  /* 0x0000000205058221 */ /* 0x002fe20000000000 */
[----:B------:R-:W-:-:S02]  /*30b0*/  ISETP.GT.AND P0, PT, R3, R4, PT ;  /* 0x000000040300720c */ /* 0x000fc40003f04270 */
[----:B------:R-:W-:Y:S02]  /*30c0*/  @!P1 SHF.R.U32.HI R3, RZ, 0x3, R0 ;  /* 0x00000003ff039819 */ /* 0x000fe40000011600 */
[----:B------:R-:W1:Y:S01]  /*30d0*/  SHFL.DOWN PT, R2, R5, 0x10, R4 ;  /* 0x0a00000005027989 */ /* 0x000e6200000e0004 */
[----:B0-----:R-:W-:Y:S02]  /*30e0*/  @!P1 LEA R6, R7, R6, 0x18 ;  /* 0x0000000607069211 */ /* 0x001fe400078ec0ff */
[----:B------:R-:W-:-:S04]  /*30f0*/  @!P1 LOP3.LUT R3, R3, 0x7c, RZ, 0xc0, !PT ;  /* 0x0000007c03039812 */ /* 0x000fc800078ec0ff */
[----:B------:R-:W-:Y:S02]  /*3100*/  @!P1 IADD3 R3, PT, PT, R3, R6, RZ ;  /* 0x0000000603039210 */ /* 0x000fe40007ffe0ff */
[----:B-1----:R-:W-:Y:S01]  /*3110*/  @!P0 FADD R5, R5, R2 ;  /* 0x0000000205058221 */ /* 0x002fe20000000000 */
[----:B------:R-:W-:-:S03]  /*3120*/  ISETP.NE.AND P0, PT, R0, RZ, PT ;  /* 0x000000ff0000720c */ /* 0x000fc60003f05270 */
[----:B------:R-:W-:-:S05]  /*3130*/  IMAD.MOV.U32 R2, RZ, RZ, R5 ;  /* 0x000000ffff027224 */ /* 0x000fca00078e0005 */
        /* <DEDUP_REMOVED lines=16> */
[----:B-1----:R-:W0:Y:S04]  /*3240*/  LDS R3, [UR4+0xc] ;  /* 0x00000c04ff037984 */ /* 0x002e280008000800 */
[----:B------:R-:W1:Y:S04]  /*3250*/  LDS.128 R4, [UR4+0x10] ;  /* 0x00001004ff047984 */ /* 0x000e680008000c00 */
        /* <DEDUP_REMOVED lines=13> */
.L_x_534:
[----:B------:R-:W0:Y:S01]  /*3330*/  S2R R0, SR_TID.X ;  /* 0x0000000000007919 */ /* 0x000e220000002100 */
[----:B------:R-:W1:Y:S01]  /*3340*/  LDC.64 R2, c[0x0][0x380] ;  /* 0x0000e000ff027b82 */ /* 0x000e620000000a00 */
[----:B0-----:R-:W-:-:S05]  /*3350*/  IADD3 R5, PT, PT, R0, UR6, RZ ;  /* 0x0000000600057c10 */ /* 0x001fca000fffe0ff */
[----:B-1----:R-:W-:-:S05]  /*3360*/  IMAD.WIDE.U32 R2, R5, 0x4, R2 ;  /* 0x0000000405027825 */ /* 0x002fca00078e0002 */
        /* <DEDUP_REMOVED lines=16> */
[----:B------:R-:W-:-:S02]  /*3470*/  USHF.R.S32.HI UR7, URZ, 0x1f, UR5 ;  /* 0x0000001fff077899 */ /* 0x000fc40008011405 */
[----:B------:R-:W-:-:S04]  /*3480*/  UISETP.GE.U32.AND UP0, UPT, UR4, UR5, UPT ;  /* 0x000000050400728c */ /* 0x000fc8000bf06070 */
[----:B------:R-:W-:Y:S01]  /*3490*/  UISETP.GE.U32.AND.EX UP0, UPT, UR8, UR7, UPT, UP0 ;  /* 0x000000070800728c */ /* 0x000fe2000bf06100 */
        /* <DEDUP_REMOVED lines=21> */
[----:B------:R-:W-:Y:S01]  /*35f0*/  UIADD3.X UR21, UPT, UPT, UR13, -0x1, URZ, UP1, !UPT ;  /* 0xffffffff0d157890 */ /* 0x000fe20008ffe4ff */
[----:B------:R-:W-:Y:S01]  /*3600*/  LEA R0, P1, R3, UR10, 0x2 ;  /* 0x0000000a03007c11 */ /* 0x000fe2000f8210ff */
[----:B------:R-:W-:-:S02]  /*3610*/  UISETP.GT.U32.AND UP0, UPT, UR6, UR20, UPT ;  /* 0x000000140600728c */ /* 0x000fc4000bf04070 */
[----:B------:R-:W-:Y:S01]  /*3620*/  IMAD.X R4, RZ, RZ, UR7, P0 ;  /* 0x00000007ff047e24 */ /* 0x000fe200080e06ff */
[----:B------:R-:W-:Y:S01]  /*3630*/  UMOV UR4, URZ ;  /* 0x000000ff00047c82 */ /* 0x000fe20008000000 */
[----:B------:R-:W-:Y:S01]  /*3640*/  UISETP.GT.U32.AND.EX UP0, UPT, UR7, UR21, UPT, UP0 ;  /* 0x000000150700728c */ /* 0x000fe2000bf04100 */
[----:B------:R-:W-:Y:S01]  /*3650*/  UMOV UR8, UR6 ;  /* 0x0000000600087c82 */ /* 0x000fe20008000000 */
[----:B------:R-:W-:Y:S01]  /*3660*/  UMOV UR9, UR7 ;  /* 0x0000000700097c82 */ /* 0x000fe20008000000 */
[----:B0-----:R-:W-:-:S06]  /*3670*/  LEA.HI.X R3, R3, UR11, R4, 0x2, P1 ;  /* 0x0000000b03037c11 */ /* 0x001fcc00088f1404 */
[----:B------:R-:W-:Y:S05]  /*3680*/  BRA.U UP0, `(.L_x_549) ;  /* 0x0000000100ec7547 */ /* 0x000fea000b800000 */
[----:B------:R-:W0:Y:S01]  /*3690*/  LDCU.64 UR10, c[0x0][0x380] ;  /* 0x00007000ff0a77ac */ /* 0x000e220008000a00 */
[----:B------:R-:W1:Y:S01]  /*36a0*/  LDCU.64 UR12, c[0x0][0x3b8] ;  /* 0x00007700ff0c77ac */ /* 0x000e620008000a00 */
[----:B------:R-:W-:Y:S01]  /*36b0*/  NOP ;  /* 0x0000000000007918 */ /* 0x000fe20000000000 */
.L_x_550:
[----:B------:R-:W2:Y:S02]  /*36c0*/  S2R R5, SR_TID.X ;  /* 0x0000000000057919 */ /* 0x000ea40000002100 */
[----:B--2---:R-:W-:-:S04]  /*36d0*/  IADD3 R5, P0, PT, R5, UR6, RZ ;  /* 0x0000000605057c10 */ /* 0x004fc8000ff1e0ff */
[----:B------:R-:W-:Y:S02]  /*36e0*/  IADD3.X R6, PT, PT, RZ, UR7, RZ, P0, !PT ;  /* 0x00000007ff067c10 */ /* 0x000fe400087fe4ff */
[----:B0-----:R-:W-:-:S04]  /*36f0*/  LEA R4, P0, R5, UR10, 0x2 ;  /* 0x0000000a05047c11 */ /* 0x001fc8000f8010ff */
[----:B------:R-:W-:-:S05]  /*3700*/  LEA.HI.X R5, R5, UR11, R6, 0x2, P0 ;  /* 0x0000000b05057c11 */ /* 0x000fca00080f1406 */
        /* <DEDUP_REMOVED lines=16> */
[----:B-1----:R-:W-:-:S02]  /*3810*/  UIADD3 UR18, UP0, UPT, -UR6, UR12, URZ ;  /* 0x0000000c06127290 */ /* 0x002fc4000ff1e1ff */
[----:B------:R-:W-:Y:S02]  /*3820*/  USHF.R.S32.HI UR16, URZ, 0x1f, UR5 ;  /* 0x0000001fff107899 */ /* 0x000fe40008011405 */
[----:B------:R-:W-:Y:S02]  /*3830*/  UIADD3.X UR19, UPT, UPT, ~UR7, UR13, URZ, UP0, !UPT ;  /* 0x0000000d07137290 */ /* 0x000fe400087fe5ff */
[----:B------:R-:W-:Y:S02]  /*3840*/  UISETP.GE.U32.AND UP0, UPT, UR18, UR5, UPT ;  /* 0x000000051200728c */ /* 0x000fe4000bf06070 */
[----:B------:R-:W-:Y:S02]  /*3850*/  UIADD3 UR8, UP1, UPT, UR5, UR8, URZ ;  /* 0x0000000805087290 */ /* 0x000fe4000ff3e0ff */
[----:B0-----:R-:W-:Y:S01]  /*3860*/  IMAD.U32 R5, RZ, RZ, UR5 ;  /* 0x00000005ff057e24 */ /* 0x001fe2000f8e00ff */
[----:B------:R-:W-:Y:S02]  /*3870*/  UISETP.GE.U32.AND.EX UP0, UPT, UR19, UR16, UPT, UP0 ;  /* 0x000000101300728c */ /* 0x000fe4000bf06100 */
[----:B------:R-:W-:Y:S01]  /*3880*/  IMAD.U32 R4, RZ, RZ, UR16 ;  /* 0x00000010ff047e24 */ /* 0x000fe2000f8e00ff */
[----:B------:R-:W-:Y:S01]  /*3890*/  UIADD3.X UR9, UPT, UPT, UR16, UR9, URZ, UP1, !UPT ;  /* 0x0000000910097290 */ /* 0x000fe20008ffe4ff */
[----:B------:R-:W-:Y:S01]  /*38a0*/  LEA R0, P0, R5, R0, 0x2 ;  /* 0x0000000005007211 */ /* 0x000fe200078010ff */
[----:B--2---:R-:W-:Y:S01]  /*38b0*/  FADD R9, R9, R2 ;  /* 0x0000000209097221 */ /* 0x004fe20000000000 */
[----:B------:R-:W-:-:S04]  /*38c0*/  MOV R2, UR5 ;  /* 0x0000000500027c02 */ /* 0x000fc80008000f00 */
[----:B------:R-:W-:Y:S01]  /*38d0*/  LEA.HI.X R3, R2, R3, R4, 0x2, P0 ;  /* 0x0000000302037211 */ /* 0x000fe200000f1404 */
        /* <DEDUP_REMOVED lines=13> */
[----:B------:R-:W-:-:S04]  /*39b0*/  FADD R9, R9, R16 ;  /* 0x0000001009097221 */ /* 0x000fc80000000000 */
[----:B------:R-:W-:Y:S01]  /*39c0*/  FADD R2, R8, R9 ;  /* 0x0000000908027221 */ /* 0x000fe20000000000 */
[----:B------:R-:W-:Y:S06]  /*39d0*/  BRA.U !UP0, `(.L_x_548) ;  /* 0x0000000908107547 */ /* 0x000fec000b800000 */
[----:B------:R-:W-:Y:S02]  /*39e0*/  UIADD3 UR6, UP0, UPT, UR5, UR6, URZ ;  /* 0x0000000605067290 */ /* 0x000fe4000ff1e0ff */
[----:B------:R-:W-:Y:S02]  /*39f0*/  UIADD3 UR4, UPT, UPT, UR4, 0x1, URZ ;  /* 0x0000000104047890 */ /* 0x000fe4000fffe0ff */
[----:B------:R-:W-:Y:S02]  /*3a00*/  UIADD3.X UR7, UPT, UPT, UR16, UR7, URZ, UP0, !UPT ;  /* 0x0000000710077290 */ /* 0x000fe400087fe4ff */
[----:B------:R-:W-:-:S04]  /*3a10*/  UISETP.GT.U32.AND UP0, UPT, UR6, UR20, UPT ;  /* 0x000000140600728c */ /* 0x000fc8000bf04070 */
[----:B------:R-:W-:-:S09]  /*3a20*/  UISETP.GT.U32.AND.EX UP0, UPT, UR7, UR21, UPT, UP0 ;  /* 0x000000150700728c */ /* 0x000fd2000bf04100 */
[----:B------:R-:W-:Y:S05]  /*3a30*/  BRA.U !UP0, `(.L_x_550) ;  /* 0xfffffffd08207547 */ /* 0x000fea000b83ffff */
.L_x_549:
[----:B------:R-:W-:-:S04]  /*3a40*/  UISETP.GE.U32.AND UP0, UPT, UR6, UR12, UPT ;  /* 0x0000000c0600728c */ /* 0x000fc8000bf06070 */
[----:B------:R-:W-:-:S09]  /*3a50*/  UISETP.GE.U32.AND.EX UP0, UPT, UR7, UR13, UPT, UP0 ;  /* 0x0000000d0700728c */ /* 0x000fd2000bf06100 */
[----:B------:R-:W-:Y:S05]  /*3a60*/  BRA.U UP0, `(.L_x_548) ;  /* 0x0000000500ec7547 */ /* 0x000fea000b800000 */
[----:B------:R-:W0:Y:S01]  /*3a70*/  S2R R8, SR_TID.X ;  /* 0x0000000000087919 */ /* 0x000e220000002100 */
[----:B------:R-:W-:Y:S01]  /*3a80*/  UIADD3 UR6, UPT, UPT, -UR6, UR12, URZ ;  /* 0x0000000c06067290 */ /* 0x000fe2000fffe1ff */
[----:B------:R-:W-:Y:S05]  /*3a90*/  BSSY.RECONVERGENT B1, `(.L_x_548) ;  /* 0x0000078000017945 */ /* 0x000fea0003800200 */
[----:B0-----:R-:W-:-:S13]  /*3aa0*/  ISETP.GE.AND P0, PT, R8, UR6, PT ;  /* 0x0000000608007c0c */ /* 0x001fda000bf06270 */
[----:B------:R-:W-:Y:S05]  /*3ab0*/  @P0 BRA `(.L_x_551) ;  /* 0x0000000400d40947 */ /* 0x000fea0003800000 */
[----:B------:R-:W0:Y:S01]  /*3ac0*/  LDC R6, c[0x0][0x3c0] ;  /* 0x0000f000ff067b82 */ /* 0x000e220000000800 */
[----:B------:R-:W-:Y:S01]  /*3ad0*/  USHF.L.U32 UR7, UR17, 0xc, URZ ;  /* 0x0000000c11077899 */ /* 0x000fe200080006ff */
[----:B------:R-:W-:Y:S01]  /*3ae0*/  LOP3.LUT R4, RZ, R8, RZ, 0x33, !PT ;  /* 0x00000008ff047212 */ /* 0x000fe200078e33ff */
[----:B------:R-:W-:Y:S03]  /*3af0*/  BSSY.RECONVERGENT B2, `(.L_x_552) ;  /* 0x0000019000027945 */ /* 0x000fe60003800200 */
[----:B------:R-:W-:Y:S01]  /*3b00*/  IADD3 R5, PT, PT, R4, UR12, RZ ;  /* 0x0000000c04057c10 */ /* 0x000fe2000fffe0ff */
[----:B------:R-:W-:-:S05]  /*3b10*/  IMAD.U32 R4, RZ, RZ, UR7 ;  /* 0x00000007ff047e24 */ /* 0x000fca000f8e00ff */
[C---:B------:R-:W-:Y:S01]  /*3b20*/  IADD3 R7, PT, PT, R5.reuse, -UR5, -R4 ;  /* 0x8000000505077c10 */ /* 0x040fe2000fffe804 */
[----:B0-----:R-:W-:Y:S01]  /*3b30*/  IMAD R4, R6, UR4, RZ ;  /* 0x0000000406047c24 */ /* 0x001fe2000f8e02ff */
[C---:B------:R-:W-:Y:S02]  /*3b40*/  LOP3.LUT R6, R5.reuse, 0x300, RZ, 0xc0, !PT ;  /* 0x0000030005067812 */ /* 0x040fe400078ec0ff */
[----:B------:R-:W-:Y:S01]  /*3b50*/  LEA.HI R5, R5, 0x1, RZ, 0x18 ;  /* 0x0000000105057811 */ /* 0x000fe200078fc0ff */
[----:B------:R-:W-:Y:S01]  /*3b60*/  IMAD R4, R4, -0x1000, R7 ;  /* 0xfffff00004047824 */ /* 0x000fe200078e0207 */
[----:B------:R-:W-:Y:S02]  /*3b70*/  ISETP.NE.AND P0, PT, R6, 0x300, PT ;  /* 0x000003000600780c */ /* 0x000fe40003f05270 */
[----:B------:R-:W-:Y:S02]  /*3b80*/  MOV R6, R8 ;  /* 0x0000000800067202 */ /* 0x000fe40000000f00 */
[----:B------:R-:W-:-:S09]  /*3b90*/  ISETP.GE.U32.AND P1, PT, R4, 0x300, PT ;  /* 0x000003000400780c */ /* 0x000fd20003f26070 */
[----:B------:R-:W-:Y:S05]  /*3ba0*/  @!P0 BRA `(.L_x_553) ;  /* 0x0000000000348947 */ /* 0x000fea0003800000 */
[----:B------:R-:W-:Y:S01]  /*3bb0*/  LOP3.LUT R5, R5, 0x3, RZ, 0xc0, !PT ;  /* 0x0000000305057812 */ /* 0x000fe200078ec0ff */
[----:B------:R-:W-:-:S03]  /*3bc0*/  IMAD.MOV.U32 R6, RZ, RZ, R8 ;  /* 0x000000ffff067224 */ /* 0x000fc600078e0008 */
[----:B------:R-:W-:-:S07]  /*3bd0*/  IADD3 R7, PT, PT, -R5, RZ, RZ ;  /* 0x000000ff05077210 */ /* 0x000fce0007ffe1ff */
.L_x_554:
        /* <DEDUP_REMOVED lines=8> */
[----:B--2---:R-:W-:-:S10]  /*3c60*/  FADD R2, R5, R2 ;  /* 0x0000000205027221 */ /* 0x004fd40000000000 */
[----:B------:R-:W-:Y:S05]  /*3c70*/  @P0 BRA `(.L_x_554) ;  /* 0xfffffffc00d80947 */ /* 0x000fea000383ffff */
.L_x_553:
[----:B------:R-:W-:Y:S05]  /*3c80*/  BSYNC.RECONVERGENT B2 ;  /* 0x0000000000027941 */ /* 0x000fea0003800200 */
.L_x_552:
[----:B------:R-:W-:Y:S05]  /*3c90*/  @!P1 BRA `(.L_x_551) ;  /* 0x00000004005c9947 */ /* 0x000fea0003800000 */
[C---:B------:R-:W-:Y:S01]  /*3ca0*/  IADD3 R5, PT, PT, -R6.reuse, UR6, RZ ;  /* 0x0000000606057c10 */ /* 0x040fe2000fffe1ff */
[----:B------:R-:W-:Y:S01]  /*3cb0*/  BSSY.RECONVERGENT B2, `(.L_x_555) ;  /* 0x0000030000027945 */ /* 0x000fe20003800200 */
[----:B------:R-:W-:Y:S02]  /*3cc0*/  IADD3 R0, P0, PT, R6, UR8, RZ ;  /* 0x0000000806007c10 */ /* 0x000fe4000ff1e0ff */
[----:B------:R-:W-:Y:S02]  /*3cd0*/  ISETP.GT.AND P1, PT, R5, 0xc00, PT ;  /* 0x00000c000500780c */ /* 0x000fe40003f24270 */
[----:B------:R-:W-:Y:S02]  /*3ce0*/  IADD3.X R3, PT, PT, RZ, UR9, RZ, P0, !PT ;  /* 0x00000009ff037c10 */ /* 0x000fe400087fe4ff */
[----:B------:R-:W-:-:S04]  /*3cf0*/  LEA R4, P0, R0, UR10, 0x2 ;  /* 0x0000000a00047c11 */ /* 0x000fc8000f8010ff */
[----:B------:R-:W-:Y:S02]  /*3d00*/  LEA.HI.X R5, R0, UR11, R3, 0x2, P0 ;  /* 0x0000000b00057c11 */ /* 0x000fe400080f1403 */
[----:B------:R-:W-:-:S03]  /*3d10*/  PLOP3.LUT P0, PT, PT, PT, PT, 0x80, 0x8 ;  /* 0x000000000008781c */ /* 0x000fc60003f0f070 */
[----:B------:R-:W-:Y:S10]  /*3d20*/  @!P1 BRA `(.L_x_556) ;  /* 0x0000000000a09947 */ /* 0x000ff40003800000 */
[----:B------:R-:W-:Y:S01]  /*3d30*/  IMAD.U32 R7, RZ, RZ, UR6 ;  /* 0x00000006ff077e24 */ /* 0x000fe2000f8e00ff */
[----:B------:R-:W-:-:S04]  /*3d40*/  PLOP3.LUT P0, PT, PT, PT, PT, 0x8, 0x80 ;  /* 0x000000000080781c */ /* 0x000fc80003f0e170 */
[----:B------:R-:W-:-:S09]  /*3d50*/  IADD3 R7, PT, PT, R7, -0xc00, RZ ;  /* 0xfffff40007077810 */ /* 0x000fd20007ffe0ff */
.L_x_557:
        /* <DEDUP_REMOVED lines=16> */
[----:B------:R-:W-:-:S05]  /*3e60*/  VIADD R6, R6, 0x1000 ;  /* 0x0000100006067836 */ /* 0x000fca0000000000 */
[----:B------:R-:W-:Y:S02]  /*3e70*/  ISETP.GE.AND P1, PT, R6, R7, PT ;  /* 0x000000070600720c */ /* 0x000fe40003f26270 */
[----:B0-----:R-:W-:-:S04]  /*3e80*/  IADD3 R4, P2, PT, R4, 0x4000, RZ ;  /* 0x0000400004047810 */ /* 0x001fc80007f5e0ff */
[----:B------:R-:W-:Y:S01]  /*3e90*/  IADD3.X R5, PT, PT, RZ, R5, RZ, P2, !PT ;  /* 0x00000005ff057210 */ /* 0x000fe200017fe4ff */
        /* <DEDUP_REMOVED lines=17> */
.L_x_556:
[----:B------:R-:W-:Y:S05]  /*3fb0*/  BSYNC.RECONVERGENT B2 ;  /* 0x0000000000027941 */ /* 0x000fea0003800200 */
.L_x_555:
[----:B------:R-:W-:Y:S01]  /*3fc0*/  IADD3 R0, PT, PT, -R6, UR6, RZ ;  /* 0x0000000606007c10 */ /* 0x000fe2000fffe1ff */
        /* <DEDUP_REMOVED lines=11> */
[----:B------:R-:W-:-:S02]  /*4080*/  PLOP3.LUT P0, PT, PT, PT, PT, 0x8, 0x80 ;  /* 0x000000000080781c */ /* 0x000fc40003f0e170 */
[----:B------:R-:W-:Y:S01]  /*4090*/  IADD3 R6, PT, PT, R6, 0x800, RZ ;  /* 0x0000080006067810 */ /* 0x000fe20007ffe0ff */
[----:B--2---:R-:W-:-:S04]  /*40a0*/  FADD R3, R2, R3 ;  /* 0x0000000302037221 */ /* 0x004fc80000000000 */
[----:B---3--:R-:W-:Y:S01]  /*40b0*/  FADD R0, R3, R0 ;  /* 0x0000000003007221 */ /* 0x008fe20000000000 */
[----:B------:R-:W-:-:S03]  /*40c0*/  IADD3 R3, P1, PT, R4, 0x2000, RZ ;  /* 0x0000200004037810 */ /* 0x000fc60007f3e0ff */
[----:B----4-:R-:W-:Y:S02]  /*40d0*/  FADD R0, R0, R7 ;  /* 0x0000000700007221 */ /* 0x010fe40000000000 */
[----:B------:R-:W-:Y:S02]  /*40e0*/  IMAD.X R8, RZ, RZ, R5, P1 ;  /* 0x000000ffff087224 */ /* 0x000fe400008e0605 */
[----:B-----5:R-:W-:Y:S01]  /*40f0*/  FADD R0, R0, R9 ;  /* 0x0000000900007221 */ /* 0x020fe20000000000 */
[----:B0-----:R-:W-:Y:S02]  /*4100*/  IMAD.MOV.U32 R4, RZ, RZ, R3 ;  /* 0x000000ffff047224 */ /* 0x001fe400078e0003 */
[----:B------:R-:W-:Y:S01]  /*4110*/  MOV R5, R8 ;  /* 0x0000000800057202 */ /* 0x000fe20000000f00 */
[----:B------:R-:W-:-:S04]  /*4120*/  FADD R0, R0, R11 ;  /* 0x0000000b00007221 */ /* 0x000fc80000000000 */
[----:B------:R-:W-:-:S04]  /*4130*/  FADD R0, R0, R13 ;  /* 0x0000000d00007221 */ /* 0x000fc80000000000 */
[----:B------:R-:W-:-:S04]  /*4140*/  FADD R0, R0, R15 ;  /* 0x0000000f00007221 */ /* 0x000fc80000000000 */
[----:B------:R-:W-:-:S07]  /*4150*/  FADD R2, R0, R17 ;  /* 0x0000001100027221 */ /* 0x000fce0000000000 */
.L_x_559:
[----:B------:R-:W-:Y:S05]  /*4160*/  BSYNC.RECONVERGENT B2 ;  /* 0x0000000000027941 */ /* 0x000fea0003800200 */
.L_x_558:
[----:B------:R-:W-:-:S13]  /*4170*/  ISETP.LT.OR P0, PT, R6, UR6, P0 ;  /* 0x0000000606007c0c */ /* 0x000fda0008701670 */
        /* <DEDUP_REMOVED lines=9> */
.L_x_551:
[----:B------:R-:W-:Y:S05]  /*4210*/  BSYNC.RECONVERGENT B1 ;  /* 0x0000000000017941 */ /* 0x000fea0003800200 */
.L_x_548:
[----:B------:R-:W0:Y:S01]  /*4220*/  S2R R7, SR_LANEID ;  /* 0x0000000000077919 */ /* 0x000e220000000000 */
[----:B------:R-:W-:Y:S01]  /*4230*/  IMAD.MOV.U32 R3, RZ, RZ, R2 ;  /* 0x000000ffff037224 */ /* 0x000fe200078e0002 */
[----:B------:R-:W1:Y:S04]  /*4240*/  S2R R6, SR_TID.X ;  /* 0x0000000000067919 */ /* 0x000e680000002100 */
[----:B------:R-:W2:Y:S01]  /*4250*/  SHFL.DOWN PT, R0, R3, 0x1, 0x1f ;  /* 0x08201f0003007f89 */ /* 0x000ea200000e0000 */
[C---:B0-----:R-:W-:Y:S02]  /*4260*/  ISETP.GT.AND P0, PT, R7.reuse, 0x1e, PT ;  /* 0x0000001e0700780c */ /* 0x041fe40003f04270 */
[----:B------:R-:W-:-:S11]  /*4270*/  ISETP.NE.AND P1, PT, R7, RZ, PT ;  /* 0x000000ff0700720c */ /* 0x000fd60003f25270 */
[----:B--2---:R-:W-:Y:S01]  /*4280*/  @!P0 FADD R3, R0, R3 ;  /* 0x0000000300038221 */ /* 0x004fe20000000000 */
[----:B------:R-:W-:Y:S01]  /*4290*/  ISETP.GT.AND P0, PT, R7, 0x1d, PT ;  /* 0x0000001d0700780c */ /* 0x000fe20003f04270 */
[----:B------:R-:W0:Y:S01]  /*42a0*/  @!P1 S2R R5, SR_CgaCtaId ;  /* 0x0000000000059919 */ /* 0x000e220000008800 */
[----:B------:R-:W-:Y:S02]  /*42b0*/  @!P1 MOV R4, 0x400 ;  /* 0x0000040000049802 */ /* 0x000fe40000000f00 */
[----:B-1----:R-:W-:Y:S01]  /*42c0*/  @!P1 SHF.R.U32.HI R2, RZ, 0x3, R6 ;  /* 0x00000003ff029819 */ /* 0x002fe20000011606 */
        /* <DEDUP_REMOVED lines=32> */
.L_x_521:
[----:B------:R-:W-:Y:S05]  /*44d0*/  BSYNC.RECONVERGENT B0 ;  /* 0x0000000000007941 */ /* 0x000fea0003800200 */
.L_x_505:
[----:B------:R-:W-:Y:S05]  /*44e0*/  @P0 EXIT ;  /* 0x000000000000094d */ /* 0x000fea0003800000 */
[----:B------:R-:W5:Y:S02]  /*44f0*/  LDCU.64 UR4, c[0x0][0x388] ;  /* 0x00007100ff0477ac */ /* 0x000f640008000a00 */
[----:B-----5:R-:W-:-:S06]  /*4500*/  UIMAD.WIDE.U32 UR4, UR17, 0x4, UR4 ;  /* 0x00000004110478a5 */ /* 0x020fcc000f8e0004 */
[----:B0-23--:R-:W-:Y:S01]  /*4510*/  IMAD.U32 R4, RZ, RZ, UR4 ;  /* 0x00000004ff047e24 */ /* 0x00dfe2000f8e00ff */
[----:B----4-:R-:W-:-:S05]  /*4520*/  MOV R5, UR5 ;  /* 0x0000000500057c02 */ /* 0x010fca0008000f00 */
[----:B------:R-:W-:Y:S01]  /*4530*/  STG.E desc[UR14][R4.64], R2 ;  /* 0x0000000204007986 */ /* 0x000fe2000c10190e */
[----:B------:R-:W-:Y:S05]  /*4540*/  EXIT ;  /* 0x000000000000794d */ /* 0x000fea0003800000 */
.L_x_560:
        /* <DEDUP_REMOVED lines=11> */
.L_x_878:


//--------------------- .text._ZN3cub18CUB_300001_SM_10006detail6reduce28DeviceReduceSingleTileKernelINS2_10policy_hubIfyN4cuda3std3__44plusIfEEE10Policy1000EPfSC_yS9_ffNS7_10__identityEEEvT0_T1_T2_T3_T4_T6_ --------------------------
	.section	.text._ZN3cub18CUB_300001_SM_10006detail6reduce28DeviceReduceSingleTileKernelINS2_10policy_hubIfyN4cuda3std3__44plusIfEEE10Policy1000EPfSC_yS9_ffNS7_10__identityEEEvT0_T1_T2_T3_T4_T6_,"ax",@progbits
	.align	128
        .global         _ZN3cub18CUB_300001_SM_10006detail6reduce28DeviceReduceSingleTileKernelINS2_10policy_hubIfyN4cuda3std3__44plusIfEEE10Policy1000EPfSC_yS9_ffNS7_10__identityEEEvT0_T1_T2_T3_T4_T6_
        .type           _ZN3cub18CUB_300001_SM_10006detail6reduce28DeviceReduceSingleTileKernelINS2_10policy_hubIfyN4cuda3std3__44plusIfEEE10Policy1000EPfSC_yS9_ffNS7_10__identityEEEvT0_T1_T2_T3_T4_T6_,@function
        .size           _ZN3cub18CUB_300001_SM_10006detail6reduce28DeviceReduceSingleTileKernelINS2_10policy_hubIfyN4cuda3std3__44plusIfEEE10Policy1000EPfSC_yS9_ffNS7_10__identityEEEvT0_T1_T2_T3_T4_T6_,(.L_x_879 - _ZN3cub18CUB_300001_SM_10006detail6reduce28DeviceReduceSingleTileKernelINS2_10policy_hubIfyN4cuda3std3__44plusIfEEE10Policy1000EPfSC_yS9_ffNS7_10__identityEEEvT0_T1_T2_T3_T4_T6_)
        .other          _ZN3cub18CUB_300001_SM_10006detail6reduce28DeviceReduceSingleTileKernelINS2_10policy_hubIfyN4cuda3std3__44plusIfEEE10Policy1000EPfSC_yS9_ffNS7_10__identityEEEvT0_T1_T2_T3_T4_T6_,@"STO_CUDA_ENTRY STV_DEFAULT"
_ZN3cub18CUB_300001_SM_10006detail6reduce28DeviceReduceSingleTileKernelINS2_10policy_hubIfyN4cuda3std3__44plusIfEEE10Policy1000EPfSC_yS9_ffNS7_10__identityEEEvT0_T1_T2_T3_T4_T6_:
.text._ZN3cub18CUB_300001_SM_10006detail6reduce28DeviceReduceSingleTileKernelINS2_10policy_hubIfyN4cuda3std3__44plusIfEEE10Policy1000EPfSC_yS9_ffNS7_10__identityEEEvT0_T1_T2_T3_T4_T6_:
[----:B------:R-:W-:Y:S01]  /*0000*/  LDC R1, c[0x0][0x37c] ;  /* 0x0000df00ff017b82 */ /* 0x000fe20000000800 */
[----:B------:R-:W0:Y:S01]  /*0010*/  LDCU.64 UR4, c[0x0][0x390] ;  /* 0x00007200ff0477ac */ /* 0x000e220008000a00 */
[----:B------:R-:W1:Y:S01]  /*0020*/  LDCU.64 UR6, c[0x0][0x358] ;  /* 0x00006b00ff0677ac */ /* 0x000e620008000a00 */
[----:B0-----:R-:W-:Y:S02]  /*0030*/  MOV R20, UR4 ;  /* 0x0000000400147c02 */ /* 0x001fe40008000f00 */
[----:B------:R-:W-:Y:S02]  /*0040*/  MOV R23, UR5 ;  /* 0x0000000500177c02 */ /* 0x000fe40008000f00 */
[----:B------:R-:W-:-:S04]  /*0050*/  ISETP.NE.U32.AND P0, PT, R20, RZ, PT ;  /* 0x000000ff1400720c */ /* 0x000fc80003f05070 */
[----:B------:R-:W-:-:S13]  /*0060*/  ISETP.NE.AND.EX P0, PT, R23, RZ, PT, P0 ;  /* 0x000000ff1700720c */ /* 0x000fda0003f05300 */
        /* <DEDUP_REMOVED lines=8> */
.L_x_561:
[----:B------:R-:W0:Y:S01]  /*00f0*/  LDCU UR4, c[0x0][0x380] ;  /* 0x00007000ff0477ac */ /* 0x000e220008000800 */
[----:B------:R-:W-:Y:S01]  /*0100*/  BSSY.RECONVERGENT B0, `(.L_x_562) ;  /* 0x00003d1000007945 */ /* 0x000fe20003800200 */
[----:B0-----:R-:W-:-:S09]  /*0110*/  ULOP3.LUT UP0, URZ, UR4, 0xf, URZ, 0xc0, !UPT ;  /* 0x0000000f04ff7892 */ /* 0x001fd2000f80c0ff */
[----:B------:R-:W-:Y:S05]  /*0120*/  BRA.U UP0, `(.L_x_563) ;  /* 0x0000001d00707547 */ /* 0x000fea000b800000 */
[----:B------:R-:W-:-:S04]  /*0130*/  ISETP.GT.U32.AND P0, PT, R20, 0xfff, PT ;  /* 0x00000fff1400780c */ /* 0x000fc80003f04070 */
[----:B------:R-:W-:-:S13]  /*0140*/  ISETP.GT.U32.AND.EX P0, PT, R23, RZ, PT, P0 ;  /* 0x000000ff1700720c */ /* 0x000fda0003f04100 */
[----:B------:R-:W-:Y:S05]  /*0150*/  @P0 BRA `(.L_x_564) ;  /* 0x0000000c00c40947 */ /* 0x000fea0003800000 */
[----:B------:R-:W0:Y:S01]  /*0160*/  S2R R9, SR_TID.X ;  /* 0x0000000000097919 */ /* 0x000e220000002100 */
[----:B------:R-:W-:Y:S01]  /*0170*/  BSSY.RECONVERGENT B1, `(.L_x_565) ;  /* 0x0000009000017945 */ /* 0x000fe20003800200 */
[----:B------:R-:W-:Y:S01]  /*0180*/  IMAD.MOV.U32 R17, RZ, RZ, RZ ;  /* 0x000000ffff117224 */ /* 0x000fe200078e00ff */
[----:B0-----:R-:W-:Y:S02]  /*0190*/  ISETP.GE.U32.AND P0, PT, R9, R20, PT ;  /* 0x000000140900720c */ /* 0x001fe40003f06070 */
[----:B------:R-:W-:-:S11]  /*01a0*/  MOV R11, R9 ;  /* 0x00000009000b7202 */ /* 0x000fd60000000f00 */
[----:B------:R-:W-:Y:S05]  /*01b0*/  @P0 BRA `(.L_x_566) ;  /* 0x0000000000100947 */ /* 0x000fea0003800000 */
[----:B------:R-:W0:Y:S02]  /*01c0*/  LDC.64 R2, c[0x0][0x380] ;  /* 0x0000e000ff027b82 */ /* 0x000e240000000a00 */
[----:B0-----:R-:W-:-:S05]  /*01d0*/  IMAD.WIDE.U32 R2, R9, 0x4, R2 ;  /* 0x0000000409027825 */ /* 0x001fca00078e0002 */
[----:B------:R0:W5:Y:S01]  /*01e0*/  LDG.E.CONSTANT R17, desc[UR6][R2.64] ;  /* 0x0000000602117981 */ /* 0x000162000c1e9900 */
[----:B------:R-:W-:-:S07]  /*01f0*/  IADD3 R11, PT, PT, R9, 0x100, RZ ;  /* 0x00000100090b7810 */ /* 0x000fce0007ffe0ff */
.L_x_566:
[----:B------:R-:W-:Y:S05]  /*0200*/  BSYNC.RECONVERGENT B1 ;  /* 0x0000000000017941 */ /* 0x000fea0003800200 */
.L_x_565:
[----:B------:R-:W-:Y:S01]  /*0210*/  ISETP.GE.U32.AND P0, PT, R11, R20, PT ;  /* 0x000000140b00720c */ /* 0x000fe20003f06070 */
        /* <DEDUP_REMOVED lines=13> */
[----:B0-----:R-:W-:-:S03]  /*02f0*/  IMAD.WIDE.U32 R2, R11, 0x4, R2 ;  /* 0x000000040b027825 */ /* 0x001fc600078e0002 */
[----:B------:R-:W-:-:S07]  /*0300*/  MOV R4, R2 ;  /* 0x0000000200047202 */ /* 0x000fce0000000f00 */
.L_x_571:
[----:B------:R-:W-:-:S06]  /*0310*/  IMAD.MOV.U32 R2, RZ, RZ, R4 ;  /* 0x000000ffff027224 */ /* 0x000fcc00078e0004 */
[----:B------:R0:W2:Y:S01]  /*0320*/  LDG.E.CONSTANT R2, desc[UR6][R2.64] ;  /* 0x0000000602027981 */ /* 0x0000a2000c1e9900 */
[----:B------:R-:W-:Y:S02]  /*0330*/  IADD3 R0, PT, PT, R0, 0x1, RZ ;  /* 0x0000000100007810 */ /* 0x000fe40007ffe0ff */
[----:B------:R-:W-:Y:S02]  /*0340*/  IADD3 R4, P2, PT, R4, 0x400, RZ ;  /* 0x0000040004047810 */ /* 0x000fe40007f5e0ff */
[----:B------:R-:W-:Y:S02]  /*0350*/  ISETP.NE.AND P0, PT, R0, RZ, PT ;  /* 0x000000ff0000720c */ /* 0x000fe40003f05270 */
[----:B------:R-:W-:Y:S01]  /*0360*/  IADD3 R11, PT, PT, R11, 0x100, RZ ;  /* 0x000001000b0b7810 */ /* 0x000fe20007ffe0ff */
[----:B0-----:R-:W-:Y:S02]  /*0370*/  IMAD.X R3, RZ, RZ, R3, P2 ;  /* 0x000000ffff037224 */ /* 0x001fe400010e0603 */
[----:B--2--5:R-:W-:-:S08]  /*0380*/  FADD R17, R2, R17 ;  /* 0x0000001102117221 */ /* 0x024fd00000000000 */
[----:B------:R-:W-:Y:S05]  /*0390*/  @P0 BRA `(.L_x_571) ;  /* 0xfffffffc00dc0947 */ /* 0x000fea000383ffff */
.L_x_570:
[----:B------:R-:W-:Y:S05]  /*03a0*/  BSYNC.RECONVERGENT B2 ;  /* 0x0000000000027941 */ /* 0x000fea0003800200 */
.L_x_569:
        /* <DEDUP_REMOVED lines=8> */
.L_x_574:
        /* <DEDUP_REMOVED lines=43> */
.L_x_573:
[----:B------:R-:W-:Y:S05]  /*06e0*/  BSYNC.RECONVERGENT B2 ;  /* 0x0000000000027941 */ /* 0x000fea0003800200 */
.L_x_572:
        /* <DEDUP_REMOVED lines=26> */
.L_x_576:
[----:B------:R-:W-:Y:S05]  /*0890*/  BSYNC.RECONVERGENT B2 ;  /* 0x0000000000027941 */ /* 0x000fea0003800200 */
.L_x_575:
        /* <DEDUP_REMOVED lines=12> */
.L_x_568:
[----:B------:R-:W-:Y:S05]  /*0960*/  BSYNC.RECONVERGENT B1 ;  /* 0x0000000000017941 */ /* 0x000fea0003800200 */
.L_x_567:
[----:B------:R-:W-:-:S04]  /*0970*/  ISETP.GE.U32.AND P0, PT, R20, 0x100, PT ;  /* 0x000001001400780c */ /* 0x000fc80003f06070 */
[----:B------:R-:W-:-:S13]  /*0980*/  ISETP.GE.U32.AND.EX P0, PT, R23, RZ, PT, P0 ;  /* 0x000000ff1700720c */ /* 0x000fda0003f06100 */
[----:B------:R-:W-:Y:S05]  /*0990*/  @!P0 BRA `(.L_x_577) ;  /* 0x0000000000ac8947 */ /* 0x000fea0003800000 */
[----:B------:R-:W1:Y:S01]  /*09a0*/  S2R R6, SR_LANEID ;  /* 0x0000000000067919 */ /* 0x000e620000000000 */
[----:B------:R-:W-:Y:S01]  /*09b0*/  ISETP.NE.AND P4, PT, R9, RZ, PT ;  /* 0x000000ff0900720c */ /* 0x000fe20003f85270 */
[----:B-----5:R-:W2:Y:S02]  /*09c0*/  SHFL.DOWN PT, R0, R17, 0x1, 0x1f ;  /* 0x08201f0011007f89 */ /* 0x020ea400000e0000 */
        /* <DEDUP_REMOVED lines=19> */
[----:B------:R-:W-:-:S04]  /*0b00*/  ISETP.GT.AND P0, PT, R6, 0xf, PT ;  /* 0x0000000f0600780c */ /* 0x000fc80003f04270 */
[----:B------:R-:W0:Y:S02]  /*0b10*/  SHFL.DOWN PT, R3, R0, 0x10, 0x1f ;  /* 0x0a001f0000037f89 */ /* 0x000e2400000e0000 */
[----:B0-----:R-:W-:-:S05]  /*0b20*/  FADD R3, R0, R3 ;  /* 0x0000000300037221 */ /* 0x001fca0000000000 */
[----:B------:R0:W-:Y:S01]  /*0b30*/  @!P1 STS [R2+0x8], R3 ;  /* 0x0000080302009388 */ /* 0x0001e20000000800 */
[----:B------:R-:W-:Y:S01]  /*0b40*/  FSEL R0, R0, R3, P0 ;  /* 0x0000000300007208 */ /* 0x000fe20000000000 */
[----:B------:R-:W-:Y:S06]  /*0b50*/  BAR.SYNC.DEFER_BLOCKING 0x0 ;  /* 0x0000000000007b1d */ /* 0x000fec0000010000 */
[----:B------:R-:W-:Y:S05]  /*0b60*/  @P4 BRA `(.L_x_578) ;  /* 0x0000003000a84947 */ /* 0x000fea0003800000 */
        /* <DEDUP_REMOVED lines=14> */
.L_x_577:
[----:B------:R-:W1:Y:S01]  /*0c50*/  S2R R4, SR_LANEID ;  /* 0x0000000000047919 */ /* 0x000e620000000000 */
[C---:B------:R-:W-:Y:S02]  /*0c60*/  LOP3.LUT R0, R9.reuse, 0x3e0, RZ, 0xc0, !PT ;  /* 0x000003e009007812 */ /* 0x040fe400078ec0ff */
[----:B------:R-:W-:Y:S02]  /*0c70*/  ISETP.NE.AND P4, PT, R9, RZ, PT ;  /* 0x000000ff0900720c */ /* 0x000fe40003f85270 */
[----:B------:R-:W-:Y:S02]  /*0c80*/  LOP3.LUT R5, RZ, R0, RZ, 0x33, !PT ;  /* 0x00000000ff057212 */ /* 0x000fe400078e33ff */
[----:B0-----:R-:W-:-:S03]  /*0c90*/  IADD3 R3, PT, PT, R0, 0x20, RZ ;  /* 0x0000002000037810 */ /* 0x001fc60007ffe0ff */
[----:B------:R-:W-:Y:S01]  /*0ca0*/  IMAD.IADD R5, R5, 0x1, R20 ;  /* 0x0000000105057824 */ /* 0x000fe200078e0214 */
[----:B------:R-:W-:-:S04]  /*0cb0*/  ISETP.GT.U32.AND P0, PT, R3, R20, PT ;  /* 0x000000140300720c */ /* 0x000fc80003f04070 */
[----:B------:R-:W-:-:S05]  /*0cc0*/  SEL R5, R5, 0x1f, P0 ;  /* 0x0000001f05057807 */ /* 0x000fca0000000000 */
[----:B-----5:R-:W0:Y:S01]  /*0cd0*/  SHFL.DOWN PT, R0, R17, 0x1, R5 ;  /* 0x0820000011007989 */ /* 0x020e2200000e0005 */
        /* <DEDUP_REMOVED lines=22> */
[----:B------:R-:W-:-:S04]  /*0e40*/  @!P1 LOP3.LUT R2, R2, 0x7c, RZ, 0xc0, !PT ;  /* 0x0000007c02029812 */ /* 0x000fc800078ec0ff */
[----:B------:R-:W-:-:S03]  /*0e50*/  @!P1 IADD3 R3, PT, PT, R2, R3, RZ ;  /* 0x0000000302039210 */ /* 0x000fc60007ffe0ff */
[----:B0-----:R-:W-:-:S04]  /*0e60*/  @!P0 FADD R17, R17, R0 ;  /* 0x0000000011118221 */ /* 0x001fc80000000000 */
[----:B------:R-:W-:-:S05]  /*0e70*/  IMAD.MOV.U32 R0, RZ, RZ, R17 ;  /* 0x000000ffff007224 */ /* 0x000fca00078e0011 */
[----:B------:R4:W-:Y:S01]  /*0e80*/  @!P1 STS [R3+0x8], R0 ;  /* 0x0000080003009388 */ /* 0x0009e20000000800 */
[----:B------:R-:W-:Y:S06]  /*0e90*/  BAR.SYNC.DEFER_BLOCKING 0x0 ;  /* 0x0000000000007b1d */ /* 0x000fec0000010000 */
[----:B------:R-:W-:Y:S05]  /*0ea0*/  @P4 BRA `(.L_x_578) ;  /* 0x0000002c00d84947 */ /* 0x000fea0003800000 */
[----:B------:R-:W0:Y:S01]  /*0eb0*/  S2UR UR5, SR_CgaCtaId ;  /* 0x00000000000579c3 */ /* 0x000e220000008800 */
[----:B------:R-:W-:Y:S01]  /*0ec0*/  UMOV UR4, 0x400 ;  /* 0x0000040000047882 */ /* 0x000fe20000000000 */
[C---:B------:R-:W-:Y:S02]  /*0ed0*/  ISETP.GT.U32.AND P3, PT, R20.reuse, 0x20, PT ;  /* 0x000000201400780c */ /* 0x040fe40003f64070 */
[C---:B------:R-:W-:Y:S02]  /*0ee0*/  ISETP.GT.U32.AND P1, PT, R20.reuse, 0x40, PT ;  /* 0x000000401400780c */ /* 0x040fe40003f24070 */
[C---:B------:R-:W-:Y:S02]  /*0ef0*/  ISETP.GT.U32.AND.EX P3, PT, R23.reuse, RZ, PT, P3 ;  /* 0x000000ff1700720c */ /* 0x040fe40003f64130 */
[----:B------:R-:W-:Y:S02]  /*0f00*/  ISETP.GT.U32.AND P0, PT, R20, 0x60, PT ;  /* 0x000000601400780c */ /* 0x000fe40003f04070 */
[----:B------:R-:W-:-:S02]  /*0f10*/  ISETP.GT.U32.AND.EX P1, PT, R23, RZ, PT, P1 ;  /* 0x000000ff1700720c */ /* 0x000fc40003f24110 */
[C---:B------:R-:W-:Y:S02]  /*0f20*/  ISETP.GT.U32.AND P2, PT, R20.reuse, 0x80, PT ;  /* 0x000000801400780c */ /* 0x040fe40003f44070 */
[C---:B------:R-:W-:Y:S02]  /*0f30*/  ISETP.GT.U32.AND.EX P0, PT, R23.reuse, RZ, PT, P0 ;  /* 0x000000ff1700720c */ /* 0x040fe40003f04100 */
[----:B------:R-:W-:Y:S02]  /*0f40*/  ISETP.GT.U32.AND P5, PT, R20, 0xa0, PT ;  /* 0x000000a01400780c */ /* 0x000fe40003fa4070 */
[C---:B------:R-:W-:Y:S02]  /*0f50*/  ISETP.GT.U32.AND.EX P2, PT, R23.reuse, RZ, PT, P2 ;  /* 0x000000ff1700720c */ /* 0x040fe40003f44120 */
[----:B------:R-:W-:Y:S01]  /*0f60*/  ISETP.GT.U32.AND.EX P5, PT, R23, RZ, PT, P5 ;  /* 0x000000ff1700720c */ /* 0x000fe20003fa4150 */
[----:B0-----:R-:W-:-:S09]  /*0f70*/  ULEA UR4, UR5, UR4, 0x18 ;  /* 0x0000000405047291 */ /* 0x001fd2000f8ec0ff */
[----:B----4-:R-:W0:Y:S04]  /*0f80*/  LDS R3, [UR4+0xc] ;  /* 0x00000c04ff037984 */ /* 0x010e280008000800 */
[----:B------:R-:W1:Y:S04]  /*0f90*/  LDS.128 R4, [UR4+0x10] ;  /* 0x00001004ff047984 */ /* 0x000e680008000c00 */
[----:B------:R-:W2:Y:S01]  /*0fa0*/  LDS.64 R8, [UR4+0x20] ;  /* 0x00002004ff087984 */ /* 0x000ea20008000a00 */
[----:B0-----:R-:W-:Y:S01]  /*0fb0*/  @P3 FADD R0, R0, R3 ;  /* 0x0000000300003221 */ /* 0x001fe20000000000 */
[----:B------:R-:W-:-:S03]  /*0fc0*/  ISETP.GT.U32.AND P3, PT, R20, 0xc0, PT ;  /* 0x000000c01400780c */ /* 0x000fc60003f64070 */
[----:B-1----:R-:W-:Y:S01]  /*0fd0*/  @P1 FADD R0, R0, R4 ;  /* 0x0000000400001221 */ /* 0x002fe20000000000 */
[----:B------:R-:W-:Y:S02]  /*0fe0*/  ISETP.GT.U32.AND P1, PT, R20, 0xe0, PT ;  /* 0x000000e01400780c */ /* 0x000fe40003f24070 */
[C---:B------:R-:W-:Y:S01]  /*0ff0*/  ISETP.GT.U32.AND.EX P3, PT, R23.reuse, RZ, PT, P3 ;  /* 0x000000ff1700720c */ /* 0x040fe20003f64130 */
[----:B------:R-:W-:Y:S01]  /*1000*/  @P0 FADD R0, R0, R5 ;  /* 0x0000000500000221 */ /* 0x000fe20000000000 */
[----:B------:R-:W-:-:S03]  /*1010*/  ISETP.GT.U32.AND.EX P1, PT, R23, RZ, PT, P1 ;  /* 0x000000ff1700720c */ /* 0x000fc60003f24110 */
[----:B------:R-:W-:-:S04]  /*1020*/  @P2 FADD R0, R0, R6 ;  /* 0x0000000600002221 */ /* 0x000fc80000000000 */
[----:B------:R-:W-:-:S04]  /*1030*/  @P5 FADD R0, R0, R7 ;  /* 0x0000000700005221 */ /* 0x000fc80000000000 */
[----:B--2---:R-:W-:-:S04]  /*1040*/  @P3 FADD R0, R0, R8 ;  /* 0x0000000800003221 */ /* 0x004fc80000000000 */
[----:B------:R-:W-:Y:S01]  /*1050*/  @P1 FADD R0, R0, R9 ;  /* 0x0000000900001221 */ /* 0x000fe20000000000 */
[----:B------:R-:W-:Y:S06]  /*1060*/  BRA `(.L_x_578) ;  /* 0x0000002c00687947 */ /* 0x000fec0003800000 */
.L_x_564:
        /* <DEDUP_REMOVED lines=8> */
[----:B------:R-:W-:Y:S01]  /*10f0*/  IADD3 R21, P1, PT, R20, -0x1000, RZ ;  /* 0xfffff00014157810 */ /* 0x000fe20007f3e0ff */
[----:B------:R-:W-:-:S02]  /*1100*/  HFMA2 R27, -RZ, RZ, 0, 0.00048828125 ;  /* 0x00001000ff1b7431 */ /* 0x000fc400000001ff */
[----:B------:R-:W-:Y:S01]  /*1110*/  IMAD.MOV.U32 R28, RZ, RZ, RZ ;  /* 0x000000ffff1c7224 */ /* 0x000fe200078e00ff */
[----:B------:R-:W-:Y:S02]  /*1120*/  ISETP.GE.U32.AND P0, PT, R21, 0x1000, PT ;  /* 0x000010001500780c */ /* 0x000fe40003f06070 */
[----:B------:R-:W-:-:S04]  /*1130*/  IADD3.X R26, PT, PT, R23, -0x1, RZ, P1, !PT ;  /* 0xffffffff171a7810 */ /* 0x000fc80000ffe4ff */
[----:B------:R-:W-:Y:S01]  /*1140*/  ISETP.GE.U32.AND.EX P0, PT, R26, RZ, PT, P0 ;  /* 0x000000ff1a00720c */ /* 0x000fe20003f06100 */
        /* <DEDUP_REMOVED lines=16> */
[----:B------:R-:W0:Y:S01]  /*1250*/  LDC.64 R22, c[0x0][0x390] ;  /* 0x0000e400ff167b82 */ /* 0x000e220000000a00 */
[----:B------:R-:W-:Y:S02]  /*1260*/  MOV R27, 0x1000 ;  /* 0x00001000001b7802 */ /* 0x000fe40000000f00 */
[----:B------:R-:W-:-:S07]  /*1270*/  MOV R28, RZ ;  /* 0x000000ff001c7202 */ /* 0x000fce0000000f00 */
.L_x_581:
[----:B------:R-:W-:-:S04]  /*1280*/  LEA R24, P0, R27, R2, 0x2 ;  /* 0x000000021b187211 */ /* 0x000fc800078010ff */
[----:B------:R-:W-:-:S05]  /*1290*/  LEA.HI.X R25, R27, R3, R28, 0x2, P0 ;  /* 0x000000031b197211 */ /* 0x000fca00000f141c */
[----:B------:R-:W2:Y:S04]  /*12a0*/  LDG.E.128.CONSTANT R16, desc[UR6][R24.64+0x1000] ;  /* 0x0010000618107981 */ /* 0x000ea8000c1e9d00 */
[----:B------:R-:W3:Y:S04]  /*12b0*/  LDG.E.128.CONSTANT R4, desc[UR6][R24.64+0x2000] ;  /* 0x0020000618047981 */ /* 0x000ee8000c1e9d00 */
[----:B------:R-:W4:Y:S04]  /*12c0*/  LDG.E.128.CONSTANT R12, desc[UR6][R24.64] ;  /* 0x00000006180c7981 */ /* 0x000f28000c1e9d00 */
[----:B------:R-:W5:Y:S01]  /*12d0*/  LDG.E.128.CONSTANT R8, desc[UR6][R24.64+0x3000] ;  /* 0x0030000618087981 */ /* 0x000f62000c1e9d00 */
[----:B0-----:R-:W-:-:S02]  /*12e0*/  IMAD.MOV.U32 R20, RZ, RZ, R22 ;  /* 0x000000ffff147224 */ /* 0x001fc400078e0016 */
[----:B--2---:R-:W-:Y:S01]  /*12f0*/  FADD R17, R17, R18 ;  /* 0x0000001211117221 */ /* 0x004fe20000000000 */
[----:B---3--:R-:W-:Y:S02]  /*1300*/  FADD R18, R19, R4 ;  /* 0x0000000413127221 */ /* 0x008fe40000000000 */
[----:B------:R-:W-:Y:S01]  /*1310*/  IADD3 R4, P1, PT, -R27, R20, RZ ;  /* 0x000000141b047210 */ /* 0x000fe20007f3e1ff */
[----:B------:R-:W-:-:S03]  /*1320*/  FADD R5, R5, R6 ;  /* 0x0000000605057221 */ /* 0x000fc60000000000 */
[----:B------:R-:W-:Y:S02]  /*1330*/  ISETP.GE.U32.AND P0, PT, R4, 0x1000, PT ;  /* 0x000010000400780c */ /* 0x000fe40003f06070 */
[----:B------:R-:W-:Y:S01]  /*1340*/  IADD3.X R4, PT, PT, ~R28, R23, RZ, P1, !PT ;  /* 0x000000171c047210 */ /* 0x000fe20000ffe5ff */
[----:B----4-:R-:W-:Y:S01]  /*1350*/  FADD R12, R12, R29 ;  /* 0x0000001d0c0c7221 */ /* 0x010fe20000000000 */
[----:B------:R-:W-:Y:S01]  /*1360*/  FADD R13, R13, R14 ;  /* 0x0000000e0d0d7221 */ /* 0x000fe20000000000 */
[----:B------:R-:W-:Y:S01]  /*1370*/  FADD R14, R15, R16 ;  /* 0x000000100f0e7221 */ /* 0x000fe20000000000 */
[----:B-----5:R-:W-:Y:S01]  /*1380*/  FADD R6, R7, R8 ;  /* 0x0000000807067221 */ /* 0x020fe20000000000 */
[----:B------:R-:W-:Y:S01]  /*1390*/  FADD R9, R9, R10 ;  /* 0x0000000a09097221 */ /* 0x000fe20000000000 */
[----:B------:R-:W-:Y:S01]  /*13a0*/  ISETP.GE.U32.AND.EX P0, PT, R4, RZ, PT, P0 ;  /* 0x000000ff0400720c */ /* 0x000fe20003f06100 */
[----:B------:R-:W-:Y:S01]  /*13b0*/  FADD R12, R12, R13 ;  /* 0x0000000d0c0c7221 */ /* 0x000fe20000000000 */
[----:B------:R-:W-:Y:S01]  /*13c0*/  FADD R13, R14, R17 ;  /* 0x000000110e0d7221 */ /* 0x000fe20000000000 */
[----:B------:R-:W-:Y:S01]  /*13d0*/  FADD R5, R18, R5 ;  /* 0x0000000512057221 */ /* 0x000fe20000000000 */
[----:B------:R-:W-:-:S02]  /*13e0*/  FADD R6, R6, R9 ;  /* 0x0000000906067221 */ /* 0x000fc40000000000 */
[----:B------:R-:W-:Y:S02]  /*13f0*/  FADD R12, R12, R13 ;  /* 0x0000000d0c0c7221 */ /* 0x000fe40000000000 */
[----:B------:R-:W-:-:S04]  /*1400*/  FADD R5, R5, R6 ;  /* 0x0000000605057221 */ /* 0x000fc80000000000 */
[----:B------:R-:W-:-:S04]  /*1410*/  FADD R5, R12, R5 ;  /* 0x000000050c057221 */ /* 0x000fc80000000000 */
[----:B------:R-:W-:Y:S01]  /*1420*/  FADD R29, R11, R5 ;  /* 0x000000050b1d7221 */ /* 0x000fe20000000000 */
[----:B------:R-:W-:Y:S06]  /*1430*/  @!P0 BRA `(.L_x_580) ;  /* 0x0000000800048947 */ /* 0x000fec0003800000 */
[----:B------:R-:W-:-:S04]  /*1440*/  IADD3 R27, P0, PT, R27, 0x1000, RZ ;  /* 0x000010001b1b7810 */ /* 0x000fc80007f1e0ff */
[----:B------:R-:W-:Y:S02]  /*1450*/  IADD3.X R28, PT, PT, RZ, R28, RZ, P0, !PT ;  /* 0x0000001cff1c7210 */ /* 0x000fe400007fe4ff */
[----:B------:R-:W-:-:S04]  /*1460*/  ISETP.GT.U32.AND P0, PT, R27, R21, PT ;  /* 0x000000151b00720c */ /* 0x000fc80003f04070 */
[----:B------:R-:W-:-:S13]  /*1470*/  ISETP.GT.U32.AND.EX P0, PT, R28, R26, PT, P0 ;  /* 0x0000001a1c00720c */ /* 0x000fda0003f04100 */
[----:B------:R-:W-:Y:S05]  /*1480*/  @!P0 BRA `(.L_x_581) ;  /* 0xfffffffc007c8947 */ /* 0x000fea000383ffff */
.L_x_579:
[----:B------:R-:W-:-:S04]  /*1490*/  ISETP.GE.U32.AND P0, PT, R27, R20, PT ;  /* 0x000000141b00720c */ /* 0x000fc80003f06070 */
[----:B------:R-:W-:-:S13]  /*14a0*/  ISETP.GE.U32.AND.EX P0, PT, R28, R23, PT, P0 ;  /* 0x000000171c00720c */ /* 0x000fda0003f06100 */
        /* <DEDUP_REMOVED lines=13> */
[----:B------:R-:W0:Y:S01]  /*1580*/  LDCU.64 UR4, c[0x0][0x380] ;  /* 0x00007000ff0477ac */ /* 0x000e220008000a00 */
[----:B------:R-:W-:Y:S01]  /*1590*/  IADD3 R8, P0, PT, R0, R27, RZ ;  /* 0x0000001b00087210 */ /* 0x000fe20007f1e0ff */
[----:B------:R-:W-:Y:S01]  /*15a0*/  IMAD.MOV.U32 R4, RZ, RZ, R0 ;  /* 0x000000ffff047224 */ /* 0x000fe200078e0000 */
[----:B------:R-:W-:Y:S02]  /*15b0*/  LEA.HI R2, R2, 0x1, RZ, 0x18 ;  /* 0x0000000102027811 */ /* 0x000fe400078fc0ff */
[----:B------:R-:W-:Y:S02]  /*15c0*/  IADD3.X R3, PT, PT, RZ, R28, RZ, P0, !PT ;  /* 0x0000001cff037210 */ /* 0x000fe400007fe4ff */
[----:B------:R-:W-:-:S04]  /*15d0*/  LOP3.LUT R2, R2, 0x3, RZ, 0xc0, !PT ;  /* 0x0000000302027812 */ /* 0x000fc800078ec0ff */
[----:B------:R-:W-:Y:S02]  /*15e0*/  IADD3 R6, PT, PT, -R2, RZ, RZ ;  /* 0x000000ff02067210 */ /* 0x000fe40007ffe1ff */
[----:B0-----:R-:W-:-:S04]  /*15f0*/  LEA R7, P2, R8, UR4, 0x2 ;  /* 0x0000000408077c11 */ /* 0x001fc8000f8410ff */
[----:B------:R-:W-:-:S09]  /*1600*/  LEA.HI.X R8, R8, UR5, R3, 0x2, P2 ;  /* 0x0000000508087c11 */ /* 0x000fd200090f1403 */
.L_x_585:
[----:B------:R-:W-:Y:S01]  /*1610*/  MOV R2, R7 ;  /* 0x0000000700027202 */ /* 0x000fe20000000f00 */
[----:B------:R-:W-:-:S05]  /*1620*/  IMAD.MOV.U32 R3, RZ, RZ, R8 ;  /* 0x000000ffff037224 */ /* 0x000fca00078e0008 */
[----:B------:R-:W2:Y:S01]  /*1630*/  LDG.E.CONSTANT R2, desc[UR6][R2.64] ;  /* 0x0000000602027981 */ /* 0x000ea2000c1e9900 */
[----:B------:R-:W-:Y:S02]  /*1640*/  IADD3 R6, PT, PT, R6, 0x1, RZ ;  /* 0x0000000106067810 */ /* 0x000fe40007ffe0ff */
[----:B------:R-:W-:Y:S02]  /*1650*/  IADD3 R7, P2, PT, R7, 0x400, RZ ;  /* 0x0000040007077810 */ /* 0x000fe40007f5e0ff */
[----:B------:R-:W-:Y:S02]  /*1660*/  ISETP.NE.AND P0, PT, R6, RZ, PT ;  /* 0x000000ff0600720c */ /* 0x000fe40003f05270 */
[----:B------:R-:W-:Y:S01]  /*1670*/  IADD3 R4, PT, PT, R4, 0x100, RZ ;  /* 0x0000010004047810 */ /* 0x000fe20007ffe0ff */
[----:B------:R-:W-:Y:S02]  /*1680*/  IMAD.X R8, RZ, RZ, R8, P2 ;  /* 0x000000ffff087224 */ /* 0x000fe400010e0608 */
[----:B--2---:R-:W-:-:S08]  /*1690*/  FADD R29, R2, R29 ;  /* 0x0000001d021d7221 */ /* 0x004fd00000000000 */
[----:B------:R-:W-:Y:S05]  /*16a0*/  @P0 BRA `(.L_x_585) ;  /* 0xfffffffc00d80947 */ /* 0x000fea000383ffff */
.L_x_584:
[----:B------:R-:W-:Y:S05]  /*16b0*/  BSYNC.RECONVERGENT B2 ;  /* 0x0000000000027941 */ /* 0x000fea0003800200 */
.L_x_583:
[----:B------:R-:W-:Y:S05]  /*16c0*/  @!P1 BRA `(.L_x_582) ;  /* 0x00000004005c9947 */ /* 0x000fea0003800000 */
[----:B------:R-:W0:Y:S01]  /*16d0*/  LDCU.64 UR4, c[0x0][0x380] ;  /* 0x00007000ff0477ac */ /* 0x000e220008000a00 */
[----:B------:R-:W-:Y:S01]  /*16e0*/  IADD3 R3, PT, PT, R5, -R4, RZ ;  /* 0x8000000405037210 */ /* 0x000fe20007ffe0ff */
[----:B------:R-:W-:Y:S01]  /*16f0*/  BSSY.RECONVERGENT B2, `(.L_x_586) ;  /* 0x000002f000027945 */ /* 0x000fe20003800200 */
[----:B------:R-:W-:Y:S02]  /*1700*/  IADD3 R27, P0, PT, R4, R27, RZ ;  /* 0x0000001b041b7210 */ /* 0x000fe40007f1e0ff */
[----:B------:R-:W-:Y:S02]  /*1710*/  ISETP.GT.AND P1, PT, R3, 0xc00, PT ;  /* 0x00000c000300780c */ /* 0x000fe40003f24270 */
[----:B------:R-:W-:Y:S02]  /*1720*/  IADD3.X R28, PT, PT, RZ, R28, RZ, P0, !PT ;  /* 0x0000001cff1c7210 */ /* 0x000fe400007fe4ff */
[----:B0-----:R-:W-:-:S04]  /*1730*/  LEA R2, P0, R27, UR4, 0x2 ;  /* 0x000000041b027c11 */ /* 0x001fc8000f8010ff */
[----:B------:R-:W-:Y:S02]  /*1740*/  LEA.HI.X R3, R27, UR5, R28, 0x2, P0 ;  /* 0x000000051b037c11 */ /* 0x000fe400080f141c */
[----:B------:R-:W-:-:S03]  /*1750*/  PLOP3.LUT P0, PT, PT, PT, PT, 0x80, 0x8 ;  /* 0x000000000008781c */ /* 0x000fc60003f0f070 */
[----:B------:R-:W-:Y:S10]  /*1760*/  @!P1 BRA `(.L_x_587) ;  /* 0x00000000009c9947 */ /* 0x000ff40003800000 */
[----:B------:R-:W-:Y:S01]  /*1770*/  PLOP3.LUT P0, PT, PT, PT, PT, 0x8, 0x80 ;  /* 0x000000000080781c */ /* 0x000fe20003f0e170 */
[----:B------:R-:W-:-:S12]  /*1780*/  VIADD R9, R5, 0xfffff400 ;  /* 0xfffff40005097836 */ /* 0x000fd80000000000 */
.L_x_588:
        /* <DEDUP_REMOVED lines=37> */
.L_x_587:
[----:B------:R-:W-:Y:S05]  /*19e0*/  BSYNC.RECONVERGENT B2 ;  /* 0x0000000000027941 */ /* 0x000fea0003800200 */
.L_x_586:
[----:B------:R-:W-:Y:S01]  /*19f0*/  IMAD.IADD R6, R5, 0x1, -R4 ;  /* 0x0000000105067824 */ /* 0x000fe200078e0a04 */
[----:B------:R-:W-:Y:S04]  /*1a00*/  BSSY.RECONVERGENT B2, `(.L_x_589) ;  /* 0x0000019000027945 */ /* 0x000fe80003800200 */
        /* <DEDUP_REMOVED lines=15> */
[----:B----4-:R-:W-:Y:S01]  /*1b00*/  FADD R6, R6, R9 ;  /* 0x0000000906067221 */ /* 0x010fe20000000000 */
[----:B------:R-:W-:Y:S01]  /*1b10*/  IADD3.X R8, PT, PT, RZ, R3, RZ, P1, !PT ;  /* 0x00000003ff087210 */ /* 0x000fe20000ffe4ff */
[----:B0-----:R-:W-:Y:S02]  /*1b20*/  IMAD.MOV.U32 R2, RZ, RZ, R7 ;  /* 0x000000ffff027224 */ /* 0x001fe400078e0007 */
[----:B-----5:R-:W-:Y:S01]  /*1b30*/  FADD R6, R6, R11 ;  /* 0x0000000b06067221 */ /* 0x020fe20000000000 */
[----:B------:R-:W-:-:S03]  /*1b40*/  MOV R3, R8 ;  /* 0x0000000800037202 */ /* 0x000fc60000000f00 */
[----:B------:R-:W-:-:S04]  /*1b50*/  FADD R6, R6, R13 ;  /* 0x0000000d06067221 */ /* 0x000fc80000000000 */
[----:B------:R-:W-:-:S04]  /*1b60*/  FADD R6, R6, R15 ;  /* 0x0000000f06067221 */ /* 0x000fc80000000000 */
[----:B------:R-:W-:-:S04]  /*1b70*/  FADD R6, R6, R17 ;  /* 0x0000001106067221 */ /* 0x000fc80000000000 */
[----:B------:R-:W-:-:S07]  /*1b80*/  FADD R29, R6, R19 ;  /* 0x00000013061d7221 */ /* 0x000fce0000000000 */
.L_x_590:
[----:B------:R-:W-:Y:S05]  /*1b90*/  BSYNC.RECONVERGENT B2 ;  /* 0x0000000000027941 */ /* 0x000fea0003800200 */
.L_x_589:
        /* <DEDUP_REMOVED lines=10> */
.L_x_582:
[----:B------:R-:W-:Y:S05]  /*1c40*/  BSYNC.RECONVERGENT B1 ;  /* 0x0000000000017941 */ /* 0x000fea0003800200 */
.L_x_580:
[----:B------:R-:W0:Y:S01]  /*1c50*/  S2R R6, SR_LANEID ;  /* 0x0000000000067919 */ /* 0x000e220000000000 */
[----:B------:R-:W-:Y:S01]  /*1c60*/  ISETP.NE.AND P4, PT, R0, RZ, PT ;  /* 0x000000ff0000720c */ /* 0x000fe20003f85270 */
        /* <DEDUP_REMOVED lines=40> */
.L_x_563:
        /* <DEDUP_REMOVED lines=13> */
.L_x_593:
[----:B------:R-:W-:Y:S05]  /*1fc0*/  BSYNC.RECONVERGENT B1 ;  /* 0x0000000000017941 */ /* 0x000fea0003800200 */
.L_x_592:
        /* <DEDUP_REMOVED lines=16> */
.L_x_598:
        /* <DEDUP_REMOVED lines=9> */
.L_x_597:
[----:B------:R-:W-:Y:S05]  /*2160*/  BSYNC.RECONVERGENT B2 ;  /* 0x0000000000027941 */ /* 0x000fea0003800200 */
.L_x_596:
        /* <DEDUP_REMOVED lines=8> */
.L_x_601:
        /* <DEDUP_REMOVED lines=43> */
.L_x_600:
[----:B------:R-:W-:Y:S05]  /*24a0*/  BSYNC.RECONVERGENT B2 ;  /* 0x0000000000027941 */ /* 0x000fea0003800200 */
.L_x_599:
        /* <DEDUP_REMOVED lines=26> */
.L_x_603:
[----:B------:R-:W-:Y:S05]  /*2650*/  BSYNC.RECONVERGENT B2 ;  /* 0x0000000000027941 */ /* 0x000fea0003800200 */
.L_x_602:
        /* <DEDUP_REMOVED lines=12> */
.L_x_595:
[----:B------:R-:W-:Y:S05]  /*2720*/  BSYNC.RECONVERGENT B1 ;  /* 0x0000000000017941 */ /* 0x000fea0003800200 */
.L_x_594:
        /* <DEDUP_REMOVED lines=46> */
.L_x_604:
[----:B0-----:R-:W0:Y:S01]  /*2a10*/  S2R R2, SR_LANEID ;  /* 0x0000000000027919 */ /* 0x001e220000000000 */
[C---:B------:R-:W-:Y:S02]  /*2a20*/  LOP3.LUT R0, R9.reuse, 0x3e0, RZ, 0xc0, !PT ;  /* 0x000003e009007812 */ /* 0x040fe400078ec0ff */
[----:B------:R-:W-:Y:S02]  /*2a30*/  ISETP.NE.AND P4, PT, R9, RZ, PT ;  /* 0x000000ff0900720c */ /* 0x000fe40003f85270 */
[----:B------:R-:W-:Y:S02]  /*2a40*/  LOP3.LUT R5, RZ, R0, RZ, 0x33, !PT ;  /* 0x00000000ff057212 */ /* 0x000fe400078e33ff */
[----:B------:R-:W-:-:S03]  /*2a50*/  IADD3 R3, PT, PT, R0, 0x20, RZ ;  /* 0x0000002000037810 */ /* 0x000fc60007ffe0ff */
[----:B------:R-:W-:Y:S01]  /*2a60*/  IMAD.IADD R5, R5, 0x1, R20 ;  /* 0x0000000105057824 */ /* 0x000fe200078e0214 */
[----:B------:R-:W-:-:S04]  /*2a70*/  ISETP.GT.U32.AND P0, PT, R3, R20, PT ;  /* 0x000000140300720c */ /* 0x000fc80003f04070 */
[----:B------:R-:W-:-:S05]  /*2a80*/  SEL R4, R5, 0x1f, P0 ;  /* 0x0000001f05047807 */ /* 0x000fca0000000000 */
[----:B-----5:R-:W1:Y:S01]  /*2a90*/  SHFL.DOWN PT, R0, R17, 0x1, R4 ;  /* 0x0820000011007989 */ /* 0x020e6200000e0004 */
[C---:B0-----:R-:W-:Y:S02]  /*2aa0*/  ISETP.GE.AND P0, PT, R2.reuse, R4, PT ;  /* 0x000000040200720c */ /* 0x041fe40003f06270 */
[C---:B------:R-:W-:Y:S02]  /*2ab0*/  IADD3 R3, PT, PT, R2.reuse, 0x2, RZ ;  /* 0x0000000202037810 */ /* 0x040fe40007ffe0ff */
[----:B------:R-:W-:-:S09]  /*2ac0*/  ISETP.NE.AND P1, PT, R2, RZ, PT ;  /* 0x000000ff0200720c */ /* 0x000fd20003f25270 */
[----:B-1----:R-:W-:Y:S01]  /*2ad0*/  @!P0 FADD R17, R0, R17 ;  /* 0x0000001100118221 */ /* 0x002fe20000000000 */
[-C--:B------:R-:W-:Y:S02]  /*2ae0*/  ISETP.GT.AND P0, PT, R3, R4.reuse, PT ;  /* 0x000000040300720c */ /* 0x080fe40003f04270 */
[C---:B------:R-:W-:Y:S01]  /*2af0*/  IADD3 R3, PT, PT, R2.reuse, 0x4, RZ ;  /* 0x0000000402037810 */ /* 0x040fe20007ffe0ff */
[----:B------:R-:W0:Y:S01]  /*2b00*/  @!P1 S2R R6, SR_CgaCtaId ;  /* 0x0000000000069919 */ /* 0x000e220000008800 */
[----:B------:R-:W1:Y:S09]  /*2b10*/  SHFL.DOWN PT, R0, R17, 0x2, R4 ;  /* 0x0840000011007989 */ /* 0x000e7200000e0004 */
[----:B-1----:R-:W-:Y:S01]  /*2b20*/  @!P0 FADD R17, R17, R0 ;  /* 0x0000000011118221 */ /* 0x002fe20000000000 */
[----:B------:R-:W-:Y:S01]  /*2b30*/  ISETP.GT.AND P0, PT, R3, R4, PT ;  /* 0x000000040300720c */ /* 0x000fe20003f04270 */
[----:B------:R-:W-:-:S03]  /*2b40*/  VIADD R3, R2, 0x8 ;  /* 0x0000000802037836 */ /* 0x000fc60000000000 */
        /* <DEDUP_REMOVED lines=13> */
[----:B-1----:R-:W-:-:S04]  /*2c20*/  @!P0 FADD R17, R17, R0 ;  /* 0x0000000011118221 */ /* 0x002fc80000000000 */
        /* <DEDUP_REMOVED lines=17> */
[----:B-1----:R-:W0:Y:S04]  /*2d40*/  LDS R3, [UR4+0xc] ;  /* 0x00000c04ff037984 */ /* 0x002e280008000800 */
        /* <DEDUP_REMOVED lines=14> */
.L_x_591:
        /* <DEDUP_REMOVED lines=19> */
[----:B--2---:R-:W-:Y:S01]  /*2f60*/  FADD R6, R19, R6 ;  /* 0x0000000613067221 */ /* 0x004fe20000000000 */
[----:B---3--:R-:W-:-:S04]  /*2f70*/  FADD R9, R9, R10 ;  /* 0x0000000a09097221 */ /* 0x008fc80000000000 */
[----:B------:R-:W-:Y:S01]  /*2f80*/  FADD R9, R6, R9 ;  /* 0x0000000906097221 */ /* 0x000fe20000000000 */
[----:B------:R-:W-:Y:S01]  /*2f90*/  IADD3 R6, P1, PT, R20, -0x1000, RZ ;  /* 0xfffff00014067810 */ /* 0x000fe20007f3e0ff */
[----:B----4-:R-:W-:-:S03]  /*2fa0*/  FADD R11, R11, R12 ;  /* 0x0000000c0b0b7221 */ /* 0x010fc60000000000 */
[----:B------:R-:W-:Y:S01]  /*2fb0*/  ISETP.GE.U32.AND P0, PT, R6, 0x1000, PT ;  /* 0x000010000600780c */ /* 0x000fe20003f06070 */
[----:B-----5:R-:W-:-:S04]  /*2fc0*/  FADD R14, R13, R14 ;  /* 0x0000000e0d0e7221 */ /* 0x020fc80000000000 */
[----:B------:R-:W-:Y:S01]  /*2fd0*/  FADD R14, R11, R14 ;  /* 0x0000000e0b0e7221 */ /* 0x000fe20000000000 */
[----:B------:R-:W-:Y:S01]  /*2fe0*/  IADD3.X R11, PT, PT, R23, -0x1, RZ, P1, !PT ;  /* 0xffffffff170b7810 */ /* 0x000fe20000ffe4ff */
[----:B------:R-:W-:-:S03]  /*2ff0*/  FADD R15, R15, R16 ;  /* 0x000000100f0f7221 */ /* 0x000fc60000000000 */
[----:B------:R-:W-:Y:S01]  /*3000*/  ISETP.GE.U32.AND.EX P0, PT, R11, RZ, PT, P0 ;  /* 0x000000ff0b00720c */ /* 0x000fe20003f06100 */
[----:B------:R-:W-:Y:S01]  /*3010*/  FADD R14, R9, R14 ;  /* 0x0000000e090e7221 */ /* 0x000fe20000000000 */
[----:B------:R-:W-:Y:S02]  /*3020*/  HFMA2 R9, -RZ, RZ, 0, 0.00048828125 ;  /* 0x00001000ff097431 */ /* 0x000fe400000001ff */
[----:B------:R-:W-:-:S04]  /*3030*/  FADD R18, R17, R18 ;  /* 0x0000001211127221 */ /* 0x000fc80000000000 */
[----:B------:R-:W-:Y:S01]  /*3040*/  FADD R15, R15, R18 ;  /* 0x000000120f0f7221 */ /* 0x000fe20000000000 */
[----:B------:R-:W-:Y:S01]  /*3050*/  FADD R7, R7, R8 ;  /* 0x0000000807077221 */ /* 0x000fe20000000000 */
[----:B------:R-:W-:Y:S01]  /*3060*/  MOV R8, RZ ;  /* 0x000000ff00087202 */ /* 0x000fe20000000f00 */
[----:B------:R-:W-:-:S04]  /*3070*/  FADD R4, R5, R4 ;  /* 0x0000000405047221 */ /* 0x000fc80000000000 */
[----:B------:R-:W-:-:S04]  /*3080*/  FADD R4, R7, R4 ;  /* 0x0000000407047221 */ /* 0x000fc80000000000 */
[----:B------:R-:W-:-:S04]  /*3090*/  FADD R15, R15, R4 ;  /* 0x000000040f0f7221 */ /* 0x000fc80000000000 */
[----:B------:R-:W-:Y:S01]  /*30a0*/  FADD R7, R14, R15 ;  /* 0x0000000f0e077221 */ /* 0x000fe20000000000 */
[----:B------:R-:W-:Y:S06]  /*30b0*/  @!P0 BRA `(.L_x_605) ;  /* 0x0000000000c08947 */ /* 0x000fec0003800000 */
[----:B------:R-:W0:Y:S01]  /*30c0*/  LDC.64 R20, c[0x0][0x390] ;  /* 0x0000e400ff147b82 */ /* 0x000e220000000a00 */
[----:B------:R-:W-:Y:S01]  /*30d0*/  IMAD.MOV.U32 R9, RZ, RZ, 0x1000 ;  /* 0x00001000ff097424 */ /* 0x000fe200078e00ff */
[----:B------:R-:W-:-:S07]  /*30e0*/  MOV R8, RZ ;  /* 0x000000ff00087202 */ /* 0x000fce0000000f00 */
.L_x_607:
[----:B------:R-:W-:-:S04]  /*30f0*/  LEA R4, P0, R9, R2, 0x2 ;  /* 0x0000000209047211 */ /* 0x000fc800078010ff */
[----:B------:R-:W-:-:S05]  /*3100*/  LEA.HI.X R5, R9, R3, R8, 0x2, P0 ;  /* 0x0000000309057211 */ /* 0x000fca00000f1408 */
[----:B------:R-:W2:Y:S04]  /*3110*/  LDG.E.CONSTANT R24, desc[UR6][R4.64+0xc00] ;  /* 0x000c000604187981 */ /* 0x000ea8000c1e9900 */
[----:B------:R-:W2:Y:S04]  /*3120*/  LDG.E.CONSTANT R25, desc[UR6][R4.64+0x1000] ;  /* 0x0010000604197981 */ /* 0x000ea8000c1e9900 */
[----:B------:R-:W3:Y:S04]  /*3130*/  LDG.E.CONSTANT R23, desc[UR6][R4.64+0x1400] ;  /* 0x0014000604177981 */ /* 0x000ee8000c1e9900 */
        /* <DEDUP_REMOVED lines=12> */
[----:B------:R0:W5:Y:S02]  /*3200*/  LDG.E.CONSTANT R18, desc[UR6][R4.64+0x3c00] ;  /* 0x003c000604127981 */ /* 0x000164000c1e9900 */
[----:B0-----:R-:W-:-:S04]  /*3210*/  IADD3 R4, P1, PT, -R9, R20, RZ ;  /* 0x0000001409047210 */ /* 0x001fc80007f3e1ff */
[----:B------:R-:W-:Y:S01]  /*3220*/  ISETP.GE.U32.AND P0, PT, R4, 0x1000, PT ;  /* 0x000010000400780c */ /* 0x000fe20003f06070 */
[----:B--2---:R-:W-:Y:S01]  /*3230*/  FADD R24, R24, R25 ;  /* 0x0000001918187221 */ /* 0x004fe20000000000 */
[----:B---3--:R-:W-:-:S04]  /*3240*/  FADD R23, R23, R22 ;  /* 0x0000001617177221 */ /* 0x008fc80000000000 */
[----:B------:R-:W-:Y:S01]  /*3250*/  FADD R22, R24, R23 ;  /* 0x0000001718167221 */ /* 0x000fe20000000000 */
[----:B------:R-:W-:Y:S01]  /*3260*/  MOV R23, R21 ;  /* 0x0000001500177202 */ /* 0x000fe20000000f00 */
[----:B----4-:R-:W-:-:S04]  /*3270*/  FADD R7, R26, R7 ;  /* 0x000000071a077221 */ /* 0x010fc80000000000 */
[----:B------:R-:W-:Y:S02]  /*3280*/  IMAD.X R4, R23, 0x1, ~R8, P1 ;  /* 0x0000000117047824 */ /* 0x000fe400008e0e08 */
[----:B-----5:R-:W-:-:S03]  /*3290*/  FADD R28, R27, R28 ;  /* 0x0000001c1b1c7221 */ /* 0x020fc60000000000 */
[----:B------:R-:W-:Y:S01]  /*32a0*/  ISETP.GE.U32.AND.EX P0, PT, R4, RZ, PT, P0 ;  /* 0x000000ff0400720c */ /* 0x000fe20003f06100 */
        /* <DEDUP_REMOVED lines=17> */
.L_x_605:
[----:B------:R-:W-:-:S04]  /*33c0*/  ISETP.GE.U32.AND P0, PT, R9, R20, PT ;  /* 0x000000140900720c */ /* 0x000fc80003f06070 */
[----:B------:R-:W-:-:S13]  /*33d0*/  ISETP.GE.U32.AND.EX P0, PT, R8, R23, PT, P0 ;  /* 0x000000170800720c */ /* 0x000fda0003f06100 */
[----:B------:R-:W-:Y:S05]  /*33e0*/  @P0 BRA `(.L_x_606) ;  /* 0x0000000400e40947 */ /* 0x000fea0003800000 */
[----:B------:R-:W-:Y:S01]  /*33f0*/  IADD3 R5, PT, PT, -R9, R20, RZ ;  /* 0x0000001409057210 */ /* 0x000fe20007ffe1ff */
[----:B------:R-:W-:Y:S03]  /*3400*/  BSSY.RECONVERGENT B1, `(.L_x_606) ;  /* 0x0000077000017945 */ /* 0x000fe60003800200 */
[----:B------:R-:W-:-:S13]  /*3410*/  ISETP.GE.AND P0, PT, R0, R5, PT ;  /* 0x000000050000720c */ /* 0x000fda0003f06270 */
[----:B------:R-:W-:Y:S05]  /*3420*/  @P0 BRA `(.L_x_608) ;  /* 0x0000000400d00947 */ /* 0x000fea0003800000 */
[----:B------:R-:W-:Y:S01]  /*3430*/  LOP3.LUT R2, RZ, R0, RZ, 0x33, !PT ;  /* 0x00000000ff027212 */ /* 0x000fe200078e33ff */
[----:B------:R-:W-:Y:S01]  /*3440*/  BSSY.RECONVERGENT B2, `(.L_x_609) ;  /* 0x000001a000027945 */ /* 0x000fe20003800200 */
[----:B------:R-:W-:Y:S02]  /*3450*/  IMAD.MOV.U32 R4, RZ, RZ, R0 ;  /* 0x000000ffff047224 */ /* 0x000fe400078e0000 */
[----:B------:R-:W-:-:S04]  /*3460*/  IADD3 R2, PT, PT, -R9, R20, R2 ;  /* 0x0000001409027210 */ /* 0x000fc80007ffe102 */
[C---:B------:R-:W-:Y:S02]  /*3470*/  LOP3.LUT R3, R2.reuse, 0x300, RZ, 0xc0, !PT ;  /* 0x0000030002037812 */ /* 0x040fe400078ec0ff */
[----:B------:R-:W-:Y:S02]  /*3480*/  ISETP.GE.U32.AND P1, PT, R2, 0x300, PT ;  /* 0x000003000200780c */ /* 0x000fe40003f26070 */
[----:B------:R-:W-:-:S13]  /*3490*/  ISETP.NE.AND P0, PT, R3, 0x300, PT ;  /* 0x000003000300780c */ /* 0x000fda0003f05270 */
[----:B------:R-:W-:Y:S05]  /*34a0*/  @!P0 BRA `(.L_x_610) ;  /* 0x00000000004c8947 */ /* 0x000fea0003800000 */
[----:B------:R-:W0:Y:S01]  /*34b0*/  LDCU.64 UR4, c[0x0][0x380] ;  /* 0x00007000ff0477ac */ /* 0x000e220008000a00 */
[----:B------:R-:W-:Y:S02]  /*34c0*/  IADD3 R11, P0, PT, R0, R9, RZ ;  /* 0x00000009000b7210 */ /* 0x000fe40007f1e0ff */
[----:B------:R-:W-:Y:S02]  /*34d0*/  LEA.HI R2, R2, 0x1, RZ, 0x18 ;  /* 0x0000000102027811 */ /* 0x000fe400078fc0ff */
[----:B------:R-:W-:Y:S02]  /*34e0*/  IADD3.X R6, PT, PT, RZ, R8, RZ, P0, !PT ;  /* 0x00000008ff067210 */ /* 0x000fe400007fe4ff */
[----:B------:R-:W-:Y:S02]  /*34f0*/  LOP3.LUT R2, R2, 0x3, RZ, 0xc0, !PT ;  /* 0x0000000302027812 */ /* 0x000fe400078ec0ff */
[----:B------:R-:W-:Y:S02]  /*3500*/  MOV R4, R0 ;  /* 0x0000000000047202 */ /* 0x000fe40000000f00 */
[----:B0-----:R-:W-:-:S04]  /*3510*/  LEA R10, P2, R11, UR4, 0x2 ;  /* 0x000000040b0a7c11 */ /* 0x001fc8000f8410ff */
[----:B------:R-:W-:Y:S01]  /*3520*/  LEA.HI.X R11, R11, UR5, R6, 0x2, P2 ;  /* 0x000000050b0b7c11 */ /* 0x000fe200090f1406 */
[----:B------:R-:W-:-:S08]  /*3530*/  IMAD.MOV R6, RZ, RZ, -R2 ;  /* 0x000000ffff067224 */ /* 0x000fd000078e0a02 */
.L_x_611:
[----:B------:R-:W-:Y:S02]  /*3540*/  MOV R2, R10 ;  /* 0x0000000a00027202 */ /* 0x000fe40000000f00 */
[----:B------:R-:W-:-:S05]  /*3550*/  MOV R3, R11 ;  /* 0x0000000b00037202 */ /* 0x000fca0000000f00 */
[----:B------:R-:W2:Y:S01]  /*3560*/  LDG.E.CONSTANT R2, desc[UR6][R2.64] ;  /* 0x0000000602027981 */ /* 0x000ea2000c1e9900 */
[----:B------:R-:W-:Y:S01]  /*3570*/  VIADD R6, R6, 0x1 ;  /* 0x0000000106067836 */ /* 0x000fe20000000000 */
[----:B------:R-:W-:Y:S02]  /*3580*/  IADD3 R10, P2, PT, R10, 0x400, RZ ;  /* 0x000004000a0a7810 */ /* 0x000fe40007f5e0ff */
[----:B------:R-:W-:Y:S02]  /*3590*/  IADD3 R4, PT, PT, R4, 0x100, RZ ;  /* 0x0000010004047810 */ /* 0x000fe40007ffe0ff */
[----:B------:R-:W-:Y:S02]  /*35a0*/  ISETP.NE.AND P0, PT, R6, RZ, PT ;  /* 0x000000ff0600720c */ /* 0x000fe40003f05270 */
[----:B------:R-:W-:Y:S01]  /*35b0*/  IADD3.X R11, PT, PT, RZ, R11, RZ, P2, !PT ;  /* 0x0000000bff0b7210 */ /* 0x000fe200017fe4ff */
[----:B--2---:R-:W-:-:S10]  /*35c0*/  FADD R7, R2, R7 ;  /* 0x0000000702077221 */ /* 0x004fd40000000000 */
[----:B------:R-:W-:Y:S05]  /*35d0*/  @P0 BRA `(.L_x_611) ;  /* 0xfffffffc00d80947 */ /* 0x000fea000383ffff */
.L_x_610:
[----:B------:R-:W-:Y:S05]  /*35e0*/  BSYNC.RECONVERGENT B2 ;  /* 0x0000000000027941 */ /* 0x000fea0003800200 */
.L_x_609:
[----:B------:R-:W-:Y:S05]  /*35f0*/  @!P1 BRA `(.L_x_608) ;  /* 0x00000004005c9947 */ /* 0x000fea0003800000 */
[----:B------:R-:W0:Y:S01]  /*3600*/  LDCU.64 UR4, c[0x0][0x380] ;  /* 0x00007000ff0477ac */ /* 0x000e220008000a00 */
[----:B------:R-:W-:Y:S01]  /*3610*/  IMAD.IADD R3, R5, 0x1, -R4 ;  /* 0x0000000105037824 */ /* 0x000fe200078e0a04 */
[----:B------:R-:W-:Y:S01]  /*3620*/  IADD3 R9, P0, PT, R4, R9, RZ ;  /* 0x0000000904097210 */ /* 0x000fe20007f1e0ff */
[----:B------:R-:W-:Y:S03]  /*3630*/  BSSY.RECONVERGENT B2, `(.L_x_612) ;  /* 0x000002e000027945 */ /* 0x000fe60003800200 */
[----:B------:R-:W-:Y:S02]  /*3640*/  ISETP.GT.AND P1, PT, R3, 0xc00, PT ;  /* 0x00000c000300780c */ /* 0x000fe40003f24270 */
[----:B------:R-:W-:Y:S02]  /*3650*/  IADD3.X R8, PT, PT, RZ, R8, RZ, P0, !PT ;  /* 0x00000008ff087210 */ /* 0x000fe400007fe4ff */
[----:B0-----:R-:W-:-:S04]  /*3660*/  LEA R2, P0, R9, UR4, 0x2 ;  /* 0x0000000409027c11 */ /* 0x001fc8000f8010ff */
[----:B------:R-:W-:Y:S02]  /*3670*/  LEA.HI.X R3, R9, UR5, R8, 0x2, P0 ;  /* 0x0000000509037c11 */ /* 0x000fe400080f1408 */
[----:B------:R-:W-:-:S03]  /*3680*/  PLOP3.LUT P0, PT, PT, PT, PT, 0x80, 0x8 ;  /* 0x000000000008781c */ /* 0x000fc60003f0f070 */
[----:B------:R-:W-:Y:S10]  /*3690*/  @!P1 BRA `(.L_x_613) ;  /* 0x00000000009c9947 */ /* 0x000ff40003800000 */
[----:B------:R-:W-:Y:S02]  /*36a0*/  PLOP3.LUT P0, PT, PT, PT, PT, 0x8, 0x80 ;  /* 0x000000000080781c */ /* 0x000fe40003f0e170 */
[----:B------:R-:W-:-:S11]  /*36b0*/  IADD3 R9, PT, PT, R5, -0xc00, RZ ;  /* 0xfffff40005097810 */ /* 0x000fd60007ffe0ff */
.L_x_614:
        /* <DEDUP_REMOVED lines=37> */
.L_x_613:
[----:B------:R-:W-:Y:S05]  /*3910*/  BSYNC.RECONVERGENT B2 ;  /* 0x0000000000027941 */ /* 0x000fea0003800200 */
.L_x_612:
        /* <DEDUP_REMOVED lines=12> */
[----:B------:R-:W-:Y:S01]  /*39e0*/  IADD3 R8, P1, PT, R2, 0x2000, RZ ;  /* 0x0000200002087810 */ /* 0x000fe20007f3e0ff */
[----:B------:R-:W-:Y:S01]  /*39f0*/  VIADD R4, R4, 0x800 ;  /* 0x0000080004047836 */ /* 0x000fe20000000000 */
[----:B------:R-:W-:-:S02]  /*3a00*/  PLOP3.LUT P0, PT, PT, PT, PT, 0x8, 0x80 ;  /* 0x000000000080781c */ /* 0x000fc40003f0e170 */
[----:B0-----:R-:W-:Y:S01]  /*3a10*/  MOV R2, R8 ;  /* 0x0000000800027202 */ /* 0x001fe20000000f00 */
[----:B--2---:R-:W-:-:S04]  /*3a20*/  FADD R6, R7, R6 ;  /* 0x0000000607067221 */ /* 0x004fc80000000000 */
[----:B---3--:R-:W-:Y:S01]  /*3a30*/  FADD R6, R6, R9 ;  /* 0x0000000906067221 */ /* 0x008fe20000000000 */
[----:B------:R-:W-:-:S03]  /*3a40*/  IADD3.X R9, PT, PT, RZ, R3, RZ, P1, !PT ;  /* 0x00000003ff097210 */ /* 0x000fc60000ffe4ff */
[----:B----4-:R-:W-:Y:S01]  /*3a50*/  FADD R6, R6, R11 ;  /* 0x0000000b06067221 */ /* 0x010fe20000000000 */
[----:B------:R-:W-:-:S03]  /*3a60*/  MOV R3, R9 ;  /* 0x0000000900037202 */ /* 0x000fc60000000f00 */
[----:B-----5:R-:W-:-:S04]  /*3a70*/  FADD R6, R6, R13 ;  /* 0x0000000d06067221 */ /* 0x020fc80000000000 */
[----:B------:R-:W-:-:S04]  /*3a80*/  FADD R6, R6, R15 ;  /* 0x0000000f06067221 */ /* 0x000fc80000000000 */
[----:B------:R-:W-:-:S04]  /*3a90*/  FADD R6, R6, R17 ;  /* 0x0000001106067221 */ /* 0x000fc80000000000 */
[----:B------:R-:W-:-:S04]  /*3aa0*/  FADD R6, R6, R19 ;  /* 0x0000001306067221 */ /* 0x000fc80000000000 */
[----:B------:R-:W-:-:S07]  /*3ab0*/  FADD R7, R6, R21 ;  /* 0x0000001506077221 */ /* 0x000fce0000000000 */
.L_x_616:
[----:B------:R-:W-:Y:S05]  /*3ac0*/  BSYNC.RECONVERGENT B2 ;  /* 0x0000000000027941 */ /* 0x000fea0003800200 */
.L_x_615:
        /* <DEDUP_REMOVED lines=10> */
.L_x_608:
[----:B------:R-:W-:Y:S05]  /*3b70*/  BSYNC.RECONVERGENT B1 ;  /* 0x0000000000017941 */ /* 0x000fea0003800200 */
.L_x_606:
        /* <DEDUP_REMOVED lines=40> */
[----:B------:R-:W-:-:S07]  /*3e00*/  FADD R0, R8, R9 ;  /* 0x0000000908007221 */ /* 0x000fce0000000000 */
.L_x_578:
[----:B------:R-:W-:Y:S05]  /*3e10*/  BSYNC.RECONVERGENT B0 ;  /* 0x0000000000007941 */ /* 0x000fea0003800200 */
.L_x_562:
[----:B------:R-:W-:Y:S05]  /*3e20*/  @P4 EXIT ;  /* 0x000000000000494d */ /* 0x000fea0003800000 */
[----:B01234-:R-:W0:Y:S01]  /*3e30*/  LDC.64 R2, c[0x0][0x388] ;  /* 0x0000e200ff027b82 */ /* 0x01fe220000000a00 */
[----:B------:R-:W1:Y:S02]  /*3e40*/  LDCU UR4, c[0x0][0x39c] ;  /* 0x00007380ff0477ac */ /* 0x000e640008000800 */
[----:B-1----:R-:W-:-:S05]  /*3e50*/  FADD R5, R0, UR4 ;  /* 0x0000000400057e21 */ /* 0x002fca0008000000 */
[----:B0-----:R-:W-:Y:S01]  /*3e60*/  STG.E desc[UR6][R2.64], R5 ;  /* 0x0000000502007986 */ /* 0x001fe2000c101906 */
[----:B------:R-:W-:Y:S05]  /*3e70*/  EXIT ;  /* 0x000000000000794d */ /* 0x000fea0003800000 */
.L_x_617:
        /* <DEDUP_REMOVED lines=16> */
.L_x_879:


//--------------------- .text._ZN3cub18CUB_300001_SM_10006detail6reduce28DeviceReduceSingleTileKernelINS2_10policy_hubIfjN4cuda3std3__44plusIfEEE10Policy1000EPfSC_iS9_ffNS7_10__identityEEEvT0_T1_T2_T3_T4_T6_ --------------------------
	.section	.text._ZN3cub18CUB_300001_SM_10006detail6reduce28DeviceReduceSingleTileKernelINS2_10policy_hubIfjN4cuda3std3__44plusIfEEE10Policy1000EPfSC_iS9_ffNS7_10__identityEEEvT0_T1_T2_T3_T4_T6_,"ax",@progbits
	.align	128
        .global         _ZN3cub18CUB_300001_SM_10006detail6reduce28DeviceReduceSingleTileKernelINS2_10policy_hubIfjN4cuda3std3__44plusIfEEE10Policy1000EPfSC_iS9_ffNS7_10__identityEEEvT0_T1_T2_T3_T4_T6_
        .type           _ZN3cub18CUB_300001_SM_10006detail6reduce28DeviceReduceSingleTileKernelINS2_10policy_hubIfjN4cuda3std3__44plusIfEEE10Policy1000EPfSC_iS9_ffNS7_10__identityEEEvT0_T1_T2_T3_T4_T6_,@function
        .size           _ZN3cub18CUB_300001_SM_10006detail6reduce28DeviceReduceSingleTileKernelINS2_10policy_hubIfjN4cuda3std3__44plusIfEEE10Policy1000EPfSC_iS9_ffNS7_10__identityEEEvT0_T1_T2_T3_T4_T6_,(.L_x_880 - _ZN3cub18CUB_300001_SM_10006detail6reduce28DeviceReduceSingleTileKernelINS2_10policy_hubIfjN4cuda3std3__44plusIfEEE10Policy1000EPfSC_iS9_ffNS7_10__identityEEEvT0_T1_T2_T3_T4_T6_)
        .other          _ZN3cub18CUB_300001_SM_10006detail6reduce28DeviceReduceSingleTileKernelINS2_10policy_hubIfjN4cuda3std3__44plusIfEEE10Policy1000EPfSC_iS9_ffNS7_10__identityEEEvT0_T1_T2_T3_T4_T6_,@"STO_CUDA_ENTRY STV_DEFAULT"
_ZN3cub18CUB_300001_SM_10006detail6reduce28DeviceReduceSingleTileKernelINS2_10policy_hubIfjN4cuda3std3__44plusIfEEE10Policy1000EPfSC_iS9_ffNS7_10__identityEEEvT0_T1_T2_T3_T4_T6_:
.text._ZN3cub18CUB_300001_SM_10006detail6reduce28DeviceReduceSingleTileKernelINS2_10policy_hubIfjN4cuda3std3__44plusIfEEE10Policy1000EPfSC_iS9_ffNS7_10__identityEEEvT0_T1_T2_T3_T4_T6_:
        /* <DEDUP_REMOVED lines=13> */
.L_x_618:
        /* <DEDUP_REMOVED lines=16> */
.L_x_623:
[----:B------:R-:W-:Y:S05]  /*01d0*/  BSYNC.RECONVERGENT B1 ;  /* 0x0000000000017941 */ /* 0x000fea0003800200 */
.L_x_622:
        /* <DEDUP_REMOVED lines=16> */
.L_x_628:
        /* <DEDUP_REMOVED lines=9> */
.L_x_627:
[----:B------:R-:W-:Y:S05]  /*0370*/  BSYNC.RECONVERGENT B2 ;  /* 0x0000000000027941 */ /* 0x000fea0003800200 */
.L_x_626:
        /* <DEDUP_REMOVED lines=8> */
.L_x_631:
        /* <DEDUP_REMOVED lines=43> */
.L_x_630:
[----:B------:R-:W-:Y:S05]  /*06b0*/  BSYNC.RECONVERGENT B2 ;  /* 0x0000000000027941 */ /* 0x000fea0003800200 */
.L_x_629:
        /* <DEDUP_REMOVED lines=26> */
.L_x_633:
[----:B------:R-:W-:Y:S05]  /*0860*/  BSYNC.RECONVERGENT B2 ;  /* 0x0000000000027941 */ /* 0x000fea0003800200 */
.L_x_632:
        /* <DEDUP_REMOVED lines=12> */
.L_x_625:
[----:B------:R-:W-:Y:S05]  /*0930*/  BSYNC.RECONVERGENT B1 ;  /* 0x0000000000017941 */ /* 0x000fea0003800200 */
.L_x_624:
        /* <DEDUP_REMOVED lines=10> */
[----:B------:R-:W1:Y:S06]  /*09e0*/  SHFL.DOWN PT, R3, R0, 0x2, 0x1f ;  /* 0x08401f0000037f89 */ /* 0x000e6c00000e0000 */
[----:B------:R-:W2:Y:S01]  /*09f0*/  @!P1 S2R R6, SR_CgaCtaId ;  /* 0x0000000000069919 */ /* 0x000ea20000008800 */
[----:B0-----:R-:W-:Y:S02]  /*0a00*/  @!P1 MOV R5, 0x400 ;  /* 0x0000040000059802 */ /* 0x001fe40000000f00 */
[----:B------:R-:W-:-:S04]  /*0a10*/  @!P1 SHF.R.U32.HI R4, RZ, 0x3, R2 ;  /* 0x00000003ff049819 */ /* 0x000fc80000011602 */
[----:B------:R-:W-:Y:S01]  /*0a20*/  @!P1 LOP3.LUT R4, R4, 0x7c, RZ, 0xc0, !PT ;  /* 0x0000007c04049812 */ /* 0x000fe200078ec0ff */
[----:B-1----:R-:W-:Y:S01]  /*0a30*/  @!P0 FADD R0, R0, R3 ;  /* 0x0000000300008221 */ /* 0x002fe20000000000 */
[----:B------:R-:W-:-:S04]  /*0a40*/  ISETP.GT.AND P0, PT, R8, 0x1b, PT ;  /* 0x0000001b0800780c */ /* 0x000fc80003f04270 */
[----:B------:R-:W0:Y:S01]  /*0a50*/  SHFL.DOWN PT, R3, R0, 0x4, 0x1f ;  /* 0x08801f0000037f89 */ /* 0x000e2200000e0000 */
[----:B--2---:R-:W-:-:S04]  /*0a60*/  @!P1 LEA R5, R6, R5, 0x18 ;  /* 0x0000000506059211 */ /* 0x004fc800078ec0ff */
        /* <DEDUP_REMOVED lines=16> */
[----:B0-----:R-:W0:Y:S04]  /*0b70*/  LDS.128 R4, [UR4+0x10] ;  /* 0x00001004ff047984 */ /* 0x001e280008000c00 */
[----:B------:R-:W1:Y:S04]  /*0b80*/  LDS.128 R12, [UR4+0x20] ;  /* 0x00002004ff0c7984 */ /* 0x000e680008000c00 */
[----:B------:R-:W2:Y:S04]  /*0b90*/  LDS.128 R8, [UR4+0x30] ;  /* 0x00003004ff087984 */ /* 0x000ea80008000c00 */
[----:B------:R-:W3:Y:S01]  /*0ba0*/  LDS.128 R16, [UR4+0x40] ;  /* 0x00004004ff107984 */ /* 0x000ee20008000c00 */
[----:B0-----:R-:W-:-:S04]  /*0bb0*/  FADD R5, R0, R5 ;  /* 0x0000000500057221 */ /* 0x001fc80000000000 */
[----:B------:R-:W-:-:S04]  /*0bc0*/  FADD R6, R5, R6 ;  /* 0x0000000605067221 */ /* 0x000fc80000000000 */
[----:B------:R-:W-:-:S04]  /*0bd0*/  FADD R7, R6, R7 ;  /* 0x0000000706077221 */ /* 0x000fc80000000000 */
[----:B-1----:R-:W-:-:S04]  /*0be0*/  FADD R12, R7, R12 ;  /* 0x0000000c070c7221 */ /* 0x002fc80000000000 */
[----:B------:R-:W-:-:S04]  /*0bf0*/  FADD R13, R12, R13 ;  /* 0x0000000d0c0d7221 */ /* 0x000fc80000000000 */
[----:B------:R-:W-:-:S04]  /*0c00*/  FADD R14, R13, R14 ;  /* 0x0000000e0d0e7221 */ /* 0x000fc80000000000 */
[----:B------:R-:W-:-:S04]  /*0c10*/  FADD R15, R14, R15 ;  /* 0x0000000f0e0f7221 */ /* 0x000fc80000000000 */
[----:B--2---:R-:W-:-:S04]  /*0c20*/  FADD R8, R15, R8 ;  /* 0x000000080f087221 */ /* 0x004fc80000000000 */
[----:B------:R-:W-:-:S04]  /*0c30*/  FADD R9, R8, R9 ;  /* 0x0000000908097221 */ /* 0x000fc80000000000 */
[----:B------:R-:W-:-:S04]  /*0c40*/  FADD R10, R9, R10 ;  /* 0x0000000a090a7221 */ /* 0x000fc80000000000 */
[----:B------:R-:W-:-:S04]  /*0c50*/  FADD R11, R10, R11 ;  /* 0x0000000b0a0b7221 */ /* 0x000fc80000000000 */
[----:B---3--:R-:W-:-:S04]  /*0c60*/  FADD R16, R11, R16 ;  /* 0x000000100b107221 */ /* 0x008fc80000000000 */
[----:B------:R-:W-:-:S04]  /*0c70*/  FADD R17, R16, R17 ;  /* 0x0000001110117221 */ /* 0x000fc80000000000 */
[----:B------:R-:W-:-:S04]  /*0c80*/  FADD R18, R17, R18 ;  /* 0x0000001211127221 */ /* 0x000fc80000000000 */
[----:B------:R-:W-:Y:S01]  /*0c90*/  FADD R0, R18, R19 ;  /* 0x0000001312007221 */ /* 0x000fe20000000000 */
[----:B------:R-:W-:Y:S06]  /*0ca0*/  BRA `(.L_x_635) ;  /* 0x0000003400707947 */ /* 0x000fec0003800000 */
.L_x_634:
        /* <DEDUP_REMOVED lines=23> */
[-C--:B------:R-:W-:Y:S02]  /*0e20*/  ISETP.GT.AND P0, PT, R5, R4.reuse, PT ;  /* 0x000000040500720c */ /* 0x080fe40003f04270 */
        /* <DEDUP_REMOVED lines=21> */
[----:B------:R-:W0:Y:S04]  /*0f80*/  LDS.128 R16, [UR4+0x10] ;  /* 0x00001004ff107984 */ /* 0x000e280008000c00 */
[----:B----4-:R-:W1:Y:S04]  /*0f90*/  LDS.128 R4, [UR4+0x20] ;  /* 0x00002004ff047984 */ /* 0x010e680008000c00 */
[----:B------:R-:W2:Y:S04]  /*0fa0*/  LDS.128 R8, [UR4+0x30] ;  /* 0x00003004ff087984 */ /* 0x000ea80008000c00 */
[----:B------:R-:W3:Y:S01]  /*0fb0*/  LDS.128 R12, [UR4+0x40] ;  /* 0x00004004ff0c7984 */ /* 0x000ee20008000c00 */
[----:B0-----:R-:W-:Y:S01]  /*0fc0*/  @P2 FADD R0, R0, R17 ;  /* 0x0000001100002221 */ /* 0x001fe20000000000 */
[----:B------:R-:W-:-:S03]  /*0fd0*/  ISETP.GT.AND P2, PT, R3, 0x80, PT ;  /* 0x000000800300780c */ /* 0x000fc60003f44270 */
[----:B------:R-:W-:Y:S01]  /*0fe0*/  @P3 FADD R0, R0, R18 ;  /* 0x0000001200003221 */ /* 0x000fe20000000000 */
[----:B------:R-:W-:-:S03]  /*0ff0*/  ISETP.GT.AND P3, PT, R3, 0xa0, PT ;  /* 0x000000a00300780c */ /* 0x000fc60003f64270 */
[----:B------:R-:W-:Y:S01]  /*1000*/  @P1 FADD R0, R0, R19 ;  /* 0x0000001300001221 */ /* 0x000fe20000000000 */
[----:B------:R-:W-:-:S05]  /*1010*/  ISETP.GT.AND P1, PT, R3, 0xe0, PT ;  /* 0x000000e00300780c */ /* 0x000fca0003f24270 */
[----:B-1----:R-:W-:Y:S01]  /*1020*/  @P2 FADD R0, R0, R4 ;  /* 0x0000000400002221 */ /* 0x002fe20000000000 */
[----:B------:R-:W-:-:S03]  /*1030*/  ISETP.GT.AND P2, PT, R3, 0x100, PT ;  /* 0x000001000300780c */ /* 0x000fc60003f44270 */
[----:B------:R-:W-:Y:S01]  /*1040*/  @P3 FADD R0, R0, R5 ;  /* 0x0000000500003221 */ /* 0x000fe20000000000 */
[----:B------:R-:W-:-:S03]  /*1050*/  ISETP.GT.AND P3, PT, R3, 0x120, PT ;  /* 0x000001200300780c */ /* 0x000fc60003f64270 */
[----:B------:R-:W-:Y:S01]  /*1060*/  @P4 FADD R0, R0, R6 ;  /* 0x0000000600004221 */ /* 0x000fe20000000000 */
[----:B------:R-:W-:-:S03]  /*1070*/  ISETP.GT.AND P4, PT, R3, 0x140, PT ;  /* 0x000001400300780c */ /* 0x000fc60003f84270 */
[----:B------:R-:W-:Y:S01]  /*1080*/  @P1 FADD R0, R0, R7 ;  /* 0x0000000700001221 */ /* 0x000fe20000000000 */
[----:B------:R-:W-:-:S03]  /*1090*/  ISETP.GT.AND P1, PT, R3, 0x160, PT ;  /* 0x000001600300780c */ /* 0x000fc60003f24270 */
[----:B--2---:R-:W-:Y:S01]  /*10a0*/  @P2 FADD R0, R0, R8 ;  /* 0x0000000800002221 */ /* 0x004fe20000000000 */
[----:B------:R-:W-:-:S03]  /*10b0*/  ISETP.GT.AND P2, PT, R3, 0x180, PT ;  /* 0x000001800300780c */ /* 0x000fc60003f44270 */
[----:B------:R-:W-:Y:S01]  /*10c0*/  @P3 FADD R0, R0, R9 ;  /* 0x0000000900003221 */ /* 0x000fe20000000000 */
[----:B------:R-:W-:-:S03]  /*10d0*/  ISETP.GT.AND P3, PT, R3, 0x1a0, PT ;  /* 0x000001a00300780c */ /* 0x000fc60003f64270 */
[----:B------:R-:W-:Y:S01]  /*10e0*/  @P4 FADD R0, R0, R10 ;  /* 0x0000000a00004221 */ /* 0x000fe20000000000 */
[----:B------:R-:W-:-:S03]  /*10f0*/  ISETP.GT.AND P4, PT, R3, 0x1c0, PT ;  /* 0x000001c00300780c */ /* 0x000fc60003f84270 */
[----:B------:R-:W-:Y:S01]  /*1100*/  @P1 FADD R0, R0, R11 ;  /* 0x0000000b00001221 */ /* 0x000fe20000000000 */
[----:B------:R-:W-:-:S03]  /*1110*/  ISETP.GT.AND P1, PT, R3, 0x1e0, PT ;  /* 0x000001e00300780c */ /* 0x000fc60003f24270 */
[----:B---3--:R-:W-:-:S04]  /*1120*/  @P2 FADD R0, R0, R12 ;  /* 0x0000000c00002221 */ /* 0x008fc80000000000 */
[----:B------:R-:W-:-:S04]  /*1130*/  @P3 FADD R0, R0, R13 ;  /* 0x0000000d00003221 */ /* 0x000fc80000000000 */
[----:B------:R-:W-:-:S04]  /*1140*/  @P4 FADD R0, R0, R14 ;  /* 0x0000000e00004221 */ /* 0x000fc80000000000 */
[----:B------:R-:W-:Y:S01]  /*1150*/  @P1 FADD R0, R0, R15 ;  /* 0x0000000f00001221 */ /* 0x000fe20000000000 */
[----:B------:R-:W-:Y:S06]  /*1160*/  BRA `(.L_x_635) ;  /* 0x0000003000407947 */ /* 0x000fec0003800000 */
.L_x_621:
[----:B------:R-:W0:Y:S01]  /*1170*/  S2R R2, SR_TID.X ;  /* 0x0000000000027919 */ /* 0x000e220000002100 */
[----:B------:R-:W1:Y:S01]  /*1180*/  LDC.64 R4, c[0x0][0x380] ;  /* 0x0000e000ff047b82 */ /* 0x000e620000000a00 */
[----:B0-----:R-:W-:-:S05]  /*1190*/  SHF.L.U32 R7, R2, 0x1, RZ ;  /* 0x0000000102077819 */ /* 0x001fca00000006ff */
[----:B-1----:R-:W-:-:S05]  /*11a0*/  IMAD.WIDE.U32 R4, R7, 0x4, R4 ;  /* 0x0000000407047825 */ /* 0x002fca00078e0004 */
[----:B------:R-:W2:Y:S04]  /*11b0*/  LDG.E.64.CONSTANT R14, desc[UR6][R4.64] ;  /* 0x00000006040e7981 */ /* 0x000ea8000c1e9b00 */
[----:B------:R-:W3:Y:S04]  /*11c0*/  LDG.E.64.CONSTANT R16, desc[UR6][R4.64+0x1000] ;  /* 0x0010000604107981 */ /* 0x000ee8000c1e9b00 */
[----:B------:R-:W4:Y:S04]  /*11d0*/  LDG.E.64.CONSTANT R18, desc[UR6][R4.64+0x2000] ;  /* 0x0020000604127981 */ /* 0x000f28000c1e9b00 */
[----:B------:R-:W5:Y:S04]  /*11e0*/  LDG.E.64.CONSTANT R20, desc[UR6][R4.64+0x3000] ;  /* 0x0030000604147981 */ /* 0x000f68000c1e9b00 */
[----:B------:R-:W5:Y:S04]  /*11f0*/  LDG.E.64.CONSTANT R12, desc[UR6][R4.64+0x4000] ;  /* 0x00400006040c7981 */ /* 0x000f68000c1e9b00 */
[----:B------:R-:W5:Y:S04]  /*1200*/  LDG.E.64.CONSTANT R10, desc[UR6][R4.64+0x5000] ;  /* 0x00500006040a7981 */ /* 0x000f68000c1e9b00 */
[----:B------:R-:W5:Y:S04]  /*1210*/  LDG.E.64.CONSTANT R6, desc[UR6][R4.64+0x6000] ;  /* 0x0060000604067981 */ /* 0x000f68000c1e9b00 */
[----:B------:R-:W5:Y:S01]  /*1220*/  LDG.E.64.CONSTANT R8, desc[UR6][R4.64+0x7000] ;  /* 0x0070000604087981 */ /* 0x000f62000c1e9b00 */
[----:B------:R-:W-:Y:S01]  /*1230*/  ISETP.GE.U32.AND P0, PT, R3, 0x4000, PT ;  /* 0x000040000300780c */ /* 0x000fe20003f06070 */
[----:B--2---:R-:W-:Y:S01]  /*1240*/  FADD R14, R14, R15 ;  /* 0x0000000f0e0e7221 */ /* 0x004fe20000000000 */
[----:B---3--:R-:W-:Y:S01]  /*1250*/  FADD R17, R16, R17 ;  /* 0x0000001110117221 */ /* 0x008fe20000000000 */
[----:B----4-:R-:W-:-:S03]  /*1260*/  FADD R18, R18, R19 ;  /* 0x0000001312127221 */ /* 0x010fc60000000000 */
[----:B------:R-:W-:Y:S01]  /*1270*/  FADD R14, R14, R17 ;  /* 0x000000110e0e7221 */ /* 0x000fe20000000000 */
[----:B-----5:R-:W-:Y:S01]  /*1280*/  FADD R21, R20, R21 ;  /* 0x0000001514157221 */ /* 0x020fe20000000000 */
[----:B------:R-:W-:Y:S02]  /*1290*/  HFMA2 R20, -RZ, RZ, 0, 0.0078125 ;  /* 0x00002000ff147431 */ /* 0x000fe400000001ff */
[----:B------:R-:W-:Y:S01]  /*12a0*/  FADD R12, R12, R13 ;  /* 0x0000000d0c0c7221 */ /* 0x000fe20000000000 */
[----:B------:R-:W-:Y:S01]  /*12b0*/  FADD R21, R18, R21 ;  /* 0x0000001512157221 */ /* 0x000fe20000000000 */
[----:B------:R-:W-:-:S03]  /*12c0*/  FADD R11, R10, R11 ;  /* 0x0000000b0a0b7221 */ /* 0x000fc60000000000 */
[----:B------:R-:W-:Y:S01]  /*12d0*/  FADD R14, R14, R21 ;  /* 0x000000150e0e7221 */ /* 0x000fe20000000000 */
[----:B------:R-:W-:Y:S01]  /*12e0*/  FADD R6, R6, R7 ;  /* 0x0000000706067221 */ /* 0x000fe20000000000 */
[----:B------:R-:W-:Y:S01]  /*12f0*/  FADD R11, R12, R11 ;  /* 0x0000000b0c0b7221 */ /* 0x000fe20000000000 */
[----:B------:R-:W-:-:S04]  /*1300*/  FADD R9, R8, R9 ;  /* 0x0000000908097221 */ /* 0x000fc80000000000 */
[----:B------:R-:W-:-:S04]  /*1310*/  FADD R6, R6, R9 ;  /* 0x0000000906067221 */ /* 0x000fc80000000000 */
[----:B------:R-:W-:-:S04]  /*1320*/  FADD R11, R11, R6 ;  /* 0x000000060b0b7221 */ /* 0x000fc80000000000 */
[----:B------:R-:W-:Y:S01]  /*1330*/  FADD R0, R14, R11 ;  /* 0x0000000b0e007221 */ /* 0x000fe20000000000 */
[----:B------:R-:W-:Y:S06]  /*1340*/  @!P0 BRA `(.L_x_636) ;  /* 0x00000000008c8947 */ /* 0x000fec0003800000 */
[----:B------:R-:W0:Y:S01]  /*1350*/  LDC R24, c[0x0][0x390] ;  /* 0x0000e400ff187b82 */ /* 0x000e220000000800 */
[----:B------:R-:W-:Y:S02]  /*1360*/  IADD3 R21, PT, PT, R3, -0x2000, RZ ;  /* 0xffffe00003157810 */ /* 0x000fe40007ffe0ff */
[----:B------:R-:W-:-:S07]  /*1370*/  MOV R20, 0x2000 ;  /* 0x0000200000147802 */ /* 0x000fce0000000f00 */
.L_x_638:
[----:B------:R-:W-:-:S05]  /*1380*/  IMAD.WIDE R26, R20, 0x4, R4 ;  /* 0x00000004141a7825 */ /* 0x000fca00078e0204 */
[----:B------:R-:W2:Y:S04]  /*1390*/  LDG.E.64.CONSTANT R14, desc[UR6][R26.64+0x6000] ;  /* 0x006000061a0e7981 */ /* 0x000ea8000c1e9b00 */
[----:B------:R-:W2:Y:S04]  /*13a0*/  LDG.E.64.CONSTANT R6, desc[UR6][R26.64+0x7000] ;  /* 0x007000061a067981 */ /* 0x000ea8000c1e9b00 */
[----:B------:R-:W3:Y:S04]  /*13b0*/  LDG.E.64.CONSTANT R22, desc[UR6][R26.64] ;  /* 0x000000061a167981 */ /* 0x000ee8000c1e9b00 */
[----:B------:R-:W4:Y:S04]  /*13c0*/  LDG.E.64.CONSTANT R18, desc[UR6][R26.64+0x1000] ;  /* 0x001000061a127981 */ /* 0x000f28000c1e9b00 */
[----:B------:R-:W5:Y:S04]  /*13d0*/  LDG.E.64.CONSTANT R16, desc[UR6][R26.64+0x2000] ;  /* 0x002000061a107981 */ /* 0x000f68000c1e9b00 */
[----:B------:R-:W5:Y:S04]  /*13e0*/  LDG.E.64.CONSTANT R12, desc[UR6][R26.64+0x3000] ;  /* 0x003000061a0c7981 */ /* 0x000f68000c1e9b00 */
[----:B------:R-:W5:Y:S04]  /*13f0*/  LDG.E.64.CONSTANT R10, desc[UR6][R26.64+0x4000] ;  /* 0x004000061a0a7981 */ /* 0x000f68000c1e9b00 */
[----:B------:R-:W5:Y:S01]  /*1400*/  LDG.E.64.CONSTANT R8, desc[UR6][R26.64+0x5000] ;  /* 0x005000061a087981 */ /* 0x000f62000c1e9b00 */
[----:B0-----:R-:W-:Y:S01]  /*1410*/  MOV R3, R24 ;  /* 0x0000001800037202 */ /* 0x001fe20000000f00 */
[----:B--2---:R-:W-:-:S03]  /*1420*/  FADD R15, R15, R6 ;  /* 0x000000060f0f7221 */ /* 0x004fc60000000000 */
[----:B------:R-:W-:Y:S01]  /*1430*/  IADD3 R6, PT, PT, -R20, R3, RZ ;  /* 0x0000000314067210 */ /* 0x000fe20007ffe1ff */
[----:B---3--:R-:W-:-:S03]  /*1440*/  FADD R0, R22, R0 ;  /* 0x0000000016007221 */ /* 0x008fc60000000000 */
[----:B------:R-:W-:Y:S01]  /*1450*/  ISETP.GE.AND P0, PT, R6, 0x2000, PT ;  /* 0x000020000600780c */ /* 0x000fe20003f06270 */
[----:B----4-:R-:W-:Y:S01]  /*1460*/  FADD R23, R23, R18 ;  /* 0x0000001217177221 */ /* 0x010fe20000000000 */
[----:B-----5:R-:W-:Y:S01]  /*1470*/  FADD R18, R19, R16 ;  /* 0x0000001013127221 */ /* 0x020fe20000000000 */
[----:B------:R-:W-:Y:S01]  /*1480*/  FADD R17, R17, R12 ;  /* 0x0000000c11117221 */ /* 0x000fe20000000000 */
[----:B------:R-:W-:Y:S01]  /*1490*/  FADD R12, R13, R10 ;  /* 0x0000000a0d0c7221 */ /* 0x000fe20000000000 */
[----:B------:R-:W-:Y:S01]  /*14a0*/  FADD R11, R11, R8 ;  /* 0x000000080b0b7221 */ /* 0x000fe20000000000 */
[----:B------:R-:W-:Y:S01]  /*14b0*/  FADD R8, R9, R14 ;  /* 0x0000000e09087221 */ /* 0x000fe20000000000 */
        /* <DEDUP_REMOVED lines=9> */
[----:B------:R-:W-:-:S04]  /*1550*/  IADD3 R20, PT, PT, R20, 0x2000, RZ ;  /* 0x0000200014147810 */ /* 0x000fc80007ffe0ff */
[----:B------:R-:W-:-:S13]  /*1560*/  ISETP.GT.AND P0, PT, R20, R21, PT ;  /* 0x000000151400720c */ /* 0x000fda0003f04270 */
[----:B------:R-:W-:Y:S05]  /*1570*/  @!P0 BRA `(.L_x_638) ;  /* 0xfffffffc00808947 */ /* 0x000fea000383ffff */
.L_x_636:
        /* <DEDUP_REMOVED lines=20> */
.L_x_642:
        /* <DEDUP_REMOVED lines=8> */
.L_x_641:
[----:B------:R-:W-:Y:S05]  /*1740*/  BSYNC.RECONVERGENT B2 ;  /* 0x0000000000027941 */ /* 0x000fea0003800200 */
.L_x_640:
[----:B------:R-:W-:Y:S05]  /*1750*/  @!P1 BRA `(.L_x_639) ;  /* 0x0000000400a89947 */ /* 0x000fea0003800000 */
[----:B------:R-:W0:Y:S01]  /*1760*/  LDCU.64 UR4, c[0x0][0x380] ;  /* 0x00007000ff0477ac */ /* 0x000e220008000a00 */
[----:B------:R-:W-:Y:S01]  /*1770*/  IADD3 R5, PT, PT, R11, -R10, RZ ;  /* 0x8000000a0b057210 */ /* 0x000fe20007ffe0ff */
[----:B------:R-:W-:Y:S01]  /*1780*/  BSSY.RECONVERGENT B2, `(.L_x_643) ;  /* 0x000003b000027945 */ /* 0x000fe20003800200 */
[----:B------:R-:W-:Y:S02]  /*1790*/  IADD3 R3, P0, PT, R10, R20, RZ ;  /* 0x000000140a037210 */ /* 0x000fe40007f1e0ff */
[----:B------:R-:W-:Y:S02]  /*17a0*/  ISETP.GT.AND P1, PT, R5, 0x1800, PT ;  /* 0x000018000500780c */ /* 0x000fe40003f24270 */
[----:B------:R-:W-:Y:S02]  /*17b0*/  IADD3.X R6, PT, PT, RZ, RZ, RZ, P0, !PT ;  /* 0x000000ffff067210 */ /* 0x000fe400007fe4ff */
[----:B0-----:R-:W-:-:S04]  /*17c0*/  LEA R4, P0, R3, UR4, 0x2 ;  /* 0x0000000403047c11 */ /* 0x001fc8000f8010ff */
[----:B------:R-:W-:Y:S02]  /*17d0*/  LEA.HI.X R3, R3, UR5, R6, 0x2, P0 ;  /* 0x0000000503037c11 */ /* 0x000fe400080f1406 */
[----:B------:R-:W-:-:S04]  /*17e0*/  IADD3 R4, P0, PT, R4, 0x1000, RZ ;  /* 0x0000100004047810 */ /* 0x000fc80007f1e0ff */
[----:B------:R-:W-:Y:S02]  /*17f0*/  IADD3.X R5, PT, PT, RZ, R3, RZ, P0, !PT ;  /* 0x00000003ff057210 */ /* 0x000fe400007fe4ff */
[----:B------:R-:W-:Y:S02]  /*1800*/  PLOP3.LUT P0, PT, PT, PT, PT, 0x80, 0x8 ;  /* 0x000000000008781c */ /* 0x000fe40003f0f070 */
[----:B------:R-:W-:Y:S01]  /*1810*/  IADD3 R3, PT, PT, R10, R20, RZ ;  /* 0x000000140a037210 */ /* 0x000fe20007ffe0ff */
[----:B------:R-:W-:Y:S10]  /*1820*/  @!P1 BRA `(.L_x_644) ;  /* 0x0000000000c09947 */ /* 0x000ff40003800000 */
[----:B------:R-:W-:Y:S02]  /*1830*/  PLOP3.LUT P0, PT, PT, PT, PT, 0x8, 0x80 ;  /* 0x000000000080781c */ /* 0x000fe40003f0e170 */
[----:B------:R-:W-:-:S11]  /*1840*/  IADD3 R13, PT, PT, R11, -0x1800, RZ ;  /* 0xffffe8000b0d7810 */ /* 0x000fd60007ffe0ff */
.L_x_645:
        /* <DEDUP_REMOVED lines=46> */
.L_x_644:
[----:B------:R-:W-:Y:S05]  /*1b30*/  BSYNC.RECONVERGENT B2 ;  /* 0x0000000000027941 */ /* 0x000fea0003800200 */
.L_x_643:
        /* <DEDUP_REMOVED lines=31> */
.L_x_647:
[----:B------:R-:W-:Y:S05]  /*1d30*/  BSYNC.RECONVERGENT B2 ;  /* 0x0000000000027941 */ /* 0x000fea0003800200 */
.L_x_646:
        /* <DEDUP_REMOVED lines=9> */
[----:B----4-:R-:W-:-:S04]  /*1dd0*/  FADD R0, R0, R3 ;  /* 0x0000000300007221 */ /* 0x010fc80000000000 */
[----:B--2---:R-:W-:-:S04]  /*1de0*/  FADD R0, R0, R9 ;  /* 0x0000000900007221 */ /* 0x004fc80000000000 */
[----:B---3--:R-:W-:-:S07]  /*1df0*/  FADD R0, R0, R11 ;  /* 0x0000000b00007221 */ /* 0x008fce0000000000 */
.L_x_639:
[----:B------:R-:W-:Y:S05]  /*1e00*/  BSYNC.RECONVERGENT B1 ;  /* 0x0000000000017941 */ /* 0x000fea0003800200 */
.L_x_637:
        /* <DEDUP_REMOVED lines=32> */
[----:B---3--:R-:W0:Y:S04]  /*2010*/  LDS.128 R4, [UR4+0x10] ;  /* 0x00001004ff047984 */ /* 0x008e280008000c00 */
        /* <DEDUP_REMOVED lines=19> */
.L_x_620:
        /* <DEDUP_REMOVED lines=12> */
.L_x_650:
[----:B------:R-:W-:Y:S05]  /*2210*/  BSYNC.RECONVERGENT B1 ;  /* 0x0000000000017941 */ /* 0x000fea0003800200 */
.L_x_649:
        /* <DEDUP_REMOVED lines=16> */
.L_x_655:
        /* <DEDUP_REMOVED lines=9> */
.L_x_654:
[----:B------:R-:W-:Y:S05]  /*23b0*/  BSYNC.RECONVERGENT B2 ;  /* 0x0000000000027941 */ /* 0x000fea0003800200 */
.L_x_653:
        /* <DEDUP_REMOVED lines=8> */
.L_x_658:
        /* <DEDUP_REMOVED lines=43> */
.L_x_657:
[----:B------:R-:W-:Y:S05]  /*26f0*/  BSYNC.RECONVERGENT B2 ;  /* 0x0000000000027941 */ /* 0x000fea0003800200 */
.L_x_656:
        /* <DEDUP_REMOVED lines=26> */
.L_x_660:
[----:B------:R-:W-:Y:S05]  /*28a0*/  BSYNC.RECONVERGENT B2 ;  /* 0x0000000000027941 */ /* 0x000fea0003800200 */
.L_x_659:
        /* <DEDUP_REMOVED lines=12> */
.L_x_652:
[----:B------:R-:W-:Y:S05]  /*2970*/  BSYNC.RECONVERGENT B1 ;  /* 0x0000000000017941 */ /* 0x000fea0003800200 */
.L_x_651:
[----:B------:R-:W-:Y:S02]  /*2980*/  ISETP.GE.AND P0, PT, R3, 0x200, PT ;  /* 0x000002000300780c */ /* 0x000fe40003f06270 */
[----:B0----5:R-:W-:-:S11]  /*2990*/  MOV R5, R0 ;  /* 0x0000000000057202 */ /* 0x021fd60000000f00 */
[----:B------:R-:W-:Y:S05]  /*29a0*/  @!P0 BRA `(.L_x_661) ;  /* 0x0000000000d08947 */ /* 0x000fea0003800000 */
[----:B------:R-:W0:Y:S01]  /*29b0*/  S2R R7, SR_LANEID ;  /* 0x0000000000077919 */ /* 0x000e220000000000 */
[----:B------:R-:W1:Y:S02]  /*29c0*/  SHFL.DOWN PT, R0, R5, 0x1, 0x1f ;  /* 0x08201f0005007f89 */ /* 0x000e6400000e0000 */
[----:B-1----:R-:W-:Y:S01]  /*29d0*/  FADD R0, R0, R5 ;  /* 0x0000000500007221 */ /* 0x002fe20000000000 */
[C---:B0-----:R-:W-:Y:S02]  /*29e0*/  ISETP.GT.AND P0, PT, R7.reuse, 0x1e, PT ;  /* 0x0000001e0700780c */ /* 0x041fe40003f04270 */
        /* <DEDUP_REMOVED lines=28> */
[----:B--2---:R-:W0:Y:S04]  /*2bb0*/  LDS.128 R4, [UR4+0x10] ;  /* 0x00001004ff047984 */ /* 0x004e280008000c00 */
        /* <DEDUP_REMOVED lines=19> */
.L_x_661:
[----:B------:R-:W0:Y:S01]  /*2cf0*/  S2R R4, SR_LANEID ;  /* 0x0000000000047919 */ /* 0x000e220000000000 */
[----:B------:R-:W-:-:S04]  /*2d00*/  LOP3.LUT R0, R2, 0x3e0, RZ, 0xc0, !PT ;  /* 0x000003e002007812 */ /* 0x000fc800078ec0ff */
[----:B------:R-:W-:Y:S02]  /*2d10*/  IADD3 R6, PT, PT, R0, 0x20, RZ ;  /* 0x0000002000067810 */ /* 0x000fe40007ffe0ff */
[----:B------:R-:W-:Y:S02]  /*2d20*/  LOP3.LUT R0, RZ, R0, RZ, 0x33, !PT ;  /* 0x00000000ff007212 */ /* 0x000fe400078e33ff */
[-C--:B------:R-:W-:Y:S02]  /*2d30*/  ISETP.GT.AND P0, PT, R6, R3.reuse, PT ;  /* 0x000000030600720c */ /* 0x080fe40003f04270 */
[----:B------:R-:W-:-:S04]  /*2d40*/  IADD3 R0, PT, PT, R0, R3, RZ ;  /* 0x0000000300007210 */ /* 0x000fc80007ffe0ff */
[----:B------:R-:W-:-:S05]  /*2d50*/  SEL R6, R0, 0x1f, P0 ;  /* 0x0000001f00067807 */ /* 0x000fca0000000000 */
[----:B------:R-:W1:Y:S01]  /*2d60*/  SHFL.DOWN PT, R0, R5, 0x1, R6 ;  /* 0x0820000005007989 */ /* 0x000e6200000e0006 */
[C---:B0-----:R-:W-:Y:S02]  /*2d70*/  ISETP.GE.AND P0, PT, R4.reuse, R6, PT ;  /* 0x000000060400720c */ /* 0x041fe40003f06270 */
[C---:B------:R-:W-:Y:S02]  /*2d80*/  IADD3 R7, PT, PT, R4.reuse, 0x2, RZ ;  /* 0x0000000204077810 */ /* 0x040fe40007ffe0ff */
[----:B------:R-:W-:-:S09]  /*2d90*/  ISETP.NE.AND P1, PT, R4, RZ, PT ;  /* 0x000000ff0400720c */ /* 0x000fd20003f25270 */
[----:B-1----:R-:W-:Y:S01]  /*2da0*/  @!P0 FADD R5, R0, R5 ;  /* 0x0000000500058221 */ /* 0x002fe20000000000 */
[-C--:B------:R-:W-:Y:S02]  /*2db0*/  ISETP.GT.AND P0, PT, R7, R6.reuse, PT ;  /* 0x000000060700720c */ /* 0x080fe40003f04270 */
[----:B------:R-:W-:Y:S01]  /*2dc0*/  IADD3 R7, PT, PT, R4, 0x4, RZ ;  /* 0x0000000404077810 */ /* 0x000fe20007ffe0ff */
[----:B------:R-:W0:Y:S01]  /*2dd0*/  @!P1 S2R R8, SR_CgaCtaId ;  /* 0x0000000000089919 */ /* 0x000e220000008800 */
        /* <DEDUP_REMOVED lines=31> */
[----:B-1----:R-:W1:Y:S04]  /*2fd0*/  LDS.128 R4, [UR4+0x20] ;  /* 0x00002004ff047984 */ /* 0x002e680008000c00 */
        /* <DEDUP_REMOVED lines=29> */
.L_x_648:
        /* <DEDUP_REMOVED lines=28> */
[----:B------:R-:W-:Y:S02]  /*3370*/  HFMA2 R11, -RZ, RZ, 0, 0.0078125 ;  /* 0x00002000ff0b7431 */ /* 0x000fe400000001ff */
[----:B------:R-:W-:-:S04]  /*3380*/  FADD R15, R14, R15 ;  /* 0x0000000f0e0f7221 */ /* 0x000fc80000000000 */
        /* <DEDUP_REMOVED lines=10> */
.L_x_664:
[----:B------:R-:W-:-:S05]  /*3430*/  IMAD.WIDE R2, R11, 0x4, R4 ;  /* 0x000000040b027825 */ /* 0x000fca00078e0204 */
        /* <DEDUP_REMOVED lines=16> */
[----:B0-----:R-:W-:-:S04]  /*3540*/  MOV R3, R7 ;  /* 0x0000000700037202 */ /* 0x001fc80000000f00 */
[----:B------:R-:W-:-:S04]  /*3550*/  IADD3 R2, PT, PT, -R11, R3, RZ ;  /* 0x000000030b027210 */ /* 0x000fc80007ffe1ff */
[----:B------:R-:W-:Y:S01]  /*3560*/  ISETP.GE.AND P0, PT, R2, 0x2000, PT ;  /* 0x000020000200780c */ /* 0x000fe20003f06270 */
        /* <DEDUP_REMOVED lines=16> */
[----:B------:R-:W-:Y:S06]  /*3670*/  @!P0 BRA `(.L_x_663) ;  /* 0x0000000800308947 */ /* 0x000fec0003800000 */
[----:B------:R-:W-:-:S04]  /*3680*/  IADD3 R11, PT, PT, R11, 0x2000, RZ ;  /* 0x000020000b0b7810 */ /* 0x000fc80007ffe0ff */
[----:B------:R-:W-:-:S13]  /*3690*/  ISETP.GT.AND P0, PT, R11, R6, PT ;  /* 0x000000060b00720c */ /* 0x000fda0003f04270 */
[----:B------:R-:W-:Y:S05]  /*36a0*/  @!P0 BRA `(.L_x_664) ;  /* 0xfffffffc00608947 */ /* 0x000fea000383ffff */
.L_x_662:
        /* <DEDUP_REMOVED lines=20> */
.L_x_668:
        /* <DEDUP_REMOVED lines=8> */
.L_x_667:
[----:B------:R-:W-:Y:S05]  /*3870*/  BSYNC.RECONVERGENT B2 ;  /* 0x0000000000027941 */ /* 0x000fea0003800200 */
.L_x_666:
        /* <DEDUP_REMOVED lines=16> */
.L_x_671:
        /* <DEDUP_REMOVED lines=46> */
.L_x_670:
[----:B------:R-:W-:Y:S05]  /*3c60*/  BSYNC.RECONVERGENT B2 ;  /* 0x0000000000027941 */ /* 0x000fea0003800200 */
.L_x_669:
        /* <DEDUP_REMOVED lines=31> */
.L_x_673:
[----:B------:R-:W-:Y:S05]  /*3e60*/  BSYNC.RECONVERGENT B2 ;  /* 0x0000000000027941 */ /* 0x000fea0003800200 */
.L_x_672:
        /* <DEDUP_REMOVED lines=12> */
.L_x_665:
[----:B------:R-:W-:Y:S05]  /*3f30*/  BSYNC.RECONVERGENT B1 ;  /* 0x0000000000017941 */ /* 0x000fea0003800200 */
.L_x_663:
        /* <DEDUP_REMOVED lines=50> */
[----:B------:R-:W-:-:S07]  /*4260*/  FADD R0, R18, R19 ;  /* 0x0000001312007221 */ /* 0x000fce0000000000 */
.L_x_635:
[----:B------:R-:W-:Y:S05]  /*4270*/  BSYNC.RECONVERGENT B0 ;  /* 0x0000000000007941 */ /* 0x000fea0003800200 */
.L_x_619:
[----:B------:R-:W-:Y:S05]  /*4280*/  @P0 EXIT ;  /* 0x000000000000094d */ /* 0x000fea0003800000 */
[----:B0-23--:R-:W0:Y:S01]  /*4290*/  LDC.64 R2, c[0x0][0x388] ;  /* 0x0000e200ff027b82 */ /* 0x00de220000000a00 */
[----:B------:R-:W4:Y:S02]  /*42a0*/  LDCU UR4, c[0x0][0x398] ;  /* 0x00007300ff0477ac */ /* 0x000f240008000800 */
[----:B----4-:R-:W-:-:S05]  /*42b0*/  FADD R5, R0, UR4 ;  /* 0x0000000400057e21 */ /* 0x010fca0008000000 */
[----:B0-----:R-:W-:Y:S01]  /*42c0*/  STG.E desc[UR6][R2.64], R5 ;  /* 0x0000000502007986 */ /* 0x001fe2000c101906 */
[----:B------:R-:W-:Y:S05]  /*42d0*/  EXIT ;  /* 0x000000000000794d */ /* 0x000fea0003800000 */
.L_x_674:
        /* <DEDUP_REMOVED lines=10> */
.L_x_880:


//--------------------- .text._ZN3cub18CUB_300001_SM_10006detail6reduce18DeviceReduceKernelINS2_10policy_hubIfjN4cuda3std3__44plusIfEEE10Policy1000EPfjS9_fNS7_10__identityEEEvT0_PT3_T1_NS0_13GridEvenShareISH_EET2_T4_ --------------------------
	.section	.text._ZN3cub18CUB_300001_SM_10006detail6reduce18DeviceReduceKernelINS2_10policy_hubIfjN4cuda3std3__44plusIfEEE10Policy1000EPfjS9_fNS7_10__identityEEEvT0_PT3_T1_NS0_13GridEvenShareISH_EET2_T4_,"ax",@progbits
	.align	128
        .global         _ZN3cub18CUB_300001_SM_10006detail6reduce18DeviceReduceKernelINS2_10policy_hubIfjN4cuda3std3__44plusIfEEE10Policy1000EPfjS9_fNS7_10__identityEEEvT0_PT3_T1_NS0_13GridEvenShareISH_EET2_T4_
        .type           _ZN3cub18CUB_300001_SM_10006detail6reduce18DeviceReduceKernelINS2_10policy_hubIfjN4cuda3std3__44plusIfEEE10Policy1000EPfjS9_fNS7_10__identityEEEvT0_PT3_T1_NS0_13GridEvenShareISH_EET2_T4_,@function
        .size           _ZN3cub18CUB_300001_SM_10006detail6reduce18DeviceReduceKernelINS2_10policy_hubIfjN4cuda3std3__44plusIfEEE10Policy1000EPfjS9_fNS7_10__identityEEEvT0_PT3_T1_NS0_13GridEvenShareISH_EET2_T4_,(.L_x_881 - _ZN3cub18CUB_300001_SM_10006detail6reduce18DeviceReduceKernelINS2_10policy_hubIfjN4cuda3std3__44plusIfEEE10Policy1000EPfjS9_fNS7_10__identityEEEvT0_PT3_T1_NS0_13GridEvenShareISH_EET2_T4_)
        .other          _ZN3cub18CUB_300001_SM_10006detail6reduce18DeviceReduceKernelINS2_10policy_hubIfjN4cuda3std3__44plusIfEEE10Policy1000EPfjS9_fNS7_10__identityEEEvT0_PT3_T1_NS0_13GridEvenShareISH_EET2_T4_,@"STO_CUDA_ENTRY STV_DEFAULT"
_ZN3cub18CUB_300001_SM_10006detail6reduce18DeviceReduceKernelINS2_10policy_hubIfjN4cuda3std3__44plusIfEEE10Policy1000EPfjS9_fNS7_10__identityEEEvT0_PT3_T1_NS0_13GridEvenShareISH_EET2_T4_:
.text._ZN3cub18CUB_300001_SM_10006detail6reduce18DeviceReduceKernelINS2_10policy_hubIfjN4cuda3std3__44plusIfEEE10Policy1000EPfjS9_fNS7_10__identityEEEvT0_PT3_T1_NS0_13GridEvenShareISH_EET2_T4_:
[----:B------:R-:W-:Y:S01]  /*0000*/  LDC R1, c[0x0][0x37c] ;  /* 0x0000df00ff017b82 */ /* 0x000fe20000000800 */
[----:B------:R-:W0:Y:S01]  /*0010*/  S2R R0, SR_CTAID.X ;  /* 0x0000000000007919 */ /* 0x000e220000002500 */
[----:B------:R-:W1:Y:S01]  /*0020*/  LDCU UR4, c[0x0][0x380] ;  /* 0x00007000ff0477ac */ /* 0x000e620008000800 */
[----:B------:R-:W-:Y:S01]  /*0030*/  BSSY.RECONVERGENT B0, `(.L_x_675) ;  /* 0x0000310000007945 */ /* 0x000fe20003800200 */
[----:B------:R-:W2:Y:S01]  /*0040*/  LDCU UR5, c[0x0][0x3ac] ;  /* 0x00007580ff0577ac */ /* 0x000ea20008000800 */
[----:B------:R-:W3:Y:S01]  /*0050*/  LDCU.64 UR8, c[0x0][0x358] ;  /* 0x00006b00ff0877ac */ /* 0x000ee20008000a00 */
[----:B-1----:R-:W-:Y:S02]  /*0060*/  ULOP3.LUT UP0, URZ, UR4, 0x7, URZ, 0xc0, !UPT ;  /* 0x0000000704ff7892 */ /* 0x002fe4000f80c0ff */
[----:B--2---:R-:W-:Y:S01]  /*0070*/  USHF.L.U32 UR5, UR5, 0xd, URZ ;  /* 0x0000000d05057899 */ /* 0x004fe200080006ff */
[----:B0-----:R-:W-:-:S06]  /*0080*/  SHF.L.U32 R19, R0, 0xd, RZ ;  /* 0x0000000d00137819 */ /* 0x001fcc00000006ff */
[----:B---3--:R-:W-:Y:S05]  /*0090*/  BRA.U UP0, `(.L_x_676) ;  /* 0x0000001500ec7547 */ /* 0x008fea000b800000 */
[----:B------:R-:W0:Y:S02]  /*00a0*/  LDC R22, c[0x0][0x3a8] ;  /* 0x0000ea00ff167b82 */ /* 0x000e240000000800 */
[----:B0-----:R-:W-:-:S05]  /*00b0*/  IMAD R3, R0, -0x2000, R22 ;  /* 0xffffe00000037824 */ /* 0x001fca00078e0216 */
[----:B------:R-:W-:-:S13]  /*00c0*/  ISETP.GT.U32.AND P0, PT, R3, 0x1fff, PT ;  /* 0x00001fff0300780c */ /* 0x000fda0003f04070 */
[----:B------:R-:W-:Y:S05]  /*00d0*/  @P0 BRA `(.L_x_677) ;  /* 0x0000000c00040947 */ /* 0x000fea0003800000 */
[----:B------:R-:W0:Y:S01]  /*00e0*/  S2R R4, SR_TID.X ;  /* 0x0000000000047919 */ /* 0x000e220000002100 */
[----:B------:R-:W-:Y:S01]  /*00f0*/  BSSY.RECONVERGENT B1, `(.L_x_678) ;  /* 0x000000a000017945 */ /* 0x000fe20003800200 */
[----:B------:R-:W-:Y:S01]  /*0100*/  HFMA2 R2, -RZ, RZ, 0, 0 ;  /* 0x00000000ff027431 */ /* 0x000fe200000001ff */
[----:B0-----:R-:W-:Y:S02]  /*0110*/  ISETP.GE.U32.AND P0, PT, R4, R3, PT ;  /* 0x000000030400720c */ /* 0x001fe40003f06070 */
[----:B------:R-:W-:-:S11]  /*0120*/  MOV R5, R4 ;  /* 0x0000000400057202 */ /* 0x000fd60000000f00 */
[----:B------:R-:W-:Y:S05]  /*0130*/  @P0 BRA `(.L_x_679) ;  /* 0x0000000000140947 */ /* 0x000fea0003800000 */
[----:B------:R-:W0:Y:S01]  /*0140*/  LDC.64 R6, c[0x0][0x380] ;  /* 0x0000e000ff067b82 */ /* 0x000e220000000a00 */
[----:B------:R-:W-:-:S04]  /*0150*/  IMAD R5, R0, 0x2000, R4 ;  /* 0x0000200000057824 */ /* 0x000fc800078e0204 */
[----:B0-----:R-:W-:-:S05]  /*0160*/  IMAD.WIDE.U32 R6, R5, 0x4, R6 ;  /* 0x0000000405067825 */ /* 0x001fca00078e0006 */
[----:B------:R0:W5:Y:S01]  /*0170*/  LDG.E.CONSTANT R2, desc[UR8][R6.64] ;  /* 0x0000000806027981 */ /* 0x000162000c1e9900 */
[----:B------:R-:W-:-:S07]  /*0180*/  IADD3 R5, PT, PT, R4, 0x200, RZ ;  /* 0x0000020004057810 */ /* 0x000fce0007ffe0ff */
.L_x_679:
[----:B------:R-:W-:Y:S05]  /*0190*/  BSYNC.RECONVERGENT B1 ;  /* 0x0000000000017941 */ /* 0x000fea0003800200 */
.L_x_678:
[----:B------:R-:W-:Y:S01]  /*01a0*/  ISETP.GE.U32.AND P0, PT, R5, R3, PT ;  /* 0x000000030500720c */ /* 0x000fe20003f06070 */
[----:B------:R-:W-:-:S12]  /*01b0*/  BSSY.RECONVERGENT B1, `(.L_x_680) ;  /* 0x0000030000017945 */ /* 0x000fd80003800200 */
[----:B------:R-:W-:Y:S05]  /*01c0*/  @P0 BRA `(.L_x_681) ;  /* 0x0000000000b80947 */ /* 0x000fea0003800000 */
[----:B0-----:R-:W-:Y:S01]  /*01d0*/  LOP3.LUT R7, RZ, R5, RZ, 0x33, !PT ;  /* 0x00000005ff077212 */ /* 0x001fe200078e33ff */
[----:B------:R-:W-:Y:S03]  /*01e0*/  BSSY.RECONVERGENT B2, `(.L_x_682) ;  /* 0x0000014000027945 */ /* 0x000fe60003800200 */
[----:B------:R-:W-:-:S04]  /*01f0*/  IADD3 R7, PT, PT, R7, R22, RZ ;  /* 0x0000001607077210 */ /* 0x000fc80007ffe0ff */
[----:B------:R-:W-:Y:S01]  /*0200*/  LOP3.LUT R6, R7, 0x600, RZ, 0xc0, !PT ;  /* 0x0000060007067812 */ /* 0x000fe200078ec0ff */
[----:B------:R-:W-:-:S03]  /*0210*/  IMAD R8, R0, -0x2000, R7 ;  /* 0xffffe00000087824 */ /* 0x000fc600078e0207 */
[----:B------:R-:W-:Y:S02]  /*0220*/  ISETP.NE.AND P0, PT, R6, 0x600, PT ;  /* 0x000006000600780c */ /* 0x000fe40003f05270 */
[----:B------:R-:W-:-:S11]  /*0230*/  ISETP.GE.U32.AND P1, PT, R8, 0x600, PT ;  /* 0x000006000800780c */ /* 0x000fd60003f26070 */
[----:B------:R-:W-:Y:S05]  /*0240*/  @!P0 BRA `(.L_x_683) ;  /* 0x0000000000348947 */ /* 0x000fea0003800000 */
[----:B------:R-:W0:Y:S01]  /*0250*/  LDC.64 R8, c[0x0][0x380] ;  /* 0x0000e000ff087b82 */ /* 0x000e220000000a00 */
[----:B------:R-:W-:Y:S02]  /*0260*/  LEA.HI R6, R7, 0x1, RZ, 0x17 ;  /* 0x0000000107067811 */ /* 0x000fe400078fb8ff */
[----:B------:R-:W-:Y:S02]  /*0270*/  LEA R11, R0, R5, 0xd ;  /* 0x00000005000b7211 */ /* 0x000fe400078e68ff */
[----:B------:R-:W-:-:S05]  /*0280*/  LOP3.LUT R6, R6, 0x3, RZ, 0xc0, !PT ;  /* 0x0000000306067812 */ /* 0x000fca00078ec0ff */
[----:B------:R-:W-:-:S07]  /*0290*/  IMAD.MOV R10, RZ, RZ, -R6 ;  /* 0x000000ffff0a7224 */ /* 0x000fce00078e0a06 */
.L_x_684:
[----:B0-----:R-:W-:-:S06]  /*02a0*/  IMAD.WIDE.U32 R6, R11, 0x4, R8 ;  /* 0x000000040b067825 */ /* 0x001fcc00078e0008 */
[----:B------:R-:W2:Y:S01]  /*02b0*/  LDG.E.CONSTANT R7, desc[UR8][R6.64] ;  /* 0x0000000806077981 */ /* 0x000ea2000c1e9900 */
[----:B------:R-:W-:Y:S02]  /*02c0*/  IADD3 R10, PT, PT, R10, 0x1, RZ ;  /* 0x000000010a0a7810 */ /* 0x000fe40007ffe0ff */
[----:B------:R-:W-:Y:S02]  /*02d0*/  IADD3 R5, PT, PT, R5, 0x200, RZ ;  /* 0x0000020005057810 */ /* 0x000fe40007ffe0ff */
[----:B------:R-:W-:Y:S02]  /*02e0*/  ISETP.NE.AND P0, PT, R10, RZ, PT ;  /* 0x000000ff0a00720c */ /* 0x000fe40003f05270 */
[----:B------:R-:W-:Y:S01]  /*02f0*/  IADD3 R11, PT, PT, R11, 0x200, RZ ;  /* 0x000002000b0b7810 */ /* 0x000fe20007ffe0ff */
[----:B--2--5:R-:W-:-:S10]  /*0300*/  FADD R2, R7, R2 ;  /* 0x0000000207027221 */ /* 0x024fd40000000000 */
[----:B------:R-:W-:Y:S05]  /*0310*/  @P0 BRA `(.L_x_684) ;  /* 0xfffffffc00e00947 */ /* 0x000fea000383ffff */
.L_x_683:
[----:B------:R-:W-:Y:S05]  /*0320*/  BSYNC.RECONVERGENT B2 ;  /* 0x0000000000027941 */ /* 0x000fea0003800200 */
.L_x_682:
[----:B------:R-:W-:Y:S05]  /*0330*/  @!P1 BRA `(.L_x_681) ;  /* 0x00000000005c9947 */ /* 0x000fea0003800000 */
[----:B------:R-:W0:Y:S01]  /*0340*/  LDC.64 R6, c[0x0][0x380] ;  /* 0x0000e000ff067b82 */ /* 0x000e220000000a00 */
[----:B------:R-:W-:Y:S01]  /*0350*/  VIADD R16, R5, 0x400 ;  /* 0x0000040005107836 */ /* 0x000fe20000000000 */
[----:B------:R-:W-:-:S07]  /*0360*/  LEA R5, R0, R5, 0xd ;  /* 0x0000000500057211 */ /* 0x000fce00078e68ff */
.L_x_685:
[C---:B------:R-:W-:Y:S01]  /*0370*/  IADD3 R11, PT, PT, R5.reuse, 0x200, RZ ;  /* 0x00000200050b7810 */ /* 0x040fe20007ffe0ff */
[C---:B0-----:R-:W-:Y:S01]  /*0380*/  IMAD.WIDE.U32 R8, R5.reuse, 0x4, R6 ;  /* 0x0000000405087825 */ /* 0x041fe200078e0006 */
[----:B------:R-:W-:-:S03]  /*0390*/  IADD3 R13, PT, PT, R5, 0x400, RZ ;  /* 0x00000400050d7810 */ /* 0x000fc60007ffe0ff */
[--C-:B------:R-:W-:Y:S02]  /*03a0*/  IMAD.WIDE.U32 R10, R11, 0x4, R6.reuse ;  /* 0x000000040b0a7825 */ /* 0x100fe400078e0006 */
[----:B------:R-:W2:Y:S02]  /*03b0*/  LDG.E.CONSTANT R9, desc[UR8][R8.64] ;  /* 0x0000000808097981 */ /* 0x000ea4000c1e9900 */
[----:B------:R-:W-:Y:S02]  /*03c0*/  VIADD R15, R5, 0x600 ;  /* 0x00000600050f7836 */ /* 0x000fe40000000000 */
[--C-:B------:R-:W-:Y:S01]  /*03d0*/  IMAD.WIDE.U32 R12, R13, 0x4, R6.reuse ;  /* 0x000000040d0c7825 */ /* 0x100fe200078e0006 */
[----:B------:R-:W3:Y:S03]  /*03e0*/  LDG.E.CONSTANT R11, desc[UR8][R10.64] ;  /* 0x000000080a0b7981 */ /* 0x000ee6000c1e9900 */
[----:B------:R-:W-:-:S02]  /*03f0*/  IMAD.WIDE.U32 R14, R15, 0x4, R6 ;  /* 0x000000040f0e7825 */ /* 0x000fc400078e0006 */
[----:B------:R-:W4:Y:S04]  /*0400*/  LDG.E.CONSTANT R13, desc[UR8][R12.64] ;  /* 0x000000080c0d7981 */ /* 0x000f28000c1e9900 */
[----:B------:R-:W4:Y:S01]  /*0410*/  LDG.E.CONSTANT R15, desc[UR8][R14.64] ;  /* 0x000000080e0f7981 */ /* 0x000f22000c1e9900 */
[C---:B------:R-:W-:Y:S02]  /*0420*/  IADD3 R18, PT, PT, R16.reuse, 0x400, RZ ;  /* 0x0000040010127810 */ /* 0x040fe40007ffe0ff */
[----:B------:R-:W-:Y:S02]  /*0430*/  IADD3 R16, PT, PT, R16, 0x800, RZ ;  /* 0x0000080010107810 */ /* 0x000fe40007ffe0ff */
[----:B------:R-:W-:Y:S02]  /*0440*/  ISETP.GE.AND P0, PT, R18, R3, PT ;  /* 0x000000031200720c */ /* 0x000fe40003f06270 */
[----:B------:R-:W-:Y:S01]  /*0450*/  IADD3 R5, PT, PT, R5, 0x800, RZ ;  /* 0x0000080005057810 */ /* 0x000fe20007ffe0ff */
[----:B--2--5:R-:W-:-:S04]  /*0460*/  FADD R2, R9, R2 ;  /* 0x0000000209027221 */ /* 0x024fc80000000000 */
[----:B---3--:R-:W-:-:S04]  /*0470*/  FADD R2, R2, R11 ;  /* 0x0000000b02027221 */ /* 0x008fc80000000000 */
[----:B----4-:R-:W-:-:S04]  /*0480*/  FADD R2, R2, R13 ;  /* 0x0000000d02027221 */ /* 0x010fc80000000000 */
[----:B------:R-:W-:Y:S01]  /*0490*/  FADD R2, R2, R15 ;  /* 0x0000000f02027221 */ /* 0x000fe20000000000 */
[----:B------:R-:W-:Y:S06]  /*04a0*/  @!P0 BRA `(.L_x_685) ;  /* 0xfffffffc00b08947 */ /* 0x000fec000383ffff */
.L_x_681:
[----:B------:R-:W-:Y:S05]  /*04b0*/  BSYNC.RECONVERGENT B1 ;  /* 0x0000000000017941 */ /* 0x000fea0003800200 */
.L_x_680:
[----:B------:R-:W-:Y:S01]  /*04c0*/  ISETP.GE.U32.AND P0, PT, R3, 0x200, PT ;  /* 0x000002000300780c */ /* 0x000fe20003f06070 */
[----:B0----5:R-:W-:-:S12]  /*04d0*/  IMAD.MOV.U32 R7, RZ, RZ, R2 ;  /* 0x000000ffff077224 */ /* 0x021fd800078e0002 */
[----:B------:R-:W-:Y:S05]  /*04e0*/  @!P0 BRA `(.L_x_686) ;  /* 0x0000000000d08947 */ /* 0x000fea0003800000 */
[----:B------:R-:W0:Y:S01]  /*04f0*/  S2R R8, SR_LANEID ;  /* 0x0000000000087919 */ /* 0x000e220000000000 */
[----:B------:R-:W1:Y:S02]  /*0500*/  SHFL.DOWN PT, R2, R7, 0x1, 0x1f ;  /* 0x08201f0007027f89 */ /* 0x000e6400000e0000 */
[----:B-1----:R-:W-:Y:S01]  /*0510*/  FADD R2, R2, R7 ;  /* 0x0000000702027221 */ /* 0x002fe20000000000 */
[C---:B0-----:R-:W-:Y:S02]  /*0520*/  ISETP.GT.AND P0, PT, R8.reuse, 0x1e, PT ;  /* 0x0000001e0800780c */ /* 0x041fe40003f04270 */
        /* <DEDUP_REMOVED lines=28> */
[----:B------:R-:W0:Y:S04]  /*06f0*/  LDS.128 R12, [UR4+0x10] ;  /* 0x00001004ff0c7984 */ /* 0x000e280008000c00 */
[----:B------:R-:W2:Y:S04]  /*0700*/  LDS.128 R8, [UR4+0x20] ;  /* 0x00002004ff087984 */ /* 0x000ea80008000c00 */
[----:B-1----:R-:W1:Y:S04]  /*0710*/  LDS.128 R4, [UR4+0x30] ;  /* 0x00003004ff047984 */ /* 0x002e680008000c00 */
[----:B------:R-:W3:Y:S01]  /*0720*/  LDS.128 R16, [UR4+0x40] ;  /* 0x00004004ff107984 */ /* 0x000ee20008000c00 */
[----:B0-----:R-:W-:-:S04]  /*0730*/  FADD R13, R2, R13 ;  /* 0x0000000d020d7221 */ /* 0x001fc80000000000 */
[----:B------:R-:W-:-:S04]  /*0740*/  FADD R14, R13, R14 ;  /* 0x0000000e0d0e7221 */ /* 0x000fc80000000000 */
[----:B------:R-:W-:-:S04]  /*0750*/  FADD R15, R14, R15 ;  /* 0x0000000f0e0f7221 */ /* 0x000fc80000000000 */
[----:B--2---:R-:W-:-:S04]  /*0760*/  FADD R8, R15, R8 ;  /* 0x000000080f087221 */ /* 0x004fc80000000000 */
[----:B------:R-:W-:-:S04]  /*0770*/  FADD R9, R8, R9 ;  /* 0x0000000908097221 */ /* 0x000fc80000000000 */
[----:B------:R-:W-:-:S04]  /*0780*/  FADD R10, R9, R10 ;  /* 0x0000000a090a7221 */ /* 0x000fc80000000000 */
[----:B------:R-:W-:-:S04]  /*0790*/  FADD R11, R10, R11 ;  /* 0x0000000b0a0b7221 */ /* 0x000fc80000000000 */
[----:B-1----:R-:W-:-:S04]  /*07a0*/  FADD R4, R11, R4 ;  /* 0x000000040b047221 */ /* 0x002fc80000000000 */
        /* <DEDUP_REMOVED lines=8> */
.L_x_686:
[----:B------:R-:W0:Y:S01]  /*0830*/  S2R R8, SR_LANEID ;  /* 0x0000000000087919 */ /* 0x000e220000000000 */
[----:B------:R-:W-:-:S04]  /*0840*/  LOP3.LUT R2, R4, 0x3e0, RZ, 0xc0, !PT ;  /* 0x000003e004027812 */ /* 0x000fc800078ec0ff */
[----:B------:R-:W-:Y:S02]  /*0850*/  IADD3 R6, PT, PT, R2, 0x20, RZ ;  /* 0x0000002002067810 */ /* 0x000fe40007ffe0ff */
[----:B------:R-:W-:Y:S02]  /*0860*/  LOP3.LUT R2, RZ, R2, RZ, 0x33, !PT ;  /* 0x00000002ff027212 */ /* 0x000fe400078e33ff */
[----:B------:R-:W-:Y:S02]  /*0870*/  ISETP.GT.U32.AND P0, PT, R6, R3, PT ;  /* 0x000000030600720c */ /* 0x000fe40003f04070 */
        /* <DEDUP_REMOVED lines=19> */
[----:B------:R-:W-:-:S04]  /*09b0*/  @!P1 MOV R8, 0x400 ;  /* 0x0000040000089802 */ /* 0x000fc80000000f00 */
[----:B0-----:R-:W-:-:S04]  /*09c0*/  @!P1 LEA R9, R9, R8, 0x18 ;  /* 0x0000000809099211 */ /* 0x001fc800078ec0ff */
[----:B-1----:R-:W-:Y:S01]  /*09d0*/  @!P0 FADD R7, R7, R2 ;  /* 0x0000000207078221 */ /* 0x002fe20000000000 */
[----:B------:R-:W-:Y:S02]  /*09e0*/  ISETP.GT.AND P0, PT, R6, R5, PT ;  /* 0x000000050600720c */ /* 0x000fe40003f04270 */
[----:B------:R-:W-:Y:S02]  /*09f0*/  @!P1 SHF.R.U32.HI R6, RZ, 0x3, R4 ;  /* 0x00000003ff069819 */ /* 0x000fe40000011604 */
[----:B------:R-:W0:Y:S02]  /*0a00*/  SHFL.DOWN PT, R2, R7, 0x10, R5 ;  /* 0x0a00000007027989 */ /* 0x000e2400000e0005 */
[----:B------:R-:W-:-:S04]  /*0a10*/  @!P1 LOP3.LUT R6, R6, 0x7c, RZ, 0xc0, !PT ;  /* 0x0000007c06069812 */ /* 0x000fc800078ec0ff */
[----:B------:R-:W-:-:S03]  /*0a20*/  @!P1 IADD3 R9, PT, PT, R6, R9, RZ ;  /* 0x0000000906099210 */ /* 0x000fc60007ffe0ff */
[----:B0-----:R-:W-:Y:S01]  /*0a30*/  @!P0 FADD R7, R7, R2 ;  /* 0x0000000207078221 */ /* 0x001fe20000000000 */
[----:B------:R-:W-:-:S03]  /*0a40*/  ISETP.NE.AND P0, PT, R4, RZ, PT ;  /* 0x000000ff0400720c */ /* 0x000fc60003f05270 */
[----:B------:R-:W-:-:S05]  /*0a50*/  IMAD.MOV.U32 R2, RZ, RZ, R7 ;  /* 0x000000ffff027224 */ /* 0x000fca00078e0007 */
[----:B------:R0:W-:Y:S01]  /*0a60*/  @!P1 STS [R9+0x10], R2 ;  /* 0x0000100209009388 */ /* 0x0001e20000000800 */
[----:B------:R-:W-:Y:S06]  /*0a70*/  BAR.SYNC.DEFER_BLOCKING 0x0 ;  /* 0x0000000000007b1d */ /* 0x000fec0000010000 */
[----:B------:R-:W-:Y:S05]  /*0a80*/  @P0 BRA `(.L_x_687) ;  /* 0x0000002400a80947 */ /* 0x000fea0003800000 */
[----:B------:R-:W1:Y:S01]  /*0a90*/  S2UR UR5, SR_CgaCtaId ;  /* 0x00000000000579c3 */ /* 0x000e620000008800 */
[----:B------:R-:W-:Y:S01]  /*0aa0*/  UMOV UR4, 0x400 ;  /* 0x0000040000047882 */ /* 0x000fe20000000000 */
[C---:B------:R-:W-:Y:S02]  /*0ab0*/  ISETP.GT.U32.AND P2, PT, R3.reuse, 0x20, PT ;  /* 0x000000200300780c */ /* 0x040fe40003f44070 */
[C---:B------:R-:W-:Y:S02]  /*0ac0*/  ISETP.GT.U32.AND P3, PT, R3.reuse, 0x40, PT ;  /* 0x000000400300780c */ /* 0x040fe40003f64070 */
[C---:B------:R-:W-:Y:S02]  /*0ad0*/  ISETP.GT.U32.AND P1, PT, R3.reuse, 0x60, PT ;  /* 0x000000600300780c */ /* 0x040fe40003f24070 */
[----:B------:R-:W-:Y:S01]  /*0ae0*/  ISETP.GT.U32.AND P4, PT, R3, 0xc0, PT ;  /* 0x000000c00300780c */ /* 0x000fe20003f84070 */
[----:B-1----:R-:W-:-:S09]  /*0af0*/  ULEA UR4, UR5, UR4, 0x18 ;  /* 0x0000000405047291 */ /* 0x002fd2000f8ec0ff */
[----:B------:R-:W1:Y:S04]  /*0b00*/  LDS.128 R4, [UR4+0x10] ;  /* 0x00001004ff047984 */ /* 0x000e680008000c00 */
[----:B0-----:R-:W0:Y:S04]  /*0b10*/  LDS.128 R8, [UR4+0x20] ;  /* 0x00002004ff087984 */ /* 0x001e280008000c00 */
[----:B------:R-:W2:Y:S04]  /*0b20*/  LDS.128 R12, [UR4+0x30] ;  /* 0x00003004ff0c7984 */ /* 0x000ea80008000c00 */
[----:B------:R-:W3:Y:S01]  /*0b30*/  LDS.128 R16, [UR4+0x40] ;  /* 0x00004004ff107984 */ /* 0x000ee20008000c00 */
[----:B-1----:R-:W-:Y:S01]  /*0b40*/  @P2 FADD R2, R2, R5 ;  /* 0x0000000502022221 */ /* 0x002fe20000000000 */
[----:B------:R-:W-:-:S03]  /*0b50*/  ISETP.GT.U32.AND P2, PT, R3, 0x80, PT ;  /* 0x000000800300780c */ /* 0x000fc60003f44070 */
[----:B------:R-:W-:Y:S01]  /*0b60*/  @P3 FADD R2, R2, R6 ;  /* 0x0000000602023221 */ /* 0x000fe20000000000 */
[----:B------:R-:W-:-:S03]  /*0b70*/  ISETP.GT.U32.AND P3, PT, R3, 0xa0, PT ;  /* 0x000000a00300780c */ /* 0x000fc60003f64070 */
[----:B------:R-:W-:Y:S01]  /*0b80*/  @P1 FADD R2, R2, R7 ;  /* 0x0000000702021221 */ /* 0x000fe20000000000 */
[----:B------:R-:W-:-:S05]  /*0b90*/  ISETP.GT.U32.AND P1, PT, R3, 0xe0, PT ;  /* 0x000000e00300780c */ /* 0x000fca0003f24070 */
[----:B0-----:R-:W-:Y:S01]  /*0ba0*/  @P2 FADD R2, R2, R8 ;  /* 0x0000000802022221 */ /* 0x001fe20000000000 */
[----:B------:R-:W-:-:S03]  /*0bb0*/  ISETP.GT.U32.AND P2, PT, R3, 0x100, PT ;  /* 0x000001000300780c */ /* 0x000fc60003f44070 */
[----:B------:R-:W-:Y:S01]  /*0bc0*/  @P3 FADD R2, R2, R9 ;  /* 0x0000000902023221 */ /* 0x000fe20000000000 */
[----:B------:R-:W-:-:S03]  /*0bd0*/  ISETP.GT.U32.AND P3, PT, R3, 0x120, PT ;  /* 0x000001200300780c */ /* 0x000fc60003f64070 */
[----:B------:R-:W-:Y:S01]  /*0be0*/  @P4 FADD R2, R2, R10 ;  /* 0x0000000a02024221 */ /* 0x000fe20000000000 */
[----:B------:R-:W-:-:S03]  /*0bf0*/  ISETP.GT.U32.AND P4, PT, R3, 0x140, PT ;  /* 0x000001400300780c */ /* 0x000fc60003f84070 */
[----:B------:R-:W-:Y:S01]  /*0c00*/  @P1 FADD R2, R2, R11 ;  /* 0x0000000b02021221 */ /* 0x000fe20000000000 */
[----:B------:R-:W-:-:S03]  /*0c10*/  ISETP.GT.U32.AND P1, PT, R3, 0x160, PT ;  /* 0x000001600300780c */ /* 0x000fc60003f24070 */
[----:B--2---:R-:W-:Y:S01]  /*0c20*/  @P2 FADD R2, R2, R12 ;  /* 0x0000000c02022221 */ /* 0x004fe20000000000 */
[----:B------:R-:W-:-:S03]  /*0c30*/  ISETP.GT.U32.AND P2, PT, R3, 0x180, PT ;  /* 0x000001800300780c */ /* 0x000fc60003f44070 */
[----:B------:R-:W-:Y:S01]  /*0c40*/  @P3 FADD R2, R2, R13 ;  /* 0x0000000d02023221 */ /* 0x000fe20000000000 */
[----:B------:R-:W-:-:S03]  /*0c50*/  ISETP.GT.U32.AND P3, PT, R3, 0x1a0, PT ;  /* 0x000001a00300780c */ /* 0x000fc60003f64070 */
[----:B------:R-:W-:Y:S01]  /*0c60*/  @P4 FADD R2, R2, R14 ;  /* 0x0000000e02024221 */ /* 0x000fe20000000000 */
[----:B------:R-:W-:-:S03]  /*0c70*/  ISETP.GT.U32.AND P4, PT, R3, 0x1c0, PT ;  /* 0x000001c00300780c */ /* 0x000fc60003f84070 */
[----:B------:R-:W-:Y:S01]  /*0c80*/  @P1 FADD R2, R2, R15 ;  /* 0x0000000f02021221 */ /* 0x000fe20000000000 */
[----:B------:R-:W-:-:S03]  /*0c90*/  ISETP.GT.U32.AND P1, PT, R3, 0x1e0, PT ;  /* 0x000001e00300780c */ /* 0x000fc60003f24070 */
[----:B---3--:R-:W-:-:S04]  /*0ca0*/  @P2 FADD R2, R2, R16 ;  /* 0x0000001002022221 */ /* 0x008fc80000000000 */
[----:B------:R-:W-:-:S04]  /*0cb0*/  @P3 FADD R2, R2, R17 ;  /* 0x0000001102023221 */ /* 0x000fc80000000000 */
[----:B------:R-:W-:-:S04]  /*0cc0*/  @P4 FADD R2, R2, R18 ;  /* 0x0000001202024221 */ /* 0x000fc80000000000 */
[----:B------:R-:W-:Y:S01]  /*0cd0*/  @P1 FADD R2, R2, R19 ;  /* 0x0000001302021221 */ /* 0x000fe20000000000 */
[----:B------:R-:W-:Y:S06]  /*0ce0*/  BRA `(.L_x_687) ;  /* 0x0000002400107947 */ /* 0x000fec0003800000 */
.L_x_677:
[----:B------:R-:W0:Y:S01]  /*0cf0*/  S2R R18, SR_TID.X ;  /* 0x0000000000127919 */ /* 0x000e220000002100 */
[----:B------:R-:W1:Y:S02]  /*0d00*/  LDCU.64 UR6, c[0x0][0x380] ;  /* 0x00007000ff0677ac */ /* 0x000e640008000a00 */
[----:B-1----:R-:W-:Y:S02]  /*0d10*/  MOV R12, UR6 ;  /* 0x00000006000c7c02 */ /* 0x002fe40008000f00 */
[----:B------:R-:W-:Y:S02]  /*0d20*/  MOV R13, UR7 ;  /* 0x00000007000d7c02 */ /* 0x000fe40008000f00 */
[----:B0-----:R-:W-:-:S05]  /*0d30*/  LEA R27, R18, R19, 0x1 ;  /* 0x00000013121b7211 */ /* 0x001fca00078e08ff */
[----:B------:R-:W-:-:S05]  /*0d40*/  IMAD.WIDE.U32 R26, R27, 0x4, R12 ;  /* 0x000000041b1a7825 */ /* 0x000fca00078e000c */
        /* <DEDUP_REMOVED lines=8> */
[----:B------:R-:W-:Y:S01]  /*0dd0*/  ISETP.GE.U32.AND P0, PT, R3, UR5, PT ;  /* 0x0000000503007c0c */ /* 0x000fe2000bf06070 */
[----:B--2---:R-:W-:Y:S01]  /*0de0*/  FADD R4, R4, R5 ;  /* 0x0000000504047221 */ /* 0x004fe20000000000 */
[----:B---3--:R-:W-:Y:S01]  /*0df0*/  FADD R7, R6, R7 ;  /* 0x0000000706077221 */ /* 0x008fe20000000000 */
[----:B----4-:R-:W-:-:S03]  /*0e00*/  FADD R8, R8, R9 ;  /* 0x0000000908087221 */ /* 0x010fc60000000000 */
[----:B------:R-:W-:Y:S01]  /*0e10*/  FADD R4, R4, R7 ;  /* 0x0000000704047221 */ /* 0x000fe20000000000 */
[----:B-----5:R-:W-:Y:S01]  /*0e20*/  FADD R11, R10, R11 ;  /* 0x0000000b0a0b7221 */ /* 0x020fe20000000000 */
[----:B------:R-:W-:-:S03]  /*0e30*/  FADD R14, R14, R15 ;  /* 0x0000000f0e0e7221 */ /* 0x000fc60000000000 */
        /* <DEDUP_REMOVED lines=10> */
[----:B------:R-:W-:Y:S01]  /*0ee0*/  VIADD R20, R22, 0xffffe000 ;  /* 0xffffe00016147836 */ /* 0x000fe20000000000 */
[----:B------:R-:W-:Y:S01]  /*0ef0*/  IADD3 R19, PT, PT, R19, UR5, RZ ;  /* 0x0000000513137c10 */ /* 0x000fe2000fffe0ff */
[----:B------:R-:W-:-:S03]  /*0f00*/  UMOV UR4, URZ ;  /* 0x000000ff00047c82 */ /* 0x000fc60008000000 */
[C---:B------:R-:W-:Y:S02]  /*0f10*/  ISETP.GT.U32.AND P0, PT, R19.reuse, R20, PT ;  /* 0x000000141300720c */ /* 0x040fe40003f04070 */
[C---:B------:R-:W-:Y:S02]  /*0f20*/  IADD3 R21, PT, PT, R19.reuse, 0x200, RZ ;  /* 0x0000020013157810 */ /* 0x040fe40007ffe0ff */
[----:B------:R-:W-:Y:S02]  /*0f30*/  IADD3 R23, PT, PT, R19, R18, RZ ;  /* 0x0000001213177210 */ /* 0x000fe40007ffe0ff */
[----:B------:R-:W-:-:S07]  /*0f40*/  MOV R25, R19 ;  /* 0x0000001300197202 */ /* 0x000fce0000000f00 */
[----:B------:R-:W-:Y:S05]  /*0f50*/  @P0 BRA `(.L_x_689) ;  /* 0x0000000000940947 */ /* 0x000fea0003800000 */
[----:B------:R-:W0:Y:S08]  /*0f60*/  LDC R22, c[0x0][0x3a8] ;  /* 0x0000ea00ff167b82 */ /* 0x000e300000000800 */
[----:B------:R-:W1:Y:S02]  /*0f70*/  LDC.64 R12, c[0x0][0x380] ;  /* 0x0000e000ff0c7b82 */ /* 0x000e640000000a00 */
.L_x_690:
[----:B------:R-:W-:-:S05]  /*0f80*/  LEA R15, R18, R25, 0x1 ;  /* 0x00000019120f7211 */ /* 0x000fca00078e08ff */
[----:B-1----:R-:W-:-:S05]  /*0f90*/  IMAD.WIDE.U32 R14, R15, 0x4, R12 ;  /* 0x000000040f0e7825 */ /* 0x002fca00078e000c */
[----:B------:R-:W2:Y:S04]  /*0fa0*/  LDG.E.64.CONSTANT R4, desc[UR8][R14.64] ;  /* 0x000000080e047981 */ /* 0x000ea8000c1e9b00 */
[----:B------:R-:W3:Y:S04]  /*0fb0*/  LDG.E.64.CONSTANT R6, desc[UR8][R14.64+0x1000] ;  /* 0x001000080e067981 */ /* 0x000ee8000c1e9b00 */
[----:B------:R-:W4:Y:S04]  /*0fc0*/  LDG.E.64.CONSTANT R2, desc[UR8][R14.64+0x2000] ;  /* 0x002000080e027981 */ /* 0x000f28000c1e9b00 */
[----:B------:R-:W5:Y:S01]  /*0fd0*/  LDG.E.64.CONSTANT R10, desc[UR8][R14.64+0x6000] ;  /* 0x006000080e0a7981 */ /* 0x000f62000c1e9b00 */
[----:B--2---:R-:W-:-:S03]  /*0fe0*/  FADD R24, R4, R17 ;  /* 0x0000001104187221 */ /* 0x004fc60000000000 */
[----:B------:R-:W5:Y:S01]  /*0ff0*/  LDG.E.64.CONSTANT R16, desc[UR8][R14.64+0x7000] ;  /* 0x007000080e107981 */ /* 0x000f62000c1e9b00 */
[----:B---3--:R-:W-:-:S03]  /*1000*/  FADD R9, R5, R6 ;  /* 0x0000000605097221 */ /* 0x008fc60000000000 */
[----:B------:R-:W2:Y:S01]  /*1010*/  LDG.E.64.CONSTANT R4, desc[UR8][R14.64+0x3000] ;  /* 0x003000080e047981 */ /* 0x000ea2000c1e9b00 */
[----:B----4-:R-:W-:Y:S01]  /*1020*/  FADD R2, R7, R2 ;  /* 0x0000000207027221 */ /* 0x010fe20000000000 */
[----:B------:R-:W-:Y:S02]  /*1030*/  FADD R24, R24, R9 ;  /* 0x0000000918187221 */ /* 0x000fe40000000000 */
[----:B------:R-:W3:Y:S04]  /*1040*/  LDG.E.64.CONSTANT R6, desc[UR8][R14.64+0x4000] ;  /* 0x004000080e067981 */ /* 0x000ee8000c1e9b00 */
[----:B------:R-:W4:Y:S01]  /*1050*/  LDG.E.64.CONSTANT R8, desc[UR8][R14.64+0x5000] ;  /* 0x005000080e087981 */ /* 0x000f22000c1e9b00 */
[----:B--2---:R-:W-:-:S04]  /*1060*/  FADD R3, R3, R4 ;  /* 0x0000000403037221 */ /* 0x004fc80000000000 */
[----:B------:R-:W-:Y:S01]  /*1070*/  FADD R3, R2, R3 ;  /* 0x0000000302037221 */ /* 0x000fe20000000000 */
[----:B0-----:R-:W-:Y:S02]  /*1080*/  IMAD.IADD R2, R22, 0x1, -R25 ;  /* 0x0000000116027824 */ /* 0x001fe400078e0a19 */
[----:B---3--:R-:W-:Y:S01]  /*1090*/  FADD R4, R5, R6 ;  /* 0x0000000605047221 */ /* 0x008fe20000000000 */
[----:B-----5:R-:W-:Y:S01]  /*10a0*/  FADD R11, R11, R16 ;  /* 0x000000100b0b7221 */ /* 0x020fe20000000000 */
[----:B----4-:R-:W-:Y:S01]  /*10b0*/  FADD R7, R7, R8 ;  /* 0x0000000807077221 */ /* 0x010fe20000000000 */
[----:B------:R-:W-:Y:S01]  /*10c0*/  FADD R8, R9, R10 ;  /* 0x0000000a09087221 */ /* 0x000fe20000000000 */
[----:B------:R-:W-:Y:S02]  /*10d0*/  ISETP.GE.U32.AND P0, PT, R2, UR5, PT ;  /* 0x0000000502007c0c */ /* 0x000fe4000bf06070 */
[----:B------:R-:W-:Y:S01]  /*10e0*/  FADD R4, R4, R7 ;  /* 0x0000000704047221 */ /* 0x000fe20000000000 */
[----:B------:R-:W-:Y:S01]  /*10f0*/  FADD R11, R8, R11 ;  /* 0x0000000b080b7221 */ /* 0x000fe20000000000 */
[----:B------:R-:W-:-:S03]  /*1100*/  FADD R3, R24, R3 ;  /* 0x0000000318037221 */ /* 0x000fc60000000000 */
[----:B------:R-:W-:-:S04]  /*1110*/  FADD R4, R4, R11 ;  /* 0x0000000b04047221 */ /* 0x000fc80000000000 */
[----:B------:R-:W-:-:S04]  /*1120*/  FADD R3, R3, R4 ;  /* 0x0000000403037221 */ /* 0x000fc80000000000 */
[----:B------:R-:W-:Y:S01]  /*1130*/  FADD R17, R17, R3 ;  /* 0x0000000311117221 */ /* 0x000fe20000000000 */
[----:B------:R-:W-:Y:S06]  /*1140*/  @!P0 BRA `(.L_x_688) ;  /* 0x0000000000f48947 */ /* 0x000fec0003800000 */
[----:B------:R-:W-:Y:S01]  /*1150*/  IADD3 R25, PT, PT, R25, UR5, RZ ;  /* 0x0000000519197c10 */ /* 0x000fe2000fffe0ff */
[----:B------:R-:W-:Y:S01]  /*1160*/  UIADD3 UR4, UPT, UPT, UR4, 0x1, URZ ;  /* 0x0000000104047890 */ /* 0x000fe2000fffe0ff */
[----:B------:R-:W-:Y:S02]  /*1170*/  IADD3 R21, PT, PT, R21, UR5, RZ ;  /* 0x0000000515157c10 */ /* 0x000fe4000fffe0ff */
[----:B------:R-:W-:Y:S02]  /*1180*/  ISETP.GT.U32.AND P0, PT, R25, R20, PT ;  /* 0x000000141900720c */ /* 0x000fe40003f04070 */
[----:B------:R-:W-:-:S11]  /*1190*/  IADD3 R23, PT, PT, R23, UR5, RZ ;  /* 0x0000000517177c10 */ /* 0x000fd6000fffe0ff */
[----:B------:R-:W-:Y:S05]  /*11a0*/  @!P0 BRA `(.L_x_690) ;  /* 0xfffffffc00748947 */ /* 0x000fea000383ffff */
.L_x_689:
[----:B------:R-:W-:-:S13]  /*11b0*/  ISETP.GE.U32.AND P0, PT, R25, R22, PT ;  /* 0x000000161900720c */ /* 0x000fda0003f06070 */
[----:B------:R-:W-:Y:S05]  /*11c0*/  @P0 BRA `(.L_x_688) ;  /* 0x0000000000d40947 */ /* 0x000fea0003800000 */
[----:B------:R-:W-:Y:S01]  /*11d0*/  IADD3 R3, PT, PT, -R25, R22, RZ ;  /* 0x0000001619037210 */ /* 0x000fe20007ffe1ff */
[----:B------:R-:W-:Y:S03]  /*11e0*/  BSSY.RECONVERGENT B1, `(.L_x_688) ;  /* 0x0000033000017945 */ /* 0x000fe60003800200 */
[----:B------:R-:W-:-:S13]  /*11f0*/  ISETP.GE.AND P0, PT, R18, R3, PT ;  /* 0x000000031200720c */ /* 0x000fda0003f06270 */
[----:B------:R-:W-:Y:S05]  /*1200*/  @P0 BRA `(.L_x_691) ;  /* 0x0000000000c00947 */ /* 0x000fea0003800000 */
[----:B------:R-:W0:Y:S01]  /*1210*/  LDC R2, c[0x0][0x3ac] ;  /* 0x0000eb00ff027b82 */ /* 0x000e220000000800 */
[----:B------:R-:W-:Y:S01]  /*1220*/  LOP3.LUT R5, RZ, R18, RZ, 0x33, !PT ;  /* 0x00000012ff057212 */ /* 0x000fe200078e33ff */
[----:B------:R-:W-:Y:S04]  /*1230*/  BSSY.RECONVERGENT B2, `(.L_x_692) ;  /* 0x0000016000027945 */ /* 0x000fe80003800200 */
[----:B------:R-:W-:-:S05]  /*1240*/  IMAD.IADD R22, R5, 0x1, R22 ;  /* 0x0000000105167824 */ /* 0x000fca00078e0216 */
[----:B------:R-:W-:Y:S02]  /*1250*/  LOP3.LUT R4, R22, 0x600, RZ, 0xc0, !PT ;  /* 0x0000060016047812 */ /* 0x000fe400078ec0ff */
[----:B------:R-:W-:Y:S02]  /*1260*/  IADD3 R19, PT, PT, -R19, R22, RZ ;  /* 0x0000001613137210 */ /* 0x000fe40007ffe1ff */
[----:B------:R-:W-:Y:S02]  /*1270*/  ISETP.NE.AND P0, PT, R4, 0x600, PT ;  /* 0x000006000400780c */ /* 0x000fe40003f05270 */
[----:B------:R-:W-:Y:S01]  /*1280*/  LEA.HI R22, R22, 0x1, RZ, 0x17 ;  /* 0x0000000116167811 */ /* 0x000fe200078fb8ff */
[----:B0-----:R-:W-:-:S04]  /*1290*/  IMAD R2, R2, UR4, RZ ;  /* 0x0000000402027c24 */ /* 0x001fc8000f8e02ff */
[----:B------:R-:W-:-:S05]  /*12a0*/  IMAD R2, R2, -0x2000, R19 ;  /* 0xffffe00002027824 */ /* 0x000fca00078e0213 */
[----:B------:R-:W-:Y:S02]  /*12b0*/  ISETP.GE.U32.AND P1, PT, R2, 0x600, PT ;  /* 0x000006000200780c */ /* 0x000fe40003f26070 */
[----:B------:R-:W-:Y:S01]  /*12c0*/  MOV R2, R18 ;  /* 0x0000001200027202 */ /* 0x000fe20000000f00 */
[----:B------:R-:W-:Y:S10]  /*12d0*/  @!P0 BRA `(.L_x_693) ;  /* 0x00000000002c8947 */ /* 0x000ff40003800000 */
[----:B------:R-:W-:Y:S02]  /*12e0*/  LOP3.LUT R22, R22, 0x3, RZ, 0xc0, !PT ;  /* 0x0000000316167812 */ /* 0x000fe400078ec0ff */
[----:B------:R-:W-:Y:S02]  /*12f0*/  MOV R2, R18 ;  /* 0x0000001200027202 */ /* 0x000fe40000000f00 */
[----:B------:R-:W-:-:S07]  /*1300*/  IADD3 R22, PT, PT, -R22, RZ, RZ ;  /* 0x000000ff16167210 */ /* 0x000fce0007ffe1ff */
.L_x_694:
[----:B------:R-:W-:-:S06]  /*1310*/  IMAD.WIDE.U32 R4, R23, 0x4, R12 ;  /* 0x0000000417047825 */ /* 0x000fcc00078e000c */
[----:B------:R-:W2:Y:S01]  /*1320*/  LDG.E.CONSTANT R4, desc[UR8][R4.64] ;  /* 0x0000000804047981 */ /* 0x000ea2000c1e9900 */
[----:B------:R-:W-:Y:S01]  /*1330*/  VIADD R22, R22, 0x1 ;  /* 0x0000000116167836 */ /* 0x000fe20000000000 */
[----:B------:R-:W-:Y:S02]  /*1340*/  IADD3 R2, PT, PT, R2, 0x200, RZ ;  /* 0x0000020002027810 */ /* 0x000fe40007ffe0ff */
[----:B------:R-:W-:Y:S02]  /*1350*/  IADD3 R23, PT, PT, R23, 0x200, RZ ;  /* 0x0000020017177810 */ /* 0x000fe40007ffe0ff */
[----:B------:R-:W-:Y:S01]  /*1360*/  ISETP.NE.AND P0, PT, R22, RZ, PT ;  /* 0x000000ff1600720c */ /* 0x000fe20003f05270 */
[----:B--2---:R-:W-:-:S12]  /*1370*/  FADD R17, R4, R17 ;  /* 0x0000001104117221 */ /* 0x004fd80000000000 */
[----:B------:R-:W-:Y:S05]  /*1380*/  @P0 BRA `(.L_x_694) ;  /* 0xfffffffc00e00947 */ /* 0x000fea000383ffff */
.L_x_693:
[----:B------:R-:W-:Y:S05]  /*1390*/  BSYNC.RECONVERGENT B2 ;  /* 0x0000000000027941 */ /* 0x000fea0003800200 */
.L_x_692:
[----:B------:R-:W-:Y:S05]  /*13a0*/  @!P1 BRA `(.L_x_691) ;  /* 0x0000000000589947 */ /* 0x000fea0003800000 */
[C---:B------:R-:W-:Y:S02]  /*13b0*/  IADD3 R21, PT, PT, R2.reuse, R21, RZ ;  /* 0x0000001502157210 */ /* 0x040fe40007ffe0ff */
[----:B------:R-:W-:-:S07]  /*13c0*/  IADD3 R2, PT, PT, R2, 0x400, RZ ;  /* 0x0000040002027810 */ /* 0x000fce0007ffe0ff */
.L_x_695:
[C---:B------:R-:W-:Y:S01]  /*13d0*/  VIADD R5, R21.reuse, 0xfffffe00 ;  /* 0xfffffe0015057836 */ /* 0x040fe20000000000 */
[C---:B------:R-:W-:Y:S01]  /*13e0*/  IADD3 R9, PT, PT, R21.reuse, 0x200, RZ ;  /* 0x0000020015097810 */ /* 0x040fe20007ffe0ff */
[----:B------:R-:W-:-:S04]  /*13f0*/  IMAD.WIDE.U32 R6, R21, 0x4, R12 ;  /* 0x0000000415067825 */ /* 0x000fc800078e000c */
[--C-:B------:R-:W-:Y:S01]  /*1400*/  IMAD.WIDE.U32 R4, R5, 0x4, R12.reuse ;  /* 0x0000000405047825 */ /* 0x100fe200078e000c */
[----:B------:R-:W-:Y:S01]  /*1410*/  IADD3 R11, PT, PT, R21, 0x400, RZ ;  /* 0x00000400150b7810 */ /* 0x000fe20007ffe0ff */
[----:B------:R-:W2:Y:S02]  /*1420*/  LDG.E.CONSTANT R6, desc[UR8][R6.64] ;  /* 0x0000000806067981 */ /* 0x000ea4000c1e9900 */
[--C-:B------:R-:W-:Y:S02]  /*1430*/  IMAD.WIDE.U32 R8, R9, 0x4, R12.reuse ;  /* 0x0000000409087825 */ /* 0x100fe400078e000c */
[----:B------:R-:W3:Y:S02]  /*1440*/  LDG.E.CONSTANT R4, desc[UR8][R4.64] ;  /* 0x0000000804047981 */ /* 0x000ee4000c1e9900 */
[----:B------:R-:W-:Y:S02]  /*1450*/  IMAD.WIDE.U32 R10, R11, 0x4, R12 ;  /* 0x000000040b0a7825 */ /* 0x000fe400078e000c */
[----:B------:R-:W4:Y:S04]  /*1460*/  LDG.E.CONSTANT R8, desc[UR8][R8.64] ;  /* 0x0000000808087981 */ /* 0x000f28000c1e9900 */
[----:B------:R-:W5:Y:S01]  /*1470*/  LDG.E.CONSTANT R10, desc[UR8][R10.64] ;  /* 0x000000080a0a7981 */ /* 0x000f62000c1e9900 */
[----:B------:R-:W-:-:S04]  /*1480*/  IADD3 R14, PT, PT, R2, 0x400, RZ ;  /* 0x00000400020e7810 */ /* 0x000fc80007ffe0ff */
[----:B------:R-:W-:Y:S01]  /*1490*/  ISETP.GE.AND P0, PT, R14, R3, PT ;  /* 0x000000030e00720c */ /* 0x000fe20003f06270 */
[----:B------:R-:W-:Y:S01]  /*14a0*/  VIADD R21, R21, 0x800 ;  /* 0x0000080015157836 */ /* 0x000fe20000000000 */
[----:B------:R-:W-:Y:S01]  /*14b0*/  IADD3 R2, PT, PT, R2, 0x800, RZ ;  /* 0x0000080002027810 */ /* 0x000fe20007ffe0ff */
[----:B---3--:R-:W-:-:S04]  /*14c0*/  FADD R17, R4, R17 ;  /* 0x0000001104117221 */ /* 0x008fc80000000000 */
[----:B--2---:R-:W-:-:S04]  /*14d0*/  FADD R17, R17, R6 ;  /* 0x0000000611117221 */ /* 0x004fc80000000000 */
[----:B----4-:R-:W-:-:S04]  /*14e0*/  FADD R17, R17, R8 ;  /* 0x0000000811117221 */ /* 0x010fc80000000000 */
[----:B-----5:R-:W-:Y:S01]  /*14f0*/  FADD R17, R17, R10 ;  /* 0x0000000a11117221 */ /* 0x020fe20000000000 */
[----:B------:R-:W-:Y:S06]  /*1500*/  @!P0 BRA `(.L_x_695) ;  /* 0xfffffffc00b08947 */ /* 0x000fec000383ffff */
.L_x_691:
[----:B------:R-:W-:Y:S05]  /*1510*/  BSYNC.RECONVERGENT B1 ;  /* 0x0000000000017941 */ /* 0x000fea0003800200 */
.L_x_688:
        /* <DEDUP_REMOVED lines=32> */
[----:B------:R-:W1:Y:S04]  /*1720*/  LDS.128 R8, [UR4+0x20] ;  /* 0x00002004ff087984 */ /* 0x000e680008000c00 */
[----:B--2---:R-:W2:Y:S04]  /*1730*/  LDS.128 R4, [UR4+0x30] ;  /* 0x00003004ff047984 */ /* 0x004ea80008000c00 */
        /* <DEDUP_REMOVED lines=17> */
.L_x_676:
[----:B------:R-:W0:Y:S02]  /*1850*/  LDCU UR6, c[0x0][0x3a8] ;  /* 0x00007500ff0677ac */ /* 0x000e240008000800 */
[----:B0-----:R-:W-:-:S04]  /*1860*/  IADD3 R3, PT, PT, -R19, UR6, RZ ;  /* 0x0000000613037c10 */ /* 0x001fc8000fffe1ff */
        /* <DEDUP_REMOVED lines=9> */
[----:B------:R-:W-:-:S05]  /*1900*/  IADD3 R5, PT, PT, R19, R4, RZ ;  /* 0x0000000413057210 */ /* 0x000fca0007ffe0ff */
[----:B0-----:R-:W-:-:S05]  /*1910*/  IMAD.WIDE.U32 R6, R5, 0x4, R6 ;  /* 0x0000000405067825 */ /* 0x001fca00078e0006 */
[----:B------:R0:W5:Y:S01]  /*1920*/  LDG.E.CONSTANT R2, desc[UR8][R6.64] ;  /* 0x0000000806027981 */ /* 0x000162000c1e9900 */
[----:B------:R-:W-:-:S07]  /*1930*/  VIADD R10, R4, 0x200 ;  /* 0x00000200040a7836 */ /* 0x000fce0000000000 */
.L_x_698:
[----:B------:R-:W-:Y:S05]  /*1940*/  BSYNC.RECONVERGENT B1 ;  /* 0x0000000000017941 */ /* 0x000fea0003800200 */
.L_x_697:
[----:B------:R-:W-:Y:S01]  /*1950*/  ISETP.GE.U32.AND P0, PT, R10, R3, PT ;  /* 0x000000030a00720c */ /* 0x000fe20003f06070 */
[----:B------:R-:W-:-:S12]  /*1960*/  BSSY.RECONVERGENT B1, `(.L_x_699) ;  /* 0x0000030000017945 */ /* 0x000fd80003800200 */
[----:B------:R-:W-:Y:S05]  /*1970*/  @P0 BRA `(.L_x_700) ;  /* 0x0000000000b80947 */ /* 0x000fea0003800000 */
[----:B------:R-:W-:Y:S01]  /*1980*/  LOP3.LUT R5, RZ, R10, RZ, 0x33, !PT ;  /* 0x0000000aff057212 */ /* 0x000fe200078e33ff */
[----:B------:R-:W-:Y:S03]  /*1990*/  BSSY.RECONVERGENT B2, `(.L_x_701) ;  /* 0x0000014000027945 */ /* 0x000fe60003800200 */
[----:B0-----:R-:W-:-:S04]  /*19a0*/  IADD3 R6, PT, PT, R5, UR6, RZ ;  /* 0x0000000605067c10 */ /* 0x001fc8000fffe0ff */
[----:B------:R-:W-:Y:S02]  /*19b0*/  LOP3.LUT R5, R6, 0x600, RZ, 0xc0, !PT ;  /* 0x0000060006057812 */ /* 0x000fe400078ec0ff */
[----:B------:R-:W-:Y:S02]  /*19c0*/  IADD3 R7, PT, PT, -R19, R6, RZ ;  /* 0x0000000613077210 */ /* 0x000fe40007ffe1ff */
[----:B------:R-:W-:Y:S02]  /*19d0*/  ISETP.NE.AND P0, PT, R5, 0x600, PT ;  /* 0x000006000500780c */ /* 0x000fe40003f05270 */
[----:B------:R-:W-:-:S11]  /*19e0*/  ISETP.GE.U32.AND P1, PT, R7, 0x600, PT ;  /* 0x000006000700780c */ /* 0x000fd60003f26070 */
[----:B------:R-:W-:Y:S05]  /*19f0*/  @!P0 BRA `(.L_x_702) ;  /* 0x0000000000348947 */ /* 0x000fea0003800000 */
[----:B------:R-:W0:Y:S01]  /*1a00*/  LDC.64 R8, c[0x0][0x380] ;  /* 0x0000e000ff087b82 */ /* 0x000e220000000a00 */
[----:B------:R-:W-:Y:S02]  /*1a10*/  LEA.HI R5, R6, 0x1, RZ, 0x17 ;  /* 0x0000000106057811 */ /* 0x000fe400078fb8ff */
[----:B------:R-:W-:Y:S02]  /*1a20*/  IADD3 R11, PT, PT, R19, R10, RZ ;  /* 0x0000000a130b7210 */ /* 0x000fe40007ffe0ff */
[----:B------:R-:W-:-:S04]  /*1a30*/  LOP3.LUT R5, R5, 0x3, RZ, 0xc0, !PT ;  /* 0x0000000305057812 */ /* 0x000fc800078ec0ff */
[----:B------:R-:W-:-:S07]  /*1a40*/  IADD3 R5, PT, PT, -R5, RZ, RZ ;  /* 0x000000ff05057210 */ /* 0x000fce0007ffe1ff */
.L_x_703:
[----:B0-----:R-:W-:-:S06]  /*1a50*/  IMAD.WIDE.U32 R6, R11, 0x4, R8 ;  /* 0x000000040b067825 */ /* 0x001fcc00078e0008 */
[----:B------:R-:W2:Y:S01]  /*1a60*/  LDG.E.CONSTANT R7, desc[UR8][R6.64] ;  /* 0x0000000806077981 */ /* 0x000ea2000c1e9900 */
[----:B------:R-:W-:Y:S01]  /*1a70*/  VIADD R5, R5, 0x1 ;  /* 0x0000000105057836 */ /* 0x000fe20000000000 */
[----:B------:R-:W-:Y:S02]  /*1a80*/  IADD3 R10, PT, PT, R10, 0x200, RZ ;  /* 0x000002000a0a7810 */ /* 0x000fe40007ffe0ff */
[----:B------:R-:W-:Y:S02]  /*1a90*/  IADD3 R11, PT, PT, R11, 0x200, RZ ;  /* 0x000002000b0b7810 */ /* 0x000fe40007ffe0ff */
[----:B------:R-:W-:Y:S01]  /*1aa0*/  ISETP.NE.AND P0, PT, R5, RZ, PT ;  /* 0x000000ff0500720c */ /* 0x000fe20003f05270 */
[----:B--2--5:R-:W-:-:S12]  /*1ab0*/  FADD R2, R7, R2 ;  /* 0x0000000207027221 */ /* 0x024fd80000000000 */
[----:B------:R-:W-:Y:S05]  /*1ac0*/  @P0 BRA `(.L_x_703) ;  /* 0xfffffffc00e00947 */ /* 0x000fea000383ffff */
.L_x_702:
[----:B------:R-:W-:Y:S05]  /*1ad0*/  BSYNC.RECONVERGENT B2 ;  /* 0x0000000000027941 */ /* 0x000fea0003800200 */
.L_x_701:
[----:B------:R-:W-:Y:S05]  /*1ae0*/  @!P1 BRA `(.L_x_700) ;  /* 0x00000000005c9947 */ /* 0x000fea0003800000 */
[----:B------:R-:W0:Y:S01]  /*1af0*/  LDC.64 R6, c[0x0][0x380] ;  /* 0x0000e000ff067b82 */ /* 0x000e220000000a00 */
[----:B------:R-:W-:Y:S02]  /*1b00*/  IADD3 R19, PT, PT, R19, R10, RZ ;  /* 0x0000000a13137210 */ /* 0x000fe40007ffe0ff */
[----:B------:R-:W-:-:S07]  /*1b10*/  IADD3 R5, PT, PT, R10, 0x400, RZ ;  /* 0x000004000a057810 */ /* 0x000fce0007ffe0ff */
.L_x_704:
[C---:B------:R-:W-:Y:S01]  /*1b20*/  VIADD R11, R19.reuse, 0x200 ;  /* 0x00000200130b7836 */ /* 0x040fe20000000000 */
[C---:B------:R-:W-:Y:S01]  /*1b30*/  IADD3 R13, PT, PT, R19.reuse, 0x400, RZ ;  /* 0x00000400130d7810 */ /* 0x040fe20007ffe0ff */
[C---:B0-----:R-:W-:Y:S01]  /*1b40*/  IMAD.WIDE.U32 R8, R19.reuse, 0x4, R6 ;  /* 0x0000000413087825 */ /* 0x041fe200078e0006 */
[----:B------:R-:W-:-:S03]  /*1b50*/  IADD3 R15, PT, PT, R19, 0x600, RZ ;  /* 0x00000600130f7810 */ /* 0x000fc60007ffe0ff */
[--C-:B------:R-:W-:Y:S02]  /*1b60*/  IMAD.WIDE.U32 R10, R11, 0x4, R6.reuse ;  /* 0x000000040b0a7825 */ /* 0x100fe400078e0006 */
[----:B------:R-:W2:Y:S02]  /*1b70*/  LDG.E.CONSTANT R9, desc[UR8][R8.64] ;  /* 0x0000000808097981 */ /* 0x000ea4000c1e9900 */
[--C-:B------:R-:W-:Y:S02]  /*1b80*/  IMAD.WIDE.U32 R12, R13, 0x4, R6.reuse ;  /* 0x000000040d0c7825 */ /* 0x100fe400078e0006 */
[----:B------:R-:W3:Y:S02]  /*1b90*/  LDG.E.CONSTANT R11, desc[UR8][R10.64] ;  /* 0x000000080a0b7981 */ /* 0x000ee4000c1e9900 */
[----:B------:R-:W-:Y:S02]  /*1ba0*/  IMAD.WIDE.U32 R14, R15, 0x4, R6 ;  /* 0x000000040f0e7825 */ /* 0x000fe400078e0006 */
[----:B------:R-:W4:Y:S04]  /*1bb0*/  LDG.E.CONSTANT R13, desc[UR8][R12.64] ;  /* 0x000000080c0d7981 */ /* 0x000f28000c1e9900 */
[----:B------:R-:W4:Y:S01]  /*1bc0*/  LDG.E.CONSTANT R15, desc[UR8][R14.64] ;  /* 0x000000080e0f7981 */ /* 0x000f22000c1e9900 */
[----:B------:R-:W-:Y:S01]  /*1bd0*/  IADD3 R16, PT, PT, R5, 0x400, RZ ;  /* 0x0000040005107810 */ /* 0x000fe20007ffe0ff */
[----:B------:R-:W-:Y:S01]  /*1be0*/  VIADD R19, R19, 0x800 ;  /* 0x0000080013137836 */ /* 0x000fe20000000000 */
[----:B------:R-:W-:-:S02]  /*1bf0*/  IADD3 R5, PT, PT, R5, 0x800, RZ ;  /* 0x0000080005057810 */ /* 0x000fc40007ffe0ff */
[----:B------:R-:W-:Y:S01]  /*1c00*/  ISETP.GE.AND P0, PT, R16, R3, PT ;  /* 0x000000031000720c */ /* 0x000fe20003f06270 */
[----:B--2--5:R-:W-:-:S04]  /*1c10*/  FADD R2, R9, R2 ;  /* 0x0000000209027221 */ /* 0x024fc80000000000 */
[----:B---3--:R-:W-:-:S04]  /*1c20*/  FADD R2, R2, R11 ;  /* 0x0000000b02027221 */ /* 0x008fc80000000000 */
[----:B----4-:R-:W-:-:S04]  /*1c30*/  FADD R2, R2, R13 ;  /* 0x0000000d02027221 */ /* 0x010fc80000000000 */
[----:B------:R-:W-:Y:S01]  /*1c40*/  FADD R2, R2, R15 ;  /* 0x0000000f02027221 */ /* 0x000fe20000000000 */
[----:B------:R-:W-:Y:S06]  /*1c50*/  @!P0 BRA `(.L_x_704) ;  /* 0xfffffffc00b08947 */ /* 0x000fec000383ffff */
.L_x_700:
[----:B------:R-:W-:Y:S05]  /*1c60*/  BSYNC.RECONVERGENT B1 ;  /* 0x0000000000017941 */ /* 0x000fea0003800200 */
.L_x_699:
[----:B------:R-:W-:Y:S02]  /*1c70*/  ISETP.GE.U32.AND P0, PT, R3, 0x200, PT ;  /* 0x000002000300780c */ /* 0x000fe40003f06070 */
[----:B0----5:R-:W-:-:S11]  /*1c80*/  MOV R7, R2 ;  /* 0x0000000200077202 */ /* 0x021fd60000000f00 */
        /* <DEDUP_REMOVED lines=35> */
[----:B----4-:R-:W2:Y:S04]  /*1ec0*/  LDS.128 R4, [UR4+0x30] ;  /* 0x00003004ff047984 */ /* 0x010ea80008000c00 */
        /* <DEDUP_REMOVED lines=17> */
.L_x_705:
[----:B------:R-:W0:Y:S01]  /*1fe0*/  S2R R6, SR_LANEID ;  /* 0x0000000000067919 */ /* 0x000e220000000000 */
[----:B------:R-:W-:-:S04]  /*1ff0*/  LOP3.LUT R2, R4, 0x3e0, RZ, 0xc0, !PT ;  /* 0x000003e004027812 */ /* 0x000fc800078ec0ff */
[----:B------:R-:W-:Y:S02]  /*2000*/  IADD3 R8, PT, PT, R2, 0x20, RZ ;  /* 0x0000002002087810 */ /* 0x000fe40007ffe0ff */
[----:B------:R-:W-:Y:S02]  /*2010*/  LOP3.LUT R2, RZ, R2, RZ, 0x33, !PT ;  /* 0x00000002ff027212 */ /* 0x000fe400078e33ff */
[-C--:B------:R-:W-:Y:S02]  /*2020*/  ISETP.GT.U32.AND P0, PT, R8, R3.reuse, PT ;  /* 0x000000030800720c */ /* 0x080fe40003f04070 */
        /* <DEDUP_REMOVED lines=13> */
[C---:B------:R-:W-:Y:S02]  /*2100*/  IADD3 R8, PT, PT, R6.reuse, 0x8, RZ ;  /* 0x0000000806087810 */ /* 0x040fe40007ffe0ff */
[----:B------:R-:W1:Y:S01]  /*2110*/  SHFL.DOWN PT, R2, R7, 0x4, R5 ;  /* 0x0880000007027989 */ /* 0x000e6200000e0005 */
[----:B------:R-:W-:-:S08]  /*2120*/  IADD3 R6, PT, PT, R6, 0x10, RZ ;  /* 0x0000001006067810 */ /* 0x000fd00007ffe0ff */
[----:B-1----:R-:W-:Y:S01]  /*2130*/  @!P0 FADD R7, R7, R2 ;  /* 0x0000000207078221 */ /* 0x002fe20000000000 */
[----:B------:R-:W-:Y:S02]  /*2140*/  ISETP.GT.AND P0, PT, R8, R5, PT ;  /* 0x000000050800720c */ /* 0x000fe40003f04270 */
[----:B------:R-:W-:Y:S02]  /*2150*/  @!P1 MOV R8, 0x400 ;  /* 0x0000040000089802 */ /* 0x000fe40000000f00 */
[----:B------:R-:W1:Y:S02]  /*2160*/  SHFL.DOWN PT, R2, R7, 0x8, R5 ;  /* 0x0900000007027989 */ /* 0x000e6400000e0005 */
[----:B0-----:R-:W-:-:S07]  /*2170*/  @!P1 LEA R9, R9, R8, 0x18 ;  /* 0x0000000809099211 */ /* 0x001fce00078ec0ff */
        /* <DEDUP_REMOVED lines=50> */
.L_x_696:
[----:B------:R-:W0:Y:S01]  /*24a0*/  S2R R6, SR_TID.X ;  /* 0x0000000000067919 */ /* 0x000e220000002100 */
[----:B------:R-:W1:Y:S02]  /*24b0*/  LDCU.64 UR10, c[0x0][0x380] ;  /* 0x00007000ff0a77ac */ /* 0x000e640008000a00 */
[----:B-1----:R-:W-:Y:S02]  /*24c0*/  MOV R4, UR10 ;  /* 0x0000000a00047c02 */ /* 0x002fe40008000f00 */
[----:B------:R-:W-:Y:S02]  /*24d0*/  MOV R5, UR11 ;  /* 0x0000000b00057c02 */ /* 0x000fe40008000f00 */
[----:B0-----:R-:W-:-:S05]  /*24e0*/  IADD3 R9, PT, PT, R19, R6, RZ ;  /* 0x0000000613097210 */ /* 0x001fca0007ffe0ff */
[----:B------:R-:W-:-:S05]  /*24f0*/  IMAD.WIDE.U32 R8, R9, 0x4, R4 ;  /* 0x0000000409087825 */ /* 0x000fca00078e0004 */
        /* <DEDUP_REMOVED lines=16> */
[----:B------:R-:W-:Y:S01]  /*2600*/  ISETP.GE.U32.AND P0, PT, R3, UR5, PT ;  /* 0x0000000503007c0c */ /* 0x000fe2000bf06070 */
        /* <DEDUP_REMOVED lines=16> */
[----:B------:R-:W-:Y:S01]  /*2710*/  UIADD3 UR7, UPT, UPT, UR6, -0x2000, URZ ;  /* 0xffffe00006077890 */ /* 0x000fe2000fffe0ff */
[----:B------:R-:W-:Y:S01]  /*2720*/  IADD3 R19, PT, PT, R19, UR5, RZ ;  /* 0x0000000513137c10 */ /* 0x000fe2000fffe0ff */
[----:B------:R-:W-:-:S03]  /*2730*/  UMOV UR4, URZ ;  /* 0x000000ff00047c82 */ /* 0x000fc60008000000 */
[C---:B------:R-:W-:Y:S01]  /*2740*/  IADD3 R9, PT, PT, R19.reuse, R6, RZ ;  /* 0x0000000613097210 */ /* 0x040fe20007ffe0ff */
[C---:B------:R-:W-:Y:S01]  /*2750*/  VIADD R7, R19.reuse, 0x200 ;  /* 0x0000020013077836 */ /* 0x040fe20000000000 */
[----:B------:R-:W-:-:S13]  /*2760*/  ISETP.GT.U32.AND P0, PT, R19, UR7, PT ;  /* 0x0000000713007c0c */ /* 0x000fda000bf04070 */
[----:B------:R-:W-:Y:S05]  /*2770*/  @P0 BRA `(.L_x_707) ;  /* 0x0000000000b80947 */ /* 0x000fea0003800000 */
[----:B------:R-:W0:Y:S01]  /*2780*/  LDC.64 R4, c[0x0][0x380] ;  /* 0x0000e000ff047b82 */ /* 0x000e220000000a00 */
[----:B------:R-:W1:Y:S01]  /*2790*/  LDCU UR6, c[0x0][0x3a8] ;  /* 0x00007500ff0677ac */ /* 0x000e620008000800 */
[----:B------:R-:W-:Y:S01]  /*27a0*/  NOP ;  /* 0x0000000000007918 */ /* 0x000fe20000000000 */
.L_x_708:
[----:B------:R-:W-:-:S05]  /*27b0*/  IADD3 R3, PT, PT, R6, R19, RZ ;  /* 0x0000001306037210 */ /* 0x000fca0007ffe0ff */
[----:B0-----:R-:W-:-:S05]  /*27c0*/  IMAD.WIDE.U32 R2, R3, 0x4, R4 ;  /* 0x0000000403027825 */ /* 0x001fca00078e0004 */
        /* <DEDUP_REMOVED lines=15> */
[----:B--2---:R-:W-:-:S03]  /*28c0*/  FADD R12, R11, R12 ;  /* 0x0000000c0b0c7221 */ /* 0x004fc60000000000 */
[----:B------:R1:W2:Y:S01]  /*28d0*/  LDG.E.CONSTANT R11, desc[UR8][R2.64+0x5000] ;  /* 0x00500008020b7981 */ /* 0x0002a2000c1e9900 */
[----:B---3--:R-:W-:Y:S01]  /*28e0*/  FADD R21, R21, R20 ;  /* 0x0000001415157221 */ /* 0x008fe20000000000 */
[----:B-1----:R-:W-:Y:S01]  /*28f0*/  IADD3 R2, PT, PT, -R19, UR6, RZ ;  /* 0x0000000613027c10 */ /* 0x002fe2000fffe1ff */
[----:B----4-:R-:W-:-:S03]  /*2900*/  FADD R22, R22, R23 ;  /* 0x0000001716167221 */ /* 0x010fc60000000000 */
[----:B------:R-:W-:Y:S01]  /*2910*/  ISETP.GE.U32.AND P0, PT, R2, UR5, PT ;  /* 0x0000000502007c0c */ /* 0x000fe2000bf06070 */
[----:B------:R-:W-:Y:S01]  /*2920*/  FADD R12, R12, R21 ;  /* 0x000000150c0c7221 */ /* 0x000fe20000000000 */
[----:B-----5:R-:W-:-:S04]  /*2930*/  FADD R25, R24, R25 ;  /* 0x0000001918197221 */ /* 0x020fc80000000000 */
[----:B------:R-:W-:Y:S01]  /*2940*/  FADD R25, R22, R25 ;  /* 0x0000001916197221 */ /* 0x000fe20000000000 */
[----:B------:R-:W-:-:S03]  /*2950*/  FADD R16, R16, R17 ;  /* 0x0000001110107221 */ /* 0x000fc60000000000 */
[----:B------:R-:W-:Y:S01]  /*2960*/  FADD R12, R12, R25 ;  /* 0x000000190c0c7221 */ /* 0x000fe20000000000 */
[----:B------:R-:W-:Y:S01]  /*2970*/  FADD R8, R15, R8 ;  /* 0x000000080f087221 */ /* 0x000fe20000000000 */
[----:B------:R-:W-:-:S04]  /*2980*/  FADD R13, R13, R10 ;  /* 0x0000000a0d0d7221 */ /* 0x000fc80000000000 */
[----:B------:R-:W-:Y:S01]  /*2990*/  FADD R8, R8, R13 ;  /* 0x0000000d08087221 */ /* 0x000fe20000000000 */
[----:B--2---:R-:W-:-:S04]  /*29a0*/  FADD R11, R14, R11 ;  /* 0x0000000b0e0b7221 */ /* 0x004fc80000000000 */
[----:B------:R-:W-:-:S04]  /*29b0*/  FADD R11, R16, R11 ;  /* 0x0000000b100b7221 */ /* 0x000fc80000000000 */
[----:B------:R-:W-:-:S04]  /*29c0*/  FADD R11, R11, R8 ;  /* 0x000000080b0b7221 */ /* 0x000fc80000000000 */
[----:B------:R-:W-:-:S04]  /*29d0*/  FADD R11, R12, R11 ;  /* 0x0000000b0c0b7221 */ /* 0x000fc80000000000 */
[----:B------:R-:W-:Y:S01]  /*29e0*/  FADD R12, R18, R11 ;  /* 0x0000000b120c7221 */ /* 0x000fe20000000000 */
[----:B------:R-:W-:Y:S06]  /*29f0*/  @!P0 BRA `(.L_x_706) ;  /* 0x0000000400048947 */ /* 0x000fec0003800000 */
[----:B------:R-:W-:Y:S01]  /*2a00*/  IADD3 R19, PT, PT, R19, UR5, RZ ;  /* 0x0000000513137c10 */ /* 0x000fe2000fffe0ff */
[----:B------:R-:W-:Y:S01]  /*2a10*/  UIADD3 UR4, UPT, UPT, UR4, 0x1, URZ ;  /* 0x0000000104047890 */ /* 0x000fe2000fffe0ff */
[----:B------:R-:W-:Y:S01]  /*2a20*/  IADD3 R7, PT, PT, R7, UR5, RZ ;  /* 0x0000000507077c10 */ /* 0x000fe2000fffe0ff */
[----:B------:R-:W-:Y:S01]  /*2a30*/  VIADD R9, R9, UR5 ;  /* 0x0000000509097c36 */ /* 0x000fe20008000000 */
[----:B------:R-:W-:-:S13]  /*2a40*/  ISETP.GT.U32.AND P0, PT, R19, UR7, PT ;  /* 0x0000000713007c0c */ /* 0x000fda000bf04070 */
[----:B------:R-:W-:Y:S05]  /*2a50*/  @!P0 BRA `(.L_x_708) ;  /* 0xfffffffc00548947 */ /* 0x000fea000383ffff */
.L_x_707:
[----:B------:R-:W-:-:S13]  /*2a60*/  ISETP.GE.U32.AND P0, PT, R19, UR6, PT ;  /* 0x0000000613007c0c */ /* 0x000fda000bf06070 */
[----:B------:R-:W-:Y:S05]  /*2a70*/  @P0 BRA `(.L_x_706) ;  /* 0x0000000000e40947 */ /* 0x000fea0003800000 */
[----:B------:R-:W-:Y:S01]  /*2a80*/  IADD3 R19, PT, PT, -R19, UR6, RZ ;  /* 0x0000000613137c10 */ /* 0x000fe2000fffe1ff */
[----:B------:R-:W-:Y:S03]  /*2a90*/  BSSY.RECONVERGENT B1, `(.L_x_706) ;  /* 0x0000037000017945 */ /* 0x000fe60003800200 */
[----:B------:R-:W-:-:S13]  /*2aa0*/  ISETP.GE.AND P0, PT, R6, R19, PT ;  /* 0x000000130600720c */ /* 0x000fda0003f06270 */
[----:B------:R-:W-:Y:S05]  /*2ab0*/  @P0 BRA `(.L_x_709) ;  /* 0x0000000000d00947 */ /* 0x000fea0003800000 */
[----:B------:R-:W0:Y:S01]  /*2ac0*/  LDC R8, c[0x0][0x3ac] ;  /* 0x0000eb00ff087b82 */ /* 0x000e220000000800 */
[----:B------:R-:W1:Y:S01]  /*2ad0*/  LDCU UR5, c[0x0][0x3ac] ;  /* 0x00007580ff0577ac */ /* 0x000e620008000800 */
[----:B------:R-:W-:Y:S01]  /*2ae0*/  LOP3.LUT R2, RZ, R6, RZ, 0x33, !PT ;  /* 0x00000006ff027212 */ /* 0x000fe200078e33ff */
[----:B------:R-:W-:Y:S01]  /*2af0*/  BSSY.RECONVERGENT B2, `(.L_x_710) ;  /* 0x0000019000027945 */ /* 0x000fe20003800200 */
[----:B------:R-:W-:Y:S02]  /*2b00*/  SHF.L.U32 R10, R0, 0xd, RZ ;  /* 0x0000000d000a7819 */ /* 0x000fe400000006ff */
[----:B------:R-:W-:Y:S01]  /*2b10*/  IADD3 R3, PT, PT, R2, UR6, RZ ;  /* 0x0000000602037c10 */ /* 0x000fe2000fffe0ff */
[----:B-1----:R-:W-:Y:S01]  /*2b20*/  USHF.L.U32 UR5, UR5, 0xd, URZ ;  /* 0x0000000d05057899 */ /* 0x002fe200080006ff */
[----:B0-----:R-:W-:Y:S02]  /*2b30*/  IMAD R2, R8, UR4, RZ ;  /* 0x0000000408027c24 */ /* 0x001fe4000f8e02ff */
[----:B------:R-:W-:-:S03]  /*2b40*/  LOP3.LUT R8, R3, 0x600, RZ, 0xc0, !PT ;  /* 0x0000060003087812 */ /* 0x000fc600078ec0ff */
[----:B------:R-:W-:Y:S02]  /*2b50*/  IADD3 R10, PT, PT, R10, UR5, RZ ;  /* 0x000000050a0a7c10 */ /* 0x000fe4000fffe0ff */
[----:B------:R-:W-:Y:S01]  /*2b60*/  ISETP.NE.AND P0, PT, R8, 0x600, PT ;  /* 0x000006000800780c */ /* 0x000fe20003f05270 */
[----:B------:R-:W-:Y:S01]  /*2b70*/  IMAD.MOV.U32 R8, RZ, RZ, R6 ;  /* 0x000000ffff087224 */ /* 0x000fe200078e0006 */
[----:B------:R-:W-:Y:S02]  /*2b80*/  IADD3 R11, PT, PT, -R10, R3, RZ ;  /* 0x000000030a0b7210 */ /* 0x000fe40007ffe1ff */
[----:B------:R-:W-:-:S03]  /*2b90*/  LEA.HI R3, R3, 0x1, RZ, 0x17 ;  /* 0x0000000103037811 */ /* 0x000fc600078fb8ff */
[----:B------:R-:W-:-:S05]  /*2ba0*/  IMAD R2, R2, -0x2000, R11 ;  /* 0xffffe00002027824 */ /* 0x000fca00078e020b */
[----:B------:R-:W-:Y:S01]  /*2bb0*/  ISETP.GE.U32.AND P1, PT, R2, 0x600, PT ;  /* 0x000006000200780c */ /* 0x000fe20003f26070 */
[----:B------:R-:W-:-:S12]  /*2bc0*/  @!P0 BRA `(.L_x_711) ;  /* 0x00000000002c8947 */ /* 0x000fd80003800000 */
[----:B------:R-:W-:Y:S02]  /*2bd0*/  LOP3.LUT R3, R3, 0x3, RZ, 0xc0, !PT ;  /* 0x0000000303037812 */ /* 0x000fe400078ec0ff */
[----:B------:R-:W-:Y:S02]  /*2be0*/  MOV R8, R6 ;  /* 0x0000000600087202 */ /* 0x000fe40000000f00 */
[----:B------:R-:W-:-:S07]  /*2bf0*/  IADD3 R10, PT, PT, -R3, RZ, RZ ;  /* 0x000000ff030a7210 */ /* 0x000fce0007ffe1ff */
.L_x_712:
[----:B------:R-:W-:-:S06]  /*2c00*/  IMAD.WIDE.U32 R2, R9, 0x4, R4 ;  /* 0x0000000409027825 */ /* 0x000fcc00078e0004 */
[----:B------:R-:W2:Y:S01]  /*2c10*/  LDG.E.CONSTANT R3, desc[UR8][R2.64] ;  /* 0x0000000802037981 */ /* 0x000ea2000c1e9900 */
[----:B------:R-:W-:Y:S01]  /*2c20*/  IADD3 R10, PT, PT, R10, 0x1, RZ ;  /* 0x000000010a0a7810 */ /* 0x000fe20007ffe0ff */
[----:B------:R-:W-:Y:S01]  /*2c30*/  VIADD R9, R9, 0x200 ;  /* 0x0000020009097836 */ /* 0x000fe20000000000 */
[----:B------:R-:W-:Y:S02]  /*2c40*/  IADD3 R8, PT, PT, R8, 0x200, RZ ;  /* 0x0000020008087810 */ /* 0x000fe40007ffe0ff */
[----:B------:R-:W-:Y:S01]  /*2c50*/  ISETP.NE.AND P0, PT, R10, RZ, PT ;  /* 0x000000ff0a00720c */ /* 0x000fe20003f05270 */
[----:B--2---:R-:W-:-:S12]  /*2c60*/  FADD R12, R3, R12 ;  /* 0x0000000c030c7221 */ /* 0x004fd80000000000 */
[----:B------:R-:W-:Y:S05]  /*2c70*/  @P0 BRA `(.L_x_712) ;  /* 0xfffffffc00e00947 */ /* 0x000fea000383ffff */
.L_x_711:
[----:B------:R-:W-:Y:S05]  /*2c80*/  BSYNC.RECONVERGENT B2 ;  /* 0x0000000000027941 */ /* 0x000fea0003800200 */
.L_x_710:
[----:B------:R-:W-:Y:S05]  /*2c90*/  @!P1 BRA `(.L_x_709) ;  /* 0x0000000000589947 */ /* 0x000fea0003800000 */
[C---:B------:R-:W-:Y:S02]  /*2ca0*/  IADD3 R13, PT, PT, R8.reuse, R7, RZ ;  /* 0x00000007080d7210 */ /* 0x040fe40007ffe0ff */
[----:B------:R-:W-:-:S07]  /*2cb0*/  IADD3 R7, PT, PT, R8, 0x400, RZ ;  /* 0x0000040008077810 */ /* 0x000fce0007ffe0ff */
.L_x_713:
[C---:B------:R-:W-:Y:S01]  /*2cc0*/  IADD3 R3, PT, PT, R13.reuse, -0x200, RZ ;  /* 0xfffffe000d037810 */ /* 0x040fe20007ffe0ff */
[C---:B------:R-:W-:Y:S01]  /*2cd0*/  IMAD.WIDE.U32 R8, R13.reuse, 0x4, R4 ;  /* 0x000000040d087825 */ /* 0x040fe200078e0004 */
[----:B------:R-:W-:-:S03]  /*2ce0*/  IADD3 R11, PT, PT, R13, 0x200, RZ ;  /* 0x000002000d0b7810 */ /* 0x000fc60007ffe0ff */
[--C-:B------:R-:W-:Y:S02]  /*2cf0*/  IMAD.WIDE.U32 R2, R3, 0x4, R4.reuse ;  /* 0x0000000403027825 */ /* 0x100fe400078e0004 */
[----:B------:R-:W2:Y:S02]  /*2d00*/  LDG.E.CONSTANT R9, desc[UR8][R8.64] ;  /* 0x0000000808097981 */ /* 0x000ea4000c1e9900 */
[----:B------:R-:W-:Y:S02]  /*2d10*/  VIADD R15, R13, 0x400 ;  /* 0x000004000d0f7836 */ /* 0x000fe40000000000 */
[----:B------:R-:W3:Y:S01]  /*2d20*/  LDG.E.CONSTANT R3, desc[UR8][R2.64] ;  /* 0x0000000802037981 */ /* 0x000ee2000c1e9900 */
[----:B------:R-:W-:-:S04]  /*2d30*/  IMAD.WIDE.U32 R10, R11, 0x4, R4 ;  /* 0x000000040b0a7825 */ /* 0x000fc800078e0004 */
[----:B------:R-:W-:Y:S02]  /*2d40*/  IMAD.WIDE.U32 R14, R15, 0x4, R4 ;  /* 0x000000040f0e7825 */ /* 0x000fe400078e0004 */
[----:B------:R-:W4:Y:S04]  /*2d50*/  LDG.E.CONSTANT R11, desc[UR8][R10.64] ;  /* 0x000000080a0b7981 */ /* 0x000f28000c1e9900 */
[----:B------:R-:W5:Y:S01]  /*2d60*/  LDG.E.CONSTANT R15, desc[UR8][R14.64] ;  /* 0x000000080e0f7981 */ /* 0x000f62000c1e9900 */
[----:B------:R-:W-:-:S04]  /*2d70*/  IADD3 R16, PT, PT, R7, 0x400, RZ ;  /* 0x0000040007107810 */ /* 0x000fc80007ffe0ff */
[----:B------:R-:W-:Y:S02]  /*2d80*/  ISETP.GE.AND P0, PT, R16, R19, PT ;  /* 0x000000131000720c */ /* 0x000fe40003f06270 */
[----:B------:R-:W-:Y:S02]  /*2d90*/  IADD3 R7, PT, PT, R7, 0x800, RZ ;  /* 0x0000080007077810 */ /* 0x000fe40007ffe0ff */
[----:B------:R-:W-:Y:S01]  /*2da0*/  IADD3 R13, PT, PT, R13, 0x800, RZ ;  /* 0x000008000d0d7810 */ /* 0x000fe20007ffe0ff */
[----:B---3--:R-:W-:-:S04]  /*2db0*/  FADD R12, R3, R12 ;  /* 0x0000000c030c7221 */ /* 0x008fc80000000000 */
[----:B--2---:R-:W-:-:S04]  /*2dc0*/  FADD R12, R12, R9 ;  /* 0x000000090c0c7221 */ /* 0x004fc80000000000 */
[----:B----4-:R-:W-:-:S04]  /*2dd0*/  FADD R12, R12, R11 ;  /* 0x0000000b0c0c7221 */ /* 0x010fc80000000000 */
[----:B-----5:R-:W-:Y:S01]  /*2de0*/  FADD R12, R12, R15 ;  /* 0x0000000f0c0c7221 */ /* 0x020fe20000000000 */
[----:B------:R-:W-:Y:S06]  /*2df0*/  @!P0 BRA `(.L_x_713) ;  /* 0xfffffffc00b08947 */ /* 0x000fec000383ffff */
.L_x_709:
[----:B------:R-:W-:Y:S05]  /*2e00*/  BSYNC.RECONVERGENT B1 ;  /* 0x0000000000017941 */ /* 0x000fea0003800200 */
.L_x_706:
        /* <DEDUP_REMOVED lines=33> */
[----:B---3--:R-:W2:Y:S04]  /*3020*/  LDS.128 R4, [UR4+0x30] ;  /* 0x00003004ff047984 */ /* 0x008ea80008000c00 */
        /* <DEDUP_REMOVED lines=16> */
.L_x_687:
[----:B------:R-:W-:Y:S05]  /*3130*/  BSYNC.RECONVERGENT B0 ;  /* 0x0000000000007941 */ /* 0x000fea0003800200 */
.L_x_675:
[----:B------:R-:W-:Y:S05]  /*3140*/  @P0 EXIT ;  /* 0x000000000000094d */ /* 0x000fea0003800000 */
[----:B-123--:R-:W1:Y:S02]  /*3150*/  LDC.64 R4, c[0x0][0x388] ;  /* 0x0000e200ff047b82 */ /* 0x00ee640000000a00 */
[----:B-1----:R-:W-:-:S05]  /*3160*/  IMAD.WIDE.U32 R4, R0, 0x4, R4 ;  /* 0x0000000400047825 */ /* 0x002fca00078e0004 */
[----:B------:R-:W-:Y:S01]  /*3170*/  STG.E desc[UR8][R4.64], R2 ;  /* 0x0000000204007986 */ /* 0x000fe2000c101908 */
[----:B------:R-:W-:Y:S05]  /*3180*/  EXIT ;  /* 0x000000000000794d */ /* 0x000fea0003800000 */
.L_x_714:
        /* <DEDUP_REMOVED lines=15> */
.L_x_881:


//--------------------- .text._ZN3cub18CUB_300001_SM_10006detail6reduce28DeviceReduceSingleTileKernelINS2_10policy_hubIfjN4cuda3std3__44plusIfEEE10Policy1000EPfSC_jS9_ffNS7_10__identityEEEvT0_T1_T2_T3_T4_T6_ --------------------------
	.section	.text._ZN3cub18CUB_300001_SM_10006detail6reduce28DeviceReduceSingleTileKernelINS2_10policy_hubIfjN4cuda3std3__44plusIfEEE10Policy1000EPfSC_jS9_ffNS7_10__identityEEEvT0_T1_T2_T3_T4_T6_,"ax",@progbits
	.align	128
        .global         _ZN3cub18CUB_300001_SM_10006detail6reduce28DeviceReduceSingleTileKernelINS2_10policy_hubIfjN4cuda3std3__44plusIfEEE10Policy1000EPfSC_jS9_ffNS7_10__identityEEEvT0_T1_T2_T3_T4_T6_
        .type           _ZN3cub18CUB_300001_SM_10006detail6reduce28DeviceReduceSingleTileKernelINS2_10policy_hubIfjN4cuda3std3__44plusIfEEE10Policy1000EPfSC_jS9_ffNS7_10__identityEEEvT0_T1_T2_T3_T4_T6_,@function
        .size           _ZN3cub18CUB_300001_SM_10006detail6reduce28DeviceReduceSingleTileKernelINS2_10policy_hubIfjN4cuda3std3__44plusIfEEE10Policy1000EPfSC_jS9_ffNS7_10__identityEEEvT0_T1_T2_T3_T4_T6_,(.L_x_882 - _ZN3cub18CUB_300001_SM_10006detail6reduce28DeviceReduceSingleTileKernelINS2_10policy_hubIfjN4cuda3std3__44plusIfEEE10Policy1000EPfSC_jS9_ffNS7_10__identityEEEvT0_T1_T2_T3_T4_T6_)
        .other          _ZN3cub18CUB_300001_SM_10006detail6reduce28DeviceReduceSingleTileKernelINS2_10policy_hubIfjN4cuda3std3__44plusIfEEE10Policy1000EPfSC_jS9_ffNS7_10__identityEEEvT0_T1_T2_T3_T4_T6_,@"STO_CUDA_ENTRY STV_DEFAULT"
_ZN3cub18CUB_300001_SM_10006detail6reduce28DeviceReduceSingleTileKernelINS2_10policy_hubIfjN4cuda3std3__44plusIfEEE10Policy1000EPfSC_jS9_ffNS7_10__identityEEEvT0_T1_T2_T3_T4_T6_:
.text._ZN3cub18CUB_300001_SM_10006detail6reduce28DeviceReduceSingleTileKernelINS2_10policy_hubIfjN4cuda3std3__44plusIfEEE10Policy1000EPfSC_jS9_ffNS7_10__identityEEEvT0_T1_T2_T3_T4_T6_:
        /* <DEDUP_REMOVED lines=13> */
.L_x_715:
[----:B------:R-:W0:Y:S01]  /*00d0*/  LDCU UR4, c[0x0][0x380] ;  /* 0x00007000ff0477ac */ /* 0x000e220008000800 */
[----:B------:R-:W-:Y:S01]  /*00e0*/  BSSY.RECONVERGENT B0, `(.L_x_716) ;  /* 0x000036a000007945 */ /* 0x000fe20003800200 */
[----:B0-----:R-:W-:-:S09]  /*00f0*/  ULOP3.LUT UP0, URZ, UR4, 0x7, URZ, 0xc0, !UPT ;  /* 0x0000000704ff7892 */ /* 0x001fd2000f80c0ff */
[----:B------:R-:W-:Y:S05]  /*0100*/  BRA.U UP0, `(.L_x_717) ;  /* 0x0000001900ac7547 */ /* 0x000fea000b800000 */
        /* <DEDUP_REMOVED lines=8> */
[----:B------:R-:W0:Y:S02]  /*0190*/  LDC.64 R2, c[0x0][0x380] ;  /* 0x0000e000ff027b82 */ /* 0x000e240000000a00 */
[----:B0-----:R-:W-:-:S05]  /*01a0*/  IMAD.WIDE.U32 R2, R5, 0x4, R2 ;  /* 0x0000000405027825 */ /* 0x001fca00078e0002 */
[----:B------:R0:W5:Y:S01]  /*01b0*/  LDG.E.CONSTANT R4, desc[UR6][R2.64] ;  /* 0x0000000602047981 */ /* 0x000162000c1e9900 */
[----:B------:R-:W-:-:S07]  /*01c0*/  IADD3 R7, PT, PT, R5, 0x200, RZ ;  /* 0x0000020005077810 */ /* 0x000fce0007ffe0ff */
.L_x_720:
[----:B------:R-:W-:Y:S05]  /*01d0*/  BSYNC.RECONVERGENT B1 ;  /* 0x0000000000017941 */ /* 0x000fea0003800200 */
.L_x_719:
[----:B------:R-:W-:Y:S01]  /*01e0*/  ISETP.GE.U32.AND P0, PT, R7, R0, PT ;  /* 0x000000000700720c */ /* 0x000fe20003f06070 */
        /* <DEDUP_REMOVED lines=15> */
.L_x_725:
        /* <DEDUP_REMOVED lines=9> */
.L_x_724:
[----:B------:R-:W-:Y:S05]  /*0370*/  BSYNC.RECONVERGENT B2 ;  /* 0x0000000000027941 */ /* 0x000fea0003800200 */
.L_x_723:
[----:B------:R-:W-:Y:S05]  /*0380*/  @!P1 BRA `(.L_x_722) ;  /* 0x0000000400509947 */ /* 0x000fea0003800000 */
[----:B------:R-:W0:Y:S01]  /*0390*/  LDC.64 R2, c[0x0][0x380] ;  /* 0x0000e000ff027b82 */ /* 0x000e220000000a00 */
[----:B------:R-:W-:Y:S01]  /*03a0*/  IMAD.IADD R6, R0, 0x1, -R7 ;  /* 0x0000000100067824 */ /* 0x000fe200078e0a07 */
[----:B------:R-:W-:Y:S01]  /*03b0*/  BSSY.RECONVERGENT B2, `(.L_x_726) ;  /* 0x000002c000027945 */ /* 0x000fe20003800200 */
[----:B------:R-:W-:-:S03]  /*03c0*/  PLOP3.LUT P0, PT, PT, PT, PT, 0x80, 0x8 ;  /* 0x000000000008781c */ /* 0x000fc60003f0f070 */
[----:B------:R-:W-:Y:S01]  /*03d0*/  ISETP.GT.AND P1, PT, R6, 0x1800, PT ;  /* 0x000018000600780c */ /* 0x000fe20003f24270 */
[----:B0-----:R-:W-:-:S12]  /*03e0*/  IMAD.WIDE.U32 R2, R7, 0x4, R2 ;  /* 0x0000000407027825 */ /* 0x001fd800078e0002 */
[----:B------:R-:W-:Y:S05]  /*03f0*/  @!P1 BRA `(.L_x_727) ;  /* 0x00000000009c9947 */ /* 0x000fea0003800000 */
[----:B------:R-:W-:Y:S02]  /*0400*/  PLOP3.LUT P0, PT, PT, PT, PT, 0x8, 0x80 ;  /* 0x000000000080781c */ /* 0x000fe40003f0e170 */
[----:B------:R-:W-:-:S11]  /*0410*/  IADD3 R10, PT, PT, R0, -0x1800, RZ ;  /* 0xffffe800000a7810 */ /* 0x000fd60007ffe0ff */
.L_x_728:
[----:B------:R-:W2:Y:S04]  /*0420*/  LDG.E.CONSTANT R17, desc[UR6][R2.64] ;  /* 0x0000000602117981 */ /* 0x000ea8000c1e9900 */
[----:B------:R-:W3:Y:S04]  /*0430*/  LDG.E.CONSTANT R18, desc[UR6][R2.64+0x800] ;  /* 0x0008000602127981 */ /* 0x000ee8000c1e9900 */
[----:B------:R-:W4:Y:S04]  /*0440*/  LDG.E.CONSTANT R20, desc[UR6][R2.64+0x1000] ;  /* 0x0010000602147981 */ /* 0x000f28000c1e9900 */
        /* <DEDUP_REMOVED lines=12> */
[----:B------:R0:W4:Y:S01]  /*0510*/  LDG.E.CONSTANT R6, desc[UR6][R2.64+0x7800] ;  /* 0x0078000602067981 */ /* 0x000122000c1e9900 */
[----:B------:R-:W-:-:S04]  /*0520*/  IADD3 R7, PT, PT, R7, 0x2000, RZ ;  /* 0x0000200007077810 */ /* 0x000fc80007ffe0ff */
[----:B------:R-:W-:Y:S02]  /*0530*/  ISETP.GE.AND P1, PT, R7, R10, PT ;  /* 0x0000000a0700720c */ /* 0x000fe40003f26270 */
[----:B0-----:R-:W-:-:S04]  /*0540*/  IADD3 R2, P2, PT, R2, 0x8000, RZ ;  /* 0x0000800002027810 */ /* 0x001fc80007f5e0ff */
[----:B------:R-:W-:Y:S01]  /*0550*/  IADD3.X R3, PT, PT, RZ, R3, RZ, P2, !PT ;  /* 0x00000003ff037210 */ /* 0x000fe200017fe4ff */
        /* <DEDUP_REMOVED lines=17> */
.L_x_727:
[----:B------:R-:W-:Y:S05]  /*0670*/  BSYNC.RECONVERGENT B2 ;  /* 0x0000000000027941 */ /* 0x000fea0003800200 */
.L_x_726:
[----:B------:R-:W-:Y:S01]  /*0680*/  IADD3 R6, PT, PT, -R7, R0, RZ ;  /* 0x0000000007067210 */ /* 0x000fe20007ffe1ff */
[----:B------:R-:W-:Y:S03]  /*0690*/  BSSY.RECONVERGENT B2, `(.L_x_729) ;  /* 0x0000019000027945 */ /* 0x000fe60003800200 */
[----:B------:R-:W-:-:S13]  /*06a0*/  ISETP.GT.AND P1, PT, R6, 0x800, PT ;  /* 0x000008000600780c */ /* 0x000fda0003f24270 */
[----:B------:R-:W-:Y:S05]  /*06b0*/  @!P1 BRA `(.L_x_730) ;  /* 0x0000000000589947 */ /* 0x000fea0003800000 */
[----:B------:R-:W2:Y:S04]  /*06c0*/  LDG.E.CONSTANT R9, desc[UR6][R2.64] ;  /* 0x0000000602097981 */ /* 0x000ea8000c1e9900 */
[----:B------:R-:W3:Y:S04]  /*06d0*/  LDG.E.CONSTANT R6, desc[UR6][R2.64+0x800] ;  /* 0x0008000602067981 */ /* 0x000ee8000c1e9900 */
[----:B------:R-:W4:Y:S04]  /*06e0*/  LDG.E.CONSTANT R11, desc[UR6][R2.64+0x1000] ;  /* 0x00100006020b7981 */ /* 0x000f28000c1e9900 */
[----:B------:R-:W4:Y:S04]  /*06f0*/  LDG.E.CONSTANT R13, desc[UR6][R2.64+0x1800] ;  /* 0x00180006020d7981 */ /* 0x000f28000c1e9900 */
[----:B------:R-:W4:Y:S04]  /*0700*/  LDG.E.CONSTANT R15, desc[UR6][R2.64+0x2000] ;  /* 0x00200006020f7981 */ /* 0x000f28000c1e9900 */
[----:B------:R-:W4:Y:S04]  /*0710*/  LDG.E.CONSTANT R17, desc[UR6][R2.64+0x2800] ;  /* 0x0028000602117981 */ /* 0x000f28000c1e9900 */
[----:B------:R-:W4:Y:S04]  /*0720*/  LDG.E.CONSTANT R19, desc[UR6][R2.64+0x3000] ;  /* 0x0030000602137981 */ /* 0x000f28000c1e9900 */
[----:B------:R0:W4:Y:S01]  /*0730*/  LDG.E.CONSTANT R21, desc[UR6][R2.64+0x3800] ;  /* 0x0038000602157981 */ /* 0x000122000c1e9900 */
[----:B------:R-:W-:-:S02]  /*0740*/  IADD3 R8, P1, PT, R2, 0x4000, RZ ;  /* 0x0000400002087810 */ /* 0x000fc40007f3e0ff */
[----:B------:R-:W-:Y:S02]  /*0750*/  PLOP3.LUT P0, PT, PT, PT, PT, 0x8, 0x80 ;  /* 0x000000000080781c */ /* 0x000fe40003f0e170 */
[----:B------:R-:W-:Y:S02]  /*0760*/  IADD3 R7, PT, PT, R7, 0x1000, RZ ;  /* 0x0000100007077810 */ /* 0x000fe40007ffe0ff */
[----:B0-----:R-:W-:Y:S01]  /*0770*/  MOV R2, R8 ;  /* 0x0000000800027202 */ /* 0x001fe20000000f00 */
[----:B--2--5:R-:W-:-:S04]  /*0780*/  FADD R9, R4, R9 ;  /* 0x0000000904097221 */ /* 0x024fc80000000000 */
[----:B---3--:R-:W-:Y:S01]  /*0790*/  FADD R6, R9, R6 ;  /* 0x0000000609067221 */ /* 0x008fe20000000000 */
[----:B------:R-:W-:-:S03]  /*07a0*/  IADD3.X R9, PT, PT, RZ, R3, RZ, P1, !PT ;  /* 0x00000003ff097210 */ /* 0x000fc60000ffe4ff */
[----:B----4-:R-:W-:Y:S01]  /*07b0*/  FADD R6, R6, R11 ;  /* 0x0000000b06067221 */ /* 0x010fe20000000000 */
[----:B------:R-:W-:-:S03]  /*07c0*/  MOV R3, R9 ;  /* 0x0000000900037202 */ /* 0x000fc60000000f00 */
[----:B------:R-:W-:-:S04]  /*07d0*/  FADD R6, R6, R13 ;  /* 0x0000000d06067221 */ /* 0x000fc80000000000 */
[----:B------:R-:W-:-:S04]  /*07e0*/  FADD R6, R6, R15 ;  /* 0x0000000f06067221 */ /* 0x000fc80000000000 */
[----:B------:R-:W-:-:S04]  /*07f0*/  FADD R6, R6, R17 ;  /* 0x0000001106067221 */ /* 0x000fc80000000000 */
[----:B------:R-:W-:-:S04]  /*0800*/  FADD R6, R6, R19 ;  /* 0x0000001306067221 */ /* 0x000fc80000000000 */
[----:B------:R-:W-:-:S07]  /*0810*/  FADD R4, R6, R21 ;  /* 0x0000001506047221 */ /* 0x000fce0000000000 */
.L_x_730:
[----:B------:R-:W-:Y:S05]  /*0820*/  BSYNC.RECONVERGENT B2 ;  /* 0x0000000000027941 */ /* 0x000fea0003800200 */
.L_x_729:
[----:B------:R-:W-:-:S13]  /*0830*/  ISETP.LT.OR P0, PT, R7, R0, P0 ;  /* 0x000000000700720c */ /* 0x000fda0000701670 */
[----:B------:R-:W-:Y:S05]  /*0840*/  @!P0 BRA `(.L_x_722) ;  /* 0x0000000000208947 */ /* 0x000fea0003800000 */
        /* <DEDUP_REMOVED lines=8> */
.L_x_722:
[----:B------:R-:W-:Y:S05]  /*08d0*/  BSYNC.RECONVERGENT B1 ;  /* 0x0000000000017941 */ /* 0x000fea0003800200 */
.L_x_721:
[----:B------:R-:W-:Y:S02]  /*08e0*/  ISETP.GE.U32.AND P0, PT, R0, 0x200, PT ;  /* 0x000002000000780c */ /* 0x000fe40003f06070 */
        /* <DEDUP_REMOVED lines=54> */
.L_x_731:
[----:B------:R-:W1:Y:S01]  /*0c50*/  S2R R6, SR_LANEID ;  /* 0x0000000000067919 */ /* 0x000e620000000000 */
[----:B0-----:R-:W-:-:S04]  /*0c60*/  LOP3.LUT R2, R5, 0x3e0, RZ, 0xc0, !PT ;  /* 0x000003e005027812 */ /* 0x001fc800078ec0ff */
[----:B------:R-:W-:Y:S02]  /*0c70*/  IADD3 R3, PT, PT, R2, 0x20, RZ ;  /* 0x0000002002037810 */ /* 0x000fe40007ffe0ff */
[----:B------:R-:W-:Y:S02]  /*0c80*/  LOP3.LUT R7, RZ, R2, RZ, 0x33, !PT ;  /* 0x00000002ff077212 */ /* 0x000fe400078e33ff */
[-C--:B------:R-:W-:Y:S02]  /*0c90*/  ISETP.GT.U32.AND P0, PT, R3, R0.reuse, PT ;  /* 0x000000000300720c */ /* 0x080fe40003f04070 */
[----:B------:R-:W-:-:S04]  /*0ca0*/  IADD3 R7, PT, PT, R7, R0, RZ ;  /* 0x0000000007077210 */ /* 0x000fc80007ffe0ff */
[----:B------:R-:W-:-:S05]  /*0cb0*/  SEL R7, R7, 0x1f, P0 ;  /* 0x0000001f07077807 */ /* 0x000fca0000000000 */
[----:B------:R-:W0:Y:S01]  /*0cc0*/  SHFL.DOWN PT, R2, R9, 0x1, R7 ;  /* 0x0820000009027989 */ /* 0x000e2200000e0007 */
[C---:B-1----:R-:W-:Y:S02]  /*0cd0*/  ISETP.GE.AND P0, PT, R6.reuse, R7, PT ;  /* 0x000000070600720c */ /* 0x042fe40003f06270 */
[C---:B------:R-:W-:Y:S02]  /*0ce0*/  IADD3 R4, PT, PT, R6.reuse, 0x2, RZ ;  /* 0x0000000206047810 */ /* 0x040fe40007ffe0ff */
[----:B------:R-:W-:-:S09]  /*0cf0*/  ISETP.NE.AND P1, PT, R6, RZ, PT ;  /* 0x000000ff0600720c */ /* 0x000fd20003f25270 */
[----:B0-----:R-:W-:Y:S01]  /*0d00*/  @!P0 FADD R9, R2, R9 ;  /* 0x0000000902098221 */ /* 0x001fe20000000000 */
[----:B------:R-:W-:Y:S02]  /*0d10*/  ISETP.GT.AND P0, PT, R4, R7, PT ;  /* 0x000000070400720c */ /* 0x000fe40003f04270 */
[----:B------:R-:W-:Y:S01]  /*0d20*/  IADD3 R4, PT, PT, R6, 0x4, RZ ;  /* 0x0000000406047810 */ /* 0x000fe20007ffe0ff */
[----:B------:R-:W0:Y:S01]  /*0d30*/  @!P1 S2R R11, SR_CgaCtaId ;  /* 0x00000000000b9919 */ /* 0x000e220000008800 */
[----:B------:R-:W-:Y:S01]  /*0d40*/  @!P1 SHF.R.U32.HI R3, RZ, 0x3, R5 ;  /* 0x00000003ff039819 */ /* 0x000fe20000011605 */
[----:B------:R-:W1:Y:S03]  /*0d50*/  SHFL.DOWN PT, R2, R9, 0x2, R7 ;  /* 0x0840000009027989 */ /* 0x000e6600000e0007 */
[----:B------:R-:W-:-:S05]  /*0d60*/  @!P1 LOP3.LUT R3, R3, 0x7c, RZ, 0xc0, !PT ;  /* 0x0000007c03039812 */ /* 0x000fca00078ec0ff */
[----:B-1----:R-:W-:Y:S01]  /*0d70*/  @!P0 FADD R9, R9, R2 ;  /* 0x0000000209098221 */ /* 0x002fe20000000000 */
[-C--:B------:R-:W-:Y:S02]  /*0d80*/  ISETP.GT.AND P0, PT, R4, R7.reuse, PT ;  /* 0x000000070400720c */ /* 0x080fe40003f04270 */
        /* <DEDUP_REMOVED lines=20> */
[C---:B------:R-:W-:Y:S02]  /*0ed0*/  ISETP.GT.U32.AND P2, PT, R0.reuse, 0x20, PT ;  /* 0x000000200000780c */ /* 0x040fe40003f44070 */
[C---:B------:R-:W-:Y:S02]  /*0ee0*/  ISETP.GT.U32.AND P3, PT, R0.reuse, 0x40, PT ;  /* 0x000000400000780c */ /* 0x040fe40003f64070 */
[C---:B------:R-:W-:Y:S02]  /*0ef0*/  ISETP.GT.U32.AND P1, PT, R0.reuse, 0x60, PT ;  /* 0x000000600000780c */ /* 0x040fe40003f24070 */
[----:B------:R-:W-:Y:S01]  /*0f00*/  ISETP.GT.U32.AND P4, PT, R0, 0xc0, PT ;  /* 0x000000c00000780c */ /* 0x000fe20003f84070 */
[----:B0-----:R-:W-:-:S09]  /*0f10*/  ULEA UR4, UR5, UR4, 0x18 ;  /* 0x0000000405047291 */ /* 0x001fd2000f8ec0ff */
[----:B------:R-:W1:Y:S04]  /*0f20*/  LDS.128 R16, [UR4+0x10] ;  /* 0x00001004ff107984 */ /* 0x000e680008000c00 */
[----:B------:R-:W0:Y:S04]  /*0f30*/  LDS.128 R4, [UR4+0x20] ;  /* 0x00002004ff047984 */ /* 0x000e280008000c00 */
        /* <DEDUP_REMOVED lines=29> */
.L_x_718:
[----:B------:R-:W0:Y:S01]  /*1110*/  S2R R4, SR_TID.X ;  /* 0x0000000000047919 */ /* 0x000e220000002100 */
[----:B------:R-:W1:Y:S02]  /*1120*/  LDCU.64 UR4, c[0x0][0x380] ;  /* 0x00007000ff0477ac */ /* 0x000e640008000a00 */
[----:B-1----:R-:W-:Y:S01]  /*1130*/  MOV R2, UR4 ;  /* 0x0000000400027c02 */ /* 0x002fe20008000f00 */
[----:B------:R-:W-:Y:S01]  /*1140*/  IMAD.U32 R3, RZ, RZ, UR5 ;  /* 0x00000005ff037e24 */ /* 0x000fe2000f8e00ff */
[----:B0-----:R-:W-:-:S05]  /*1150*/  SHF.L.U32 R5, R4, 0x1, RZ ;  /* 0x0000000104057819 */ /* 0x001fca00000006ff */
        /* <DEDUP_REMOVED lines=9> */
[----:B------:R-:W-:Y:S01]  /*11f0*/  UMOV UR4, 0x2000 ;  /* 0x0000200000047882 */ /* 0x000fe20000000000 */
[----:B--2---:R-:W-:Y:S01]  /*1200*/  FADD R23, R22, R23 ;  /* 0x0000001716177221 */ /* 0x004fe20000000000 */
[----:B------:R-:W-:-:S04]  /*1210*/  IADD3 R22, PT, PT, R0, -0x2000, RZ ;  /* 0xffffe00000167810 */ /* 0x000fc80007ffe0ff */
[----:B------:R-:W-:Y:S01]  /*1220*/  ISETP.GE.U32.AND P0, PT, R22, 0x2000, PT ;  /* 0x000020001600780c */ /* 0x000fe20003f06070 */
[----:B---3--:R-:W-:Y:S01]  /*1230*/  FADD R20, R20, R21 ;  /* 0x0000001514147221 */ /* 0x008fe20000000000 */
        /* <DEDUP_REMOVED lines=12> */
[----:B------:R-:W-:Y:S01]  /*1300*/  FADD R23, R15, R6 ;  /* 0x000000060f177221 */ /* 0x000fe20000000000 */
[----:B------:R-:W-:Y:S06]  /*1310*/  @!P0 BRA `(.L_x_733) ;  /* 0x00000000008c8947 */ /* 0x000fec0003800000 */
[----:B------:R-:W0:Y:S01]  /*1320*/  LDC R0, c[0x0][0x390] ;  /* 0x0000e400ff007b82 */ /* 0x000e220000000800 */
[----:B------:R-:W-:-:S07]  /*1330*/  UMOV UR4, 0x2000 ;  /* 0x0000200000047882 */ /* 0x000fce0000000000 */
[----:B------:R-:W1:Y:S02]  /*1340*/  LDC.64 R2, c[0x0][0x380] ;  /* 0x0000e000ff027b82 */ /* 0x000e640000000a00 */
.L_x_735:
[----:B------:R-:W-:-:S05]  /*1350*/  IADD3 R25, PT, PT, R5, UR4, RZ ;  /* 0x0000000405197c10 */ /* 0x000fca000fffe0ff */
        /* <DEDUP_REMOVED lines=9> */
[----:B--2---:R-:W-:Y:S01]  /*13f0*/  FADD R6, R6, R23 ;  /* 0x0000001706067221 */ /* 0x004fe20000000000 */
[----:B---3--:R-:W-:-:S04]  /*1400*/  FADD R7, R7, R8 ;  /* 0x0000000807077221 */ /* 0x008fc80000000000 */
[----:B------:R-:W-:Y:S01]  /*1410*/  FADD R6, R6, R7 ;  /* 0x0000000706067221 */ /* 0x000fe20000000000 */
[----:B0-----:R-:W-:Y:S01]  /*1420*/  IADD3 R7, PT, PT, R0, -UR4, RZ ;  /* 0x8000000400077c10 */ /* 0x001fe2000fffe0ff */
[----:B----4-:R-:W-:Y:S01]  /*1430*/  FADD R8, R9, R10 ;  /* 0x0000000a09087221 */ /* 0x010fe20000000000 */
[----:B-----5:R-:W-:Y:S02]  /*1440*/  FADD R11, R11, R12 ;  /* 0x0000000c0b0b7221 */ /* 0x020fe40000000000 */
[----:B------:R-:W-:Y:S01]  /*1450*/  ISETP.GE.U32.AND P0, PT, R7, 0x2000, PT ;  /* 0x000020000700780c */ /* 0x000fe20003f06070 */
        /* <DEDUP_REMOVED lines=12> */
[----:B------:R-:W-:-:S06]  /*1520*/  UIADD3 UR4, UPT, UPT, UR4, 0x2000, URZ ;  /* 0x0000200004047890 */ /* 0x000fcc000fffe0ff */
[----:B------:R-:W-:-:S13]  /*1530*/  ISETP.LT.U32.AND P0, PT, R22, UR4, PT ;  /* 0x0000000416007c0c */ /* 0x000fda000bf01070 */
[----:B------:R-:W-:Y:S05]  /*1540*/  @!P0 BRA `(.L_x_735) ;  /* 0xfffffffc00808947 */ /* 0x000fea000383ffff */
.L_x_733:
[----:B------:R-:W-:-:S13]  /*1550*/  ISETP.LE.U32.AND P0, PT, R0, UR4, PT ;  /* 0x0000000400007c0c */ /* 0x000fda000bf03070 */
[----:B------:R-:W-:Y:S05]  /*1560*/  @P0 BRA `(.L_x_734) ;  /* 0x0000000000c80947 */ /* 0x000fea0003800000 */
[----:B------:R-:W-:Y:S01]  /*1570*/  IADD3 R5, PT, PT, R0, -UR4, RZ ;  /* 0x8000000400057c10 */ /* 0x000fe2000fffe0ff */
[----:B------:R-:W-:Y:S03]  /*1580*/  BSSY.RECONVERGENT B1, `(.L_x_734) ;  /* 0x0000030000017945 */ /* 0x000fe60003800200 */
[----:B------:R-:W-:-:S13]  /*1590*/  ISETP.GE.AND P0, PT, R4, R5, PT ;  /* 0x000000050400720c */ /* 0x000fda0003f06270 */
[----:B------:R-:W-:Y:S05]  /*15a0*/  @P0 BRA `(.L_x_736) ;  /* 0x0000000000b40947 */ /* 0x000fea0003800000 */
[----:B------:R-:W-:Y:S01]  /*15b0*/  LOP3.LUT R7, RZ, R4, RZ, 0x33, !PT ;  /* 0x00000004ff077212 */ /* 0x000fe200078e33ff */
[----:B------:R-:W-:Y:S03]  /*15c0*/  BSSY.RECONVERGENT B2, `(.L_x_737) ;  /* 0x0000014000027945 */ /* 0x000fe60003800200 */
[----:B------:R-:W-:-:S04]  /*15d0*/  IADD3 R7, PT, PT, R0, -UR4, R7 ;  /* 0x8000000400077c10 */ /* 0x000fc8000fffe007 */
[C---:B------:R-:W-:Y:S02]  /*15e0*/  LOP3.LUT R0, R7.reuse, 0x600, RZ, 0xc0, !PT ;  /* 0x0000060007007812 */ /* 0x040fe400078ec0ff */
[----:B------:R-:W-:Y:S02]  /*15f0*/  ISETP.GE.U32.AND P1, PT, R7, 0x600, PT ;  /* 0x000006000700780c */ /* 0x000fe40003f26070 */
[----:B------:R-:W-:Y:S02]  /*1600*/  ISETP.NE.AND P0, PT, R0, 0x600, PT ;  /* 0x000006000000780c */ /* 0x000fe40003f05270 */
[----:B------:R-:W-:-:S11]  /*1610*/  MOV R0, R4 ;  /* 0x0000000400007202 */ /* 0x000fd60000000f00 */
[----:B------:R-:W-:Y:S05]  /*1620*/  @!P0 BRA `(.L_x_738) ;  /* 0x0000000000348947 */ /* 0x000fea0003800000 */
[----:B------:R-:W-:Y:S02]  /*1630*/  LEA.HI R0, R7, 0x1, RZ, 0x17 ;  /* 0x0000000107007811 */ /* 0x000fe400078fb8ff */
[----:B------:R-:W-:Y:S02]  /*1640*/  IADD3 R9, PT, PT, R4, UR4, RZ ;  /* 0x0000000404097c10 */ /* 0x000fe4000fffe0ff */
[----:B------:R-:W-:Y:S02]  /*1650*/  LOP3.LUT R6, R0, 0x3, RZ, 0xc0, !PT ;  /* 0x0000000300067812 */ /* 0x000fe400078ec0ff */
[----:B------:R-:W-:Y:S02]  /*1660*/  MOV R0, R4 ;  /* 0x0000000400007202 */ /* 0x000fe40000000f00 */
[----:B------:R-:W-:-:S07]  /*1670*/  IADD3 R8, PT, PT, -R6, RZ, RZ ;  /* 0x000000ff06087210 */ /* 0x000fce0007ffe1ff */
.L_x_739:
        /* <DEDUP_REMOVED lines=8> */
.L_x_738:
[----:B------:R-:W-:Y:S05]  /*1700*/  BSYNC.RECONVERGENT B2 ;  /* 0x0000000000027941 */ /* 0x000fea0003800200 */
.L_x_737:
[----:B------:R-:W-:Y:S05]  /*1710*/  @!P1 BRA `(.L_x_736) ;  /* 0x0000000000589947 */ /* 0x000fea0003800000 */
[C---:B------:R-:W-:Y:S02]  /*1720*/  IADD3 R14, PT, PT, R0.reuse, 0x400, RZ ;  /* 0x00000400000e7810 */ /* 0x040fe40007ffe0ff */
[----:B------:R-:W-:-:S07]  /*1730*/  IADD3 R15, PT, PT, R0, UR4, RZ ;  /* 0x00000004000f7c10 */ /* 0x000fce000fffe0ff */
.L_x_740:
[C---:B------:R-:W-:Y:S01]  /*1740*/  IADD3 R9, PT, PT, R15.reuse, 0x200, RZ ;  /* 0x000002000f097810 */ /* 0x040fe20007ffe0ff */
[C---:B------:R-:W-:Y:S01]  /*1750*/  IMAD.WIDE.U32 R6, R15.reuse, 0x4, R2 ;  /* 0x000000040f067825 */ /* 0x040fe200078e0002 */
[----:B------:R-:W-:-:S03]  /*1760*/  IADD3 R11, PT, PT, R15, 0x400, RZ ;  /* 0x000004000f0b7810 */ /* 0x000fc60007ffe0ff */
        /* <DEDUP_REMOVED lines=8> */
[----:B------:R-:W-:-:S02]  /*17f0*/  IADD3 R0, PT, PT, R14, 0x400, RZ ;  /* 0x000004000e007810 */ /* 0x000fc40007ffe0ff */
[----:B------:R-:W-:Y:S02]  /*1800*/  IADD3 R14, PT, PT, R14, 0x800, RZ ;  /* 0x000008000e0e7810 */ /* 0x000fe40007ffe0ff */
[----:B------:R-:W-:Y:S02]  /*1810*/  ISETP.GE.AND P0, PT, R0, R5, PT ;  /* 0x000000050000720c */ /* 0x000fe40003f06270 */
[----:B------:R-:W-:Y:S01]  /*1820*/  IADD3 R15, PT, PT, R15, 0x800, RZ ;  /* 0x000008000f0f7810 */ /* 0x000fe20007ffe0ff */
[----:B--2---:R-:W-:-:S04]  /*1830*/  FADD R23, R6, R23 ;  /* 0x0000001706177221 */ /* 0x004fc80000000000 */
[----:B---3--:R-:W-:-:S04]  /*1840*/  FADD R23, R23, R8 ;  /* 0x0000000817177221 */ /* 0x008fc80000000000 */
[----:B----4-:R-:W-:-:S04]  /*1850*/  FADD R23, R23, R10 ;  /* 0x0000000a17177221 */ /* 0x010fc80000000000 */
[----:B-----5:R-:W-:Y:S01]  /*1860*/  FADD R23, R23, R12 ;  /* 0x0000000c17177221 */ /* 0x020fe20000000000 */
[----:B------:R-:W-:Y:S06]  /*1870*/  @!P0 BRA `(.L_x_740) ;  /* 0xfffffffc00b08947 */ /* 0x000fec000383ffff */
.L_x_736:
[----:B------:R-:W-:Y:S05]  /*1880*/  BSYNC.RECONVERGENT B1 ;  /* 0x0000000000017941 */ /* 0x000fea0003800200 */
.L_x_734:
        /* <DEDUP_REMOVED lines=31> */
[----:B------:R-:W1:Y:S04]  /*1a80*/  LDS.128 R4, [UR4+0x10] ;  /* 0x00001004ff047984 */ /* 0x000e680008000c00 */
[----:B------:R-:W2:Y:S04]  /*1a90*/  LDS.128 R12, [UR4+0x20] ;  /* 0x00002004ff0c7984 */ /* 0x000ea80008000c00 */
[----:B------:R-:W3:Y:S04]  /*1aa0*/  LDS.128 R8, [UR4+0x30] ;  /* 0x00003004ff087984 */ /* 0x000ee80008000c00 */
[----:B------:R-:W4:Y:S01]  /*1ab0*/  LDS.128 R16, [UR4+0x40] ;  /* 0x00004004ff107984 */ /* 0x000f220008000c00 */
[----:B-1----:R-:W-:-:S04]  /*1ac0*/  FADD R5, R2, R5 ;  /* 0x0000000502057221 */ /* 0x002fc80000000000 */
        /* <DEDUP_REMOVED lines=9> */
[----:B------:R-:W-:-:S04]  /*1b60*/  FADD R11, R10, R11 ;  /* 0x0000000b0a0b7221 */ /* 0x000fc80000000000 */
[----:B----4-:R-:W-:-:S04]  /*1b70*/  FADD R16, R11, R16 ;  /* 0x000000100b107221 */ /* 0x010fc80000000000 */
[----:B------:R-:W-:-:S04]  /*1b80*/  FADD R17, R16, R17 ;  /* 0x0000001110117221 */ /* 0x000fc80000000000 */
[----:B------:R-:W-:-:S04]  /*1b90*/  FADD R18, R17, R18 ;  /* 0x0000001211127221 */ /* 0x000fc80000000000 */
[----:B------:R-:W-:Y:S01]  /*1ba0*/  FADD R2, R18, R19 ;  /* 0x0000001312027221 */ /* 0x000fe20000000000 */
[----:B------:R-:W-:Y:S06]  /*1bb0*/  BRA `(.L_x_732) ;  /* 0x0000001800f07947 */ /* 0x000fec0003800000 */
.L_x_717:
[----:B------:R-:W-:-:S13]  /*1bc0*/  ISETP.GT.U32.AND P0, PT, R0, 0x1fff, PT ;  /* 0x00001fff0000780c */ /* 0x000fda0003f04070 */
[----:B------:R-:W-:Y:S05]  /*1bd0*/  @P0 BRA `(.L_x_741) ;  /* 0x0000000c00f80947 */ /* 0x000fea0003800000 */
[----:B------:R-:W0:Y:S01]  /*1be0*/  S2R R5, SR_TID.X ;  /* 0x0000000000057919 */ /* 0x000e220000002100 */
[----:B------:R-:W-:Y:S01]  /*1bf0*/  BSSY.RECONVERGENT B1, `(.L_x_742) ;  /* 0x0000009000017945 */ /* 0x000fe20003800200 */
[----:B------:R-:W-:Y:S01]  /*1c00*/  HFMA2 R4, -RZ, RZ, 0, 0 ;  /* 0x00000000ff047431 */ /* 0x000fe200000001ff */
[----:B0-----:R-:W-:Y:S01]  /*1c10*/  ISETP.GE.U32.AND P0, PT, R5, R0, PT ;  /* 0x000000000500720c */ /* 0x001fe20003f06070 */
[----:B------:R-:W-:-:S12]  /*1c20*/  IMAD.MOV.U32 R7, RZ, RZ, R5 ;  /* 0x000000ffff077224 */ /* 0x000fd800078e0005 */
[----:B------:R-:W-:Y:S05]  /*1c30*/  @P0 BRA `(.L_x_743) ;  /* 0x0000000000100947 */ /* 0x000fea0003800000 */
[----:B------:R-:W0:Y:S02]  /*1c40*/  LDC.64 R2, c[0x0][0x380] ;  /* 0x0000e000ff027b82 */ /* 0x000e240000000a00 */
[----:B0-----:R-:W-:-:S05]  /*1c50*/  IMAD.WIDE.U32 R2, R5, 0x4, R2 ;  /* 0x0000000405027825 */ /* 0x001fca00078e0002 */
[----:B------:R0:W5:Y:S01]  /*1c60*/  LDG.E.CONSTANT R4, desc[UR6][R2.64] ;  /* 0x0000000602047981 */ /* 0x000162000c1e9900 */
[----:B------:R-:W-:-:S07]  /*1c70*/  IADD3 R7, PT, PT, R5, 0x200, RZ ;  /* 0x0000020005077810 */ /* 0x000fce0007ffe0ff */
.L_x_743:
[----:B------:R-:W-:Y:S05]  /*1c80*/  BSYNC.RECONVERGENT B1 ;  /* 0x0000000000017941 */ /* 0x000fea0003800200 */
.L_x_742:
        /* <DEDUP_REMOVED lines=16> */
.L_x_748:
        /* <DEDUP_REMOVED lines=9> */
.L_x_747:
[----:B------:R-:W-:Y:S05]  /*1e20*/  BSYNC.RECONVERGENT B2 ;  /* 0x0000000000027941 */ /* 0x000fea0003800200 */
.L_x_746:
[----:B------:R-:W-:Y:S05]  /*1e30*/  @!P1 BRA `(.L_x_745) ;  /* 0x0000000400509947 */ /* 0x000fea0003800000 */
[----:B------:R-:W0:Y:S01]  /*1e40*/  LDC.64 R2, c[0x0][0x380] ;  /* 0x0000e000ff027b82 */ /* 0x000e220000000a00 */
[C---:B------:R-:W-:Y:S01]  /*1e50*/  IADD3 R6, PT, PT, -R7.reuse, R0, RZ ;  /* 0x0000000007067210 */ /* 0x040fe20007ffe1ff */
[----:B------:R-:W-:Y:S01]  /*1e60*/  BSSY.RECONVERGENT B2, `(.L_x_749) ;  /* 0x000002c000027945 */ /* 0x000fe20003800200 */
[----:B------:R-:W-:Y:S02]  /*1e70*/  PLOP3.LUT P0, PT, PT, PT, PT, 0x80, 0x8 ;  /* 0x000000000008781c */ /* 0x000fe40003f0f070 */
[----:B------:R-:W-:Y:S01]  /*1e80*/  ISETP.GT.AND P1, PT, R6, 0x1800, PT ;  /* 0x000018000600780c */ /* 0x000fe20003f24270 */
[----:B0-----:R-:W-:-:S12]  /*1e90*/  IMAD.WIDE.U32 R2, R7, 0x4, R2 ;  /* 0x0000000407027825 */ /* 0x001fd800078e0002 */
[----:B------:R-:W-:Y:S05]  /*1ea0*/  @!P1 BRA `(.L_x_750) ;  /* 0x00000000009c9947 */ /* 0x000fea0003800000 */
[----:B------:R-:W-:Y:S02]  /*1eb0*/  PLOP3.LUT P0, PT, PT, PT, PT, 0x8, 0x80 ;  /* 0x000000000080781c */ /* 0x000fe40003f0e170 */
[----:B------:R-:W-:-:S11]  /*1ec0*/  IADD3 R10, PT, PT, R0, -0x1800, RZ ;  /* 0xffffe800000a7810 */ /* 0x000fd60007ffe0ff */
.L_x_751:
        /* <DEDUP_REMOVED lines=16> */
[----:B------:R-:W-:-:S05]  /*1fd0*/  VIADD R7, R7, 0x2000 ;  /* 0x0000200007077836 */ /* 0x000fca0000000000 */
        /* <DEDUP_REMOVED lines=20> */
.L_x_750:
[----:B------:R-:W-:Y:S05]  /*2120*/  BSYNC.RECONVERGENT B2 ;  /* 0x0000000000027941 */ /* 0x000fea0003800200 */
.L_x_749:
        /* <DEDUP_REMOVED lines=26> */
.L_x_753:
[----:B------:R-:W-:Y:S05]  /*22d0*/  BSYNC.RECONVERGENT B2 ;  /* 0x0000000000027941 */ /* 0x000fea0003800200 */
.L_x_752:
        /* <DEDUP_REMOVED lines=10> */
.L_x_745:
[----:B------:R-:W-:Y:S05]  /*2380*/  BSYNC.RECONVERGENT B1 ;  /* 0x0000000000017941 */ /* 0x000fea0003800200 */
.L_x_744:
        /* <DEDUP_REMOVED lines=35> */
[----:B----4-:R-:W0:Y:S04]  /*25c0*/  LDS.128 R4, [UR4+0x10] ;  /* 0x00001004ff047984 */ /* 0x010e280008000c00 */
        /* <DEDUP_REMOVED lines=19> */
.L_x_754:
[----:B0-----:R-:W0:Y:S01]  /*2700*/  S2R R3, SR_LANEID ;  /* 0x0000000000037919 */ /* 0x001e220000000000 */
        /* <DEDUP_REMOVED lines=11> */
[----:B------:R-:W-:Y:S02]  /*27c0*/  ISETP.GT.AND P0, PT, R9, R4, PT ;  /* 0x000000040900720c */ /* 0x000fe40003f04270 */
[----:B------:R-:W-:Y:S02]  /*27d0*/  IADD3 R9, PT, PT, R3, 0x4, RZ ;  /* 0x0000000403097810 */ /* 0x000fe40007ffe0ff */
[----:B------:R-:W0:Y:S01]  /*27e0*/  SHFL.DOWN PT, R2, R7, 0x2, R4 ;  /* 0x0840000007027989 */ /* 0x000e2200000e0004 */
[----:B------:R-:W-:-:S08]  /*27f0*/  @!P1 MOV R6, 0x400 ;  /* 0x0000040000069802 */ /* 0x000fd00000000f00 */
[----:B0-----:R-:W-:Y:S01]  /*2800*/  @!P0 FADD R7, R7, R2 ;  /* 0x0000000207078221 */ /* 0x001fe20000000000 */
[----:B------:R-:W-:Y:S02]  /*2810*/  ISETP.GT.AND P0, PT, R9, R4, PT ;  /* 0x000000040900720c */ /* 0x000fe40003f04270 */
[C---:B------:R-:W-:Y:S02]  /*2820*/  IADD3 R9, PT, PT, R3.reuse, 0x8, RZ ;  /* 0x0000000803097810 */ /* 0x040fe40007ffe0ff */
[----:B------:R-:W0:Y:S01]  /*2830*/  SHFL.DOWN PT, R2, R7, 0x4, R4 ;  /* 0x0880000007027989 */ /* 0x000e2200000e0004 */
[----:B------:R-:W-:-:S08]  /*2840*/  IADD3 R3, PT, PT, R3, 0x10, RZ ;  /* 0x0000001003037810 */ /* 0x000fd00007ffe0ff */
[----:B0-----:R-:W-:Y:S01]  /*2850*/  @!P0 FADD R7, R7, R2 ;  /* 0x0000000207078221 */ /* 0x001fe20000000000 */
[-C--:B------:R-:W-:Y:S02]  /*2860*/  ISETP.GT.AND P0, PT, R9, R4.reuse, PT ;  /* 0x000000040900720c */ /* 0x080fe40003f04270 */
        /* <DEDUP_REMOVED lines=10> */
[----:B------:R-:W-:-:S04]  /*2910*/  ISETP.NE.AND P0, PT, R5, RZ, PT ;  /* 0x000000ff0500720c */ /* 0x000fc80003f05270 */
[----:B------:R-:W-:-:S05]  /*2920*/  MOV R2, R7 ;  /* 0x0000000700027202 */ /* 0x000fca0000000f00 */
        /* <DEDUP_REMOVED lines=10> */
[----:B------:R-:W0:Y:S04]  /*29d0*/  LDS.128 R16, [UR4+0x10] ;  /* 0x00001004ff107984 */ /* 0x000e280008000c00 */
[----:B------:R-:W1:Y:S04]  /*29e0*/  LDS.128 R4, [UR4+0x20] ;  /* 0x00002004ff047984 */ /* 0x000e680008000c00 */
[----:B------:R-:W2:Y:S04]  /*29f0*/  LDS.128 R8, [UR4+0x30] ;  /* 0x00003004ff087984 */ /* 0x000ea80008000c00 */
[----:B------:R-:W3:Y:S01]  /*2a00*/  LDS.128 R12, [UR4+0x40] ;  /* 0x00004004ff0c7984 */ /* 0x000ee20008000c00 */
[----:B0-----:R-:W-:Y:S01]  /*2a10*/  @P2 FADD R2, R2, R17 ;  /* 0x0000001102022221 */ /* 0x001fe20000000000 */
[----:B------:R-:W-:-:S03]  /*2a20*/  ISETP.GT.U32.AND P2, PT, R0, 0x80, PT ;  /* 0x000000800000780c */ /* 0x000fc60003f44070 */
[----:B------:R-:W-:Y:S01]  /*2a30*/  @P3 FADD R2, R2, R18 ;  /* 0x0000001202023221 */ /* 0x000fe20000000000 */
[----:B------:R-:W-:-:S03]  /*2a40*/  ISETP.GT.U32.AND P3, PT, R0, 0xa0, PT ;  /* 0x000000a00000780c */ /* 0x000fc60003f64070 */
[----:B------:R-:W-:Y:S01]  /*2a50*/  @P1 FADD R2, R2, R19 ;  /* 0x0000001302021221 */ /* 0x000fe20000000000 */
[----:B------:R-:W-:-:S05]  /*2a60*/  ISETP.GT.U32.AND P1, PT, R0, 0xe0, PT ;  /* 0x000000e00000780c */ /* 0x000fca0003f24070 */
[----:B-1----:R-:W-:Y:S01]  /*2a70*/  @P2 FADD R2, R2, R4 ;  /* 0x0000000402022221 */ /* 0x002fe20000000000 */
        /* <DEDUP_REMOVED lines=20> */
.L_x_741:
[----:B------:R-:W0:Y:S01]  /*2bc0*/  S2R R9, SR_TID.X ;  /* 0x0000000000097919 */ /* 0x000e220000002100 */
[----:B------:R-:W1:Y:S02]  /*2bd0*/  LDCU.64 UR4, c[0x0][0x380] ;  /* 0x00007000ff0477ac */ /* 0x000e640008000a00 */
[----:B-1----:R-:W-:Y:S02]  /*2be0*/  MOV R4, UR4 ;  /* 0x0000000400047c02 */ /* 0x002fe40008000f00 */
[----:B------:R-:W-:-:S03]  /*2bf0*/  MOV R5, UR5 ;  /* 0x0000000500057c02 */ /* 0x000fc60008000f00 */
        /* <DEDUP_REMOVED lines=20> */
[----:B------:R-:W-:Y:S01]  /*2d40*/  IADD3 R8, PT, PT, R0, -0x2000, RZ ;  /* 0xffffe00000087810 */ /* 0x000fe20007ffe0ff */
[----:B----4-:R-:W-:-:S03]  /*2d50*/  FADD R12, R12, R13 ;  /* 0x0000000d0c0c7221 */ /* 0x010fc60000000000 */
[----:B------:R-:W-:Y:S01]  /*2d60*/  ISETP.GE.U32.AND P0, PT, R8, 0x2000, PT ;  /* 0x000020000800780c */ /* 0x000fe20003f06070 */
        /* <DEDUP_REMOVED lines=14> */
[----:B------:R-:W-:-:S07]  /*2e50*/  MOV R11, 0x2000 ;  /* 0x00002000000b7802 */ /* 0x000fce0000000f00 */
[----:B------:R-:W1:Y:S02]  /*2e60*/  LDC.64 R4, c[0x0][0x380] ;  /* 0x0000e000ff047b82 */ /* 0x000e640000000a00 */
.L_x_757:
[----:B------:R-:W-:-:S04]  /*2e70*/  IMAD.WIDE.U32 R6, R11, 0x4, R2 ;  /* 0x000000040b067825 */ /* 0x000fc800078e0002 */
[----:B------:R-:W-:Y:S01]  /*2e80*/  IMAD.IADD R29, R9, 0x1, R11 ;  /* 0x00000001091d7824 */ /* 0x000fe200078e020b */
[----:B------:R-:W2:Y:S03]  /*2e90*/  LDG.E.CONSTANT R19, desc[UR6][R6.64+0x5800] ;  /* 0x0058000606137981 */ /* 0x000ea6000c1e9900 */
[----:B-1----:R-:W-:Y:S01]  /*2ea0*/  IMAD.WIDE.U32 R28, R29, 0x4, R4 ;  /* 0x000000041d1c7825 */ /* 0x002fe200078e0004 */
        /* <DEDUP_REMOVED lines=16> */
[----:B0-----:R-:W-:-:S04]  /*2fb0*/  MOV R0, R12 ;  /* 0x0000000c00007202 */ /* 0x001fc80000000f00 */
[----:B-1----:R-:W-:Y:S01]  /*2fc0*/  IADD3 R6, PT, PT, -R11, R0, RZ ;  /* 0x000000000b067210 */ /* 0x002fe20007ffe1ff */
[----:B---3--:R-:W-:-:S03]  /*2fd0*/  FADD R22, R22, R25 ;  /* 0x0000001916167221 */ /* 0x008fc60000000000 */
[----:B------:R-:W-:Y:S01]  /*2fe0*/  ISETP.GE.U32.AND P0, PT, R6, 0x2000, PT ;  /* 0x000020000600780c */ /* 0x000fe20003f06070 */
[----:B----4-:R-:W-:Y:S01]  /*2ff0*/  FADD R21, R21, R10 ;  /* 0x0000000a15157221 */ /* 0x010fe20000000000 */
[----:B-----5:R-:W-:-:S04]  /*3000*/  FADD R27, R26, R27 ;  /* 0x0000001b1a1b7221 */ /* 0x020fc80000000000 */
[----:B------:R-:W-:Y:S01]  /*3010*/  FADD R22, R22, R27 ;  /* 0x0000001b16167221 */ /* 0x000fe20000000000 */
[----:B------:R-:W-:Y:S01]  /*3020*/  FADD R20, R20, R23 ;  /* 0x0000001714147221 */ /* 0x000fe20000000000 */
[----:B------:R-:W-:-:S04]  /*3030*/  FADD R15, R18, R15 ;  /* 0x0000000f120f7221 */ /* 0x000fc80000000000 */
[----:B------:R-:W-:Y:S01]  /*3040*/  FADD R15, R20, R15 ;  /* 0x0000000f140f7221 */ /* 0x000fe20000000000 */
[----:B------:R-:W-:-:S04]  /*3050*/  FADD R16, R16, R13 ;  /* 0x0000000d10107221 */ /* 0x000fc80000000000 */
        /* <DEDUP_REMOVED lines=9> */
[----:B------:R-:W-:-:S13]  /*30f0*/  ISETP.GT.U32.AND P0, PT, R11, R8, PT ;  /* 0x000000080b00720c */ /* 0x000fda0003f04070 */
[----:B------:R-:W-:Y:S05]  /*3100*/  @!P0 BRA `(.L_x_757) ;  /* 0xfffffffc00588947 */ /* 0x000fea000383ffff */
.L_x_755:
[----:B------:R-:W-:-:S13]  /*3110*/  ISETP.GE.U32.AND P0, PT, R11, R0, PT ;  /* 0x000000000b00720c */ /* 0x000fda0003f06070 */
[----:B------:R-:W-:Y:S05]  /*3120*/  @P0 BRA `(.L_x_756) ;  /* 0x0000000000c80947 */ /* 0x000fea0003800000 */
[----:B------:R-:W-:Y:S01]  /*3130*/  IADD3 R2, PT, PT, -R11, R0, RZ ;  /* 0x000000000b027210 */ /* 0x000fe20007ffe1ff */
[----:B------:R-:W-:Y:S03]  /*3140*/  BSSY.RECONVERGENT B1, `(.L_x_756) ;  /* 0x0000030000017945 */ /* 0x000fe60003800200 */
[----:B------:R-:W-:-:S13]  /*3150*/  ISETP.GE.AND P0, PT, R9, R2, PT ;  /* 0x000000020900720c */ /* 0x000fda0003f06270 */
[----:B------:R-:W-:Y:S05]  /*3160*/  @P0 BRA `(.L_x_758) ;  /* 0x0000000000b40947 */ /* 0x000fea0003800000 */
[----:B------:R-:W-:Y:S01]  /*3170*/  LOP3.LUT R3, RZ, R9, RZ, 0x33, !PT ;  /* 0x00000009ff037212 */ /* 0x000fe200078e33ff */
[----:B------:R-:W-:Y:S03]  /*3180*/  BSSY.RECONVERGENT B2, `(.L_x_759) ;  /* 0x0000014000027945 */ /* 0x000fe60003800200 */
[----:B------:R-:W-:-:S04]  /*3190*/  IADD3 R3, PT, PT, -R11, R0, R3 ;  /* 0x000000000b037210 */ /* 0x000fc80007ffe103 */
[C---:B------:R-:W-:Y:S02]  /*31a0*/  LOP3.LUT R0, R3.reuse, 0x600, RZ, 0xc0, !PT ;  /* 0x0000060003007812 */ /* 0x040fe400078ec0ff */
[----:B------:R-:W-:Y:S02]  /*31b0*/  ISETP.GE.U32.AND P1, PT, R3, 0x600, PT ;  /* 0x000006000300780c */ /* 0x000fe40003f26070 */
[----:B------:R-:W-:Y:S02]  /*31c0*/  ISETP.NE.AND P0, PT, R0, 0x600, PT ;  /* 0x000006000000780c */ /* 0x000fe40003f05270 */
[----:B------:R-:W-:-:S11]  /*31d0*/  MOV R0, R9 ;  /* 0x0000000900007202 */ /* 0x000fd60000000f00 */
[----:B------:R-:W-:Y:S05]  /*31e0*/  @!P0 BRA `(.L_x_760) ;  /* 0x0000000000348947 */ /* 0x000fea0003800000 */
[----:B------:R-:W-:Y:S02]  /*31f0*/  LEA.HI R0, R3, 0x1, RZ, 0x17 ;  /* 0x0000000103007811 */ /* 0x000fe400078fb8ff */
[----:B------:R-:W-:Y:S02]  /*3200*/  IADD3 R13, PT, PT, R9, R11, RZ ;  /* 0x0000000b090d7210 */ /* 0x000fe40007ffe0ff */
[----:B------:R-:W-:Y:S02]  /*3210*/  LOP3.LUT R3, R0, 0x3, RZ, 0xc0, !PT ;  /* 0x0000000300037812 */ /* 0x000fe400078ec0ff */
[----:B------:R-:W-:Y:S02]  /*3220*/  MOV R0, R9 ;  /* 0x0000000900007202 */ /* 0x000fe40000000f00 */
[----:B------:R-:W-:-:S07]  /*3230*/  IADD3 R3, PT, PT, -R3, RZ, RZ ;  /* 0x000000ff03037210 */ /* 0x000fce0007ffe1ff */
.L_x_761:
        /* <DEDUP_REMOVED lines=8> */
.L_x_760:
[----:B------:R-:W-:Y:S05]  /*32c0*/  BSYNC.RECONVERGENT B2 ;  /* 0x0000000000027941 */ /* 0x000fea0003800200 */
.L_x_759:
[----:B------:R-:W-:Y:S05]  /*32d0*/  @!P1 BRA `(.L_x_758) ;  /* 0x0000000000589947 */ /* 0x000fea0003800000 */
[C---:B------:R-:W-:Y:S02]  /*32e0*/  IADD3 R11, PT, PT, R0.reuse, R11, RZ ;  /* 0x0000000b000b7210 */ /* 0x040fe40007ffe0ff */
[----:B------:R-:W-:-:S07]  /*32f0*/  IADD3 R0, PT, PT, R0, 0x400, RZ ;  /* 0x0000040000007810 */ /* 0x000fce0007ffe0ff */
.L_x_762:
        /* <DEDUP_REMOVED lines=20> */
.L_x_758:
[----:B------:R-:W-:Y:S05]  /*3440*/  BSYNC.RECONVERGENT B1 ;  /* 0x0000000000017941 */ /* 0x000fea0003800200 */
.L_x_756:
        /* <DEDUP_REMOVED lines=51> */
.L_x_732:
[----:B------:R-:W-:Y:S05]  /*3780*/  BSYNC.RECONVERGENT B0 ;  /* 0x0000000000007941 */ /* 0x000fea0003800200 */
.L_x_716:
[----:B------:R-:W-:Y:S05]  /*3790*/  @P0 EXIT ;  /* 0x000000000000094d */ /* 0x000fea0003800000 */
[----:B---34-:R-:W3:Y:S01]  /*37a0*/  LDC.64 R4, c[0x0][0x388] ;  /* 0x0000e200ff047b82 */ /* 0x018ee20000000a00 */
[----:B------:R-:W0:Y:S02]  /*37b0*/  LDCU UR4, c[0x0][0x398] ;  /* 0x00007300ff0477ac */ /* 0x000e240008000800 */
[----:B012---:R-:W-:-:S05]  /*37c0*/  FADD R3, R2, UR4 ;  /* 0x0000000402037e21 */ /* 0x007fca0008000000 */
[----:B---3--:R-:W-:Y:S01]  /*37d0*/  STG.E desc[UR6][R4.64], R3 ;  /* 0x0000000304007986 */ /* 0x008fe2000c101906 */
[----:B------:R-:W-:Y:S05]  /*37e0*/  EXIT ;  /* 0x000000000000794d */ /* 0x000fea0003800000 */
.L_x_763:
        /* <DEDUP_REMOVED lines=9> */
.L_x_882:


//--------------------- .text._ZN3cub18CUB_300001_SM_10006detail11EmptyKernelIvEEvv --------------------------
	.section	.text._ZN3cub18CUB_300001_SM_10006detail11EmptyKernelIvEEvv,"ax",@progbits
	.align	128
        .global         _ZN3cub18CUB_300001_SM_10006detail11EmptyKernelIvEEvv
        .type           _ZN3cub18CUB_300001_SM_10006detail11EmptyKernelIvEEvv,@function
        .size           _ZN3cub18CUB_300001_SM_10006detail11EmptyKernelIvEEvv,(.L_x_883 - _ZN3cub18CUB_300001_SM_10006detail11EmptyKernelIvEEvv)
        .other          _ZN3cub18CUB_300001_SM_10006detail11EmptyKernelIvEEvv,@"STO_CUDA_ENTRY STV_DEFAULT"
_ZN3cub18CUB_300001_SM_10006detail11EmptyKernelIvEEvv:
.text._ZN3cub18CUB_300001_SM_10006detail11EmptyKernelIvEEvv:
[----:B------:R-:W-:Y:S01]  /*0000*/  LDC R1, c[0x0][0x37c] ;  /* 0x0000df00ff017b82 */ /* 0x000fe20000000800 */
[----:B------:R-:W-:Y:S05]  /*0010*/  EXIT ;  /* 0x000000000000794d */ /* 0x000fea0003800000 */
.L_x_764:
        /* <DEDUP_REMOVED lines=14> */
.L_x_883:


//--------------------- .text._Z15init_pair_arrayPfS_Pii --------------------------
	.section	.text._Z15init_pair_arrayPfS_Pii,"ax",@progbits
	.align	128
        .global         _Z15init_pair_arrayPfS_Pii
        .type           _Z15init_pair_arrayPfS_Pii,@function
        .size           _Z15init_pair_arrayPfS_Pii,(.L_x_884 - _Z15init_pair_arrayPfS_Pii)
        .other          _Z15init_pair_arrayPfS_Pii,@"STO_CUDA_ENTRY STV_DEFAULT"
_Z15init_pair_arrayPfS_Pii:
.text._Z15init_pair_arrayPfS_Pii:
[----:B------:R-:W-:Y:S01]  /*0000*/  LDC R1, c[0x0][0x37c] ;  /* 0x0000df00ff017b82 */ /* 0x000fe20000000800 */
[----:B------:R-:W0:Y:S07]  /*0010*/  S2R R0, SR_TID.X ;  /* 0x0000000000007919 */ /* 0x000e2e0000002100 */
[----:B------:R-:W0:Y:S01]  /*0020*/  S2UR UR4, SR_CTAID.X ;  /* 0x00000000000479c3 */ /* 0x000e220000002500 */
[----:B------:R-:W1:Y:S07]  /*0030*/  LDCU UR5, c[0x0][0x398] ;  /* 0x00007300ff0577ac */ /* 0x000e6e0008000800 */
[----:B------:R-:W0:Y:S02]  /*0040*/  LDC R9, c[0x0][0x360] ;  /* 0x0000d800ff097b82 */ /* 0x000e240000000800 */
[----:B0-----:R-:W-:-:S05]  /*0050*/  IMAD R9, R9, UR4, R0 ;  /* 0x0000000409097c24 */ /* 0x001fca000f8e0200 */
[----:B-1----:R-:W-:-:S13]  /*0060*/  ISETP.GE.AND P0, PT, R9, UR5, PT ;  /* 0x0000000509007c0c */ /* 0x002fda000bf06270 */
[----:B------:R-:W-:Y:S05]  /*0070*/  @P0 EXIT ;  /* 0x000000000000094d */ /* 0x000fea0003800000 */
[----:B------:R-:W0:Y:S01]  /*0080*/  LDC.64 R2, c[0x0][0x380] ;  /* 0x0000e000ff027b82 */ /* 0x000e220000000a00 */
[----:B------:R-:W1:Y:S07]  /*0090*/  LDCU.64 UR4, c[0x0][0x358] ;  /* 0x00006b00ff0477ac */ /* 0x000e6e0008000a00 */
[----:B------:R-:W2:Y:S08]  /*00a0*/  LDC.64 R4, c[0x0][0x388] ;  /* 0x0000e200ff047b82 */ /* 0x000eb00000000a00 */
[----:B------:R-:W3:Y:S01]  /*00b0*/  LDC.64 R6, c[0x0][0x390] ;  /* 0x0000e400ff067b82 */ /* 0x000ee20000000a00 */
[----:B0-----:R-:W-:-:S06]  /*00c0*/  IMAD.WIDE R2, R9, 0x4, R2 ;  /* 0x0000000409027825 */ /* 0x001fcc00078e0202 */
[----:B-1----:R-:W4:Y:S01]  /*00d0*/  LDG.E R3, desc[UR4][R2.64] ;  /* 0x0000000402037981 */ /* 0x002f22000c1e1900 */
[----:B--2---:R-:W-:-:S04]  /*00e0*/  IMAD.WIDE R4, R9, 0x4, R4 ;  /* 0x0000000409047825 */ /* 0x004fc800078e0204 */
[C---:B---3--:R-:W-:Y:S01]  /*00f0*/  IMAD.WIDE R6, R9.reuse, 0x4, R6 ;  /* 0x0000000409067825 */ /* 0x048fe200078e0206 */
[----:B------:R-:W-:Y:S01]  /*0100*/  IADD3 R9, PT, PT, R9, 0x1, RZ ;  /* 0x0000000109097810 */ /* 0x000fe20007ffe0ff */
[----:B----4-:R-:W-:Y:S04]  /*0110*/  STG.E desc[UR4][R4.64], R3 ;  /* 0x0000000304007986 */ /* 0x010fe8000c101904 */
[----:B------:R-:W-:Y:S01]  /*0120*/  STG.E desc[UR4][R6.64], R9 ;  /* 0x0000000906007986 */ /* 0x000fe2000c101904 */
[----:B------:R-:W-:Y:S05]  /*0130*/  EXIT ;  /* 0x000000000000794d */ /* 0x000fea0003800000 */
.L_x_765:
        /* <DEDUP_REMOVED lines=12> */
.L_x_884:


//--------------------- .text._Z9rank_diffPfS_i   --------------------------
	.section	.text._Z9rank_diffPfS_i,"ax",@progbits
	.align	128
        .global         _Z9rank_diffPfS_i
        .type           _Z9rank_diffPfS_i,@function
        .size           _Z9rank_diffPfS_i,(.L_x_885 - _Z9rank_diffPfS_i)
        .other          _Z9rank_diffPfS_i,@"STO_CUDA_ENTRY STV_DEFAULT"
_Z9rank_diffPfS_i:
.text._Z9rank_diffPfS_i:
        /* <DEDUP_REMOVED lines=10> */
[----:B------:R-:W2:Y:S01]  /*00a0*/  LDC.64 R2, c[0x0][0x388] ;  /* 0x0000e200ff027b82 */ /* 0x000ea20000000a00 */
[----:B0-----:R-:W-:-:S06]  /*00b0*/  IMAD.WIDE R4, R7, 0x4, R4 ;  /* 0x0000000407047825 */ /* 0x001fcc00078e0204 */
[----:B-1----:R-:W3:Y:S01]  /*00c0*/  LDG.E R5, desc[UR4][R4.64] ;  /* 0x0000000404057981 */ /* 0x002ee2000c1e1900 */
[----:B--2---:R-:W-:-:S05]  /*00d0*/  IMAD.WIDE R2, R7, 0x4, R2 ;  /* 0x0000000407027825 */ /* 0x004fca00078e0202 */
[----:B------:R-:W3:Y:S02]  /*00e0*/  LDG.E R0, desc[UR4][R2.64] ;  /* 0x0000000402007981 */ /* 0x000ee4000c1e1900 */
[----:B---3--:R-:W-:-:S04]  /*00f0*/  FADD R0, R0, -R5 ;  /* 0x8000000500007221 */ /* 0x008fc80000000000 */
[----:B------:R-:W-:-:S05]  /*0100*/  FADD R7, |R0|, -RZ ;  /* 0x800000ff00077221 */ /* 0x000fca0000000200 */
[----:B------:R-:W-:Y:S01]  /*0110*/  STG.E desc[UR4][R2.64], R7 ;  /* 0x0000000702007986 */ /* 0x000fe2000c101904 */
[----:B------:R-:W-:Y:S05]  /*0120*/  EXIT ;  /* 0x000000000000794d */ /* 0x000fea0003800000 */
.L_x_766:
        /* <DEDUP_REMOVED lines=13> */
.L_x_885:


//--------------------- .text._Z6matmulPfS_S_i    --------------------------
	.section	.text._Z6matmulPfS_S_i,"ax",@progbits
	.align	128
        .global         _Z6matmulPfS_S_i
        .type           _Z6matmulPfS_S_i,@function
        .size           _Z6matmulPfS_S_i,(.L_x_886 - _Z6matmulPfS_S_i)
        .other          _Z6matmulPfS_S_i,@"STO_CUDA_ENTRY STV_DEFAULT"
_Z6matmulPfS_S_i:
.text._Z6matmulPfS_S_i:
        /* <DEDUP_REMOVED lines=8> */
[----:B------:R-:W-:Y:S01]  /*0080*/  UISETP.GE.AND UP0, UPT, UR11, 0x1, UPT ;  /* 0x000000010b00788c */ /* 0x000fe2000bf06270 */
[----:B------:R-:W-:Y:S01]  /*0090*/  HFMA2 R15, -RZ, RZ, 0, 0 ;  /* 0x00000000ff0f7431 */ /* 0x000fe200000001ff */
[----:B------:R-:W0:Y:S07]  /*00a0*/  LDCU.64 UR12, c[0x0][0x358] ;  /* 0x00006b00ff0c77ac */ /* 0x000e2e0008000a00 */
[----:B------:R-:W-:Y:S05]  /*00b0*/  BRA.U !UP0, `(.L_x_767) ;  /* 0x0000000908687547 */ /* 0x000fea000b800000 */
[----:B------:R-:W-:Y:S02]  /*00c0*/  UISETP.GE.U32.AND UP1, UPT, UR11, 0x10, UPT ;  /* 0x000000100b00788c */ /* 0x000fe4000bf26070 */
[----:B------:R-:W-:Y:S01]  /*00d0*/  IMAD R7, R0, UR11, RZ ;  /* 0x0000000b00077c24 */ /* 0x000fe2000f8e02ff */
[----:B------:R-:W-:Y:S01]  /*00e0*/  ULOP3.LUT UR8, UR11, 0xf, URZ, 0xc0, !UPT ;  /* 0x0000000f0b087892 */ /* 0x000fe2000f8ec0ff */
[----:B------:R-:W-:Y:S02]  /*00f0*/  MOV R15, RZ ;  /* 0x000000ff000f7202 */ /* 0x000fe40000000f00 */
[----:B------:R-:W-:Y:S01]  /*0100*/  MOV R8, RZ ;  /* 0x000000ff00087202 */ /* 0x000fe20000000f00 */
[----:B------:R-:W-:Y:S02]  /*0110*/  UISETP.NE.AND UP0, UPT, UR8, URZ, UPT ;  /* 0x000000ff0800728c */ /* 0x000fe4000bf05270 */
[----:B------:R-:W-:Y:S09]  /*0120*/  BRA.U !UP1, `(.L_x_768) ;  /* 0x0000000509187547 */ /* 0x000ff2000b800000 */
[----:B------:R-:W1:Y:S01]  /*0130*/  LDCU.64 UR6, c[0x0][0x390] ;  /* 0x00007200ff0677ac */ /* 0x000e620008000a00 */
[----:B------:R-:W-:Y:S02]  /*0140*/  MOV R15, RZ ;  /* 0x000000ff000f7202 */ /* 0x000fe40000000f00 */
[----:B------:R-:W-:Y:S01]  /*0150*/  MOV R6, R7 ;  /* 0x0000000700067202 */ /* 0x000fe20000000f00 */
[----:B------:R-:W2:Y:S01]  /*0160*/  LDCU.64 UR4, c[0x0][0x380] ;  /* 0x00007000ff0477ac */ /* 0x000ea20008000a00 */
[----:B------:R-:W-:-:S04]  /*0170*/  ULOP3.LUT UR9, UR11, 0x7ffffff0, URZ, 0xc0, !UPT ;  /* 0x7ffffff00b097892 */ /* 0x000fc8000f8ec0ff */
[----:B------:R-:W-:Y:S02]  /*0180*/  UIADD3 UR10, UPT, UPT, -UR9, URZ, URZ ;  /* 0x000000ff090a7290 */ /* 0x000fe4000fffe1ff */
[----:B------:R-:W-:Y:S01]  /*0190*/  MOV R8, UR9 ;  /* 0x0000000900087c02 */ /* 0x000fe20008000f00 */
[----:B-1----:R-:W-:-:S04]  /*01a0*/  UIADD3 UR6, UP1, UPT, UR6, 0x20, URZ ;  /* 0x0000002006067890 */ /* 0x002fc8000ff3e0ff */
[----:B------:R-:W-:Y:S02]  /*01b0*/  UIADD3.X UR7, UPT, UPT, URZ, UR7, URZ, UP1, !UPT ;  /* 0x00000007ff077290 */ /* 0x000fe40008ffe4ff */
[----:B--2---:R-:W-:Y:S01]  /*01c0*/  UIADD3 UR4, UP2, UPT, UR4, 0x20, URZ ;  /* 0x0000002004047890 */ /* 0x004fe2000ff5e0ff */
[----:B------:R-:W-:-:S03]  /*01d0*/  MOV R2, UR6 ;  /* 0x0000000600027c02 */ /* 0x000fc60008000f00 */
[----:B------:R-:W-:Y:S01]  /*01e0*/  MOV R3, UR7 ;  /* 0x0000000700037c02 */ /* 0x000fe20008000f00 */
[----:B------:R-:W-:-:S12]  /*01f0*/  UIADD3.X UR5, UPT, UPT, URZ, UR5, URZ, UP2, !UPT ;  /* 0x00000005ff057290 */ /* 0x000fd800097fe4ff */
.L_x_769:
[----:B------:R-:W-:Y:S01]  /*0200*/  MOV R4, UR4 ;  /* 0x0000000400047c02 */ /* 0x000fe20008000f00 */
[----:B0-----:R-:W2:Y:S01]  /*0210*/  LDG.E R16, desc[UR12][R2.64+-0x20] ;  /* 0xffffe00c02107981 */ /* 0x001ea2000c1e1900 */
[----:B------:R-:W-:-:S03]  /*0220*/  MOV R5, UR5 ;  /* 0x0000000500057c02 */ /* 0x000fc60008000f00 */
[----:B------:R-:W3:Y:S01]  /*0230*/  LDG.E R18, desc[UR12][R2.64+-0x1c] ;  /* 0xffffe40c02127981 */ /* 0x000ee2000c1e1900 */
[----:B------:R-:W-:-:S03]  /*0240*/  IMAD.WIDE R4, R6, 0x4, R4 ;  /* 0x0000000406047825 */ /* 0x000fc600078e0204 */
[----:B------:R-:W4:Y:S04]  /*0250*/  LDG.E R19, desc[UR12][R2.64+-0x18] ;  /* 0xffffe80c02137981 */ /* 0x000f28000c1e1900 */
[----:B------:R-:W2:Y:S04]  /*0260*/  LDG.E R17, desc[UR12][R4.64+-0x20] ;  /* 0xffffe00c04117981 */ /* 0x000ea8000c1e1900 */
[----:B------:R-:W3:Y:S04]  /*0270*/  LDG.E R25, desc[UR12][R4.64+-0x1c] ;  /* 0xffffe40c04197981 */ /* 0x000ee8000c1e1900 */
[----:B------:R-:W4:Y:S04]  /*0280*/  LDG.E R20, desc[UR12][R4.64+-0x18] ;  /* 0xffffe80c04147981 */ /* 0x000f28000c1e1900 */
[----:B------:R-:W5:Y:S04]  /*0290*/  LDG.E R22, desc[UR12][R2.64+-0x14] ;  /* 0xffffec0c02167981 */ /* 0x000f68000c1e1900 */
        /* <DEDUP_REMOVED lines=8> */
[----:B------:R-:W5:Y:S01]  /*0320*/  LDG.E R14, desc[UR12][R4.64+-0x4] ;  /* 0xfffffc0c040e7981 */ /* 0x000f62000c1e1900 */
[----:B--2---:R-:W-:-:S03]  /*0330*/  FFMA R17, R16, R17, R15 ;  /* 0x0000001110117223 */ /* 0x004fc6000000000f */
[----:B------:R-:W2:Y:S04]  /*0340*/  LDG.E R15, desc[UR12][R2.64] ;  /* 0x0000000c020f7981 */ /* 0x000ea8000c1e1900 */
[----:B------:R-:W2:Y:S01]  /*0350*/  LDG.E R16, desc[UR12][R4.64] ;  /* 0x0000000c04107981 */ /* 0x000ea2000c1e1900 */
[----:B---3--:R-:W-:-:S03]  /*0360*/  FFMA R26, R18, R25, R17 ;  /* 0x00000019121a7223 */ /* 0x008fc60000000011 */
[----:B------:R-:W3:Y:S01]  /*0370*/  LDG.E R17, desc[UR12][R2.64+0x4] ;  /* 0x0000040c02117981 */ /* 0x000ee2000c1e1900 */
[----:B----4-:R-:W-:-:S03]  /*0380*/  FFMA R25, R19, R20, R26 ;  /* 0x0000001413197223 */ /* 0x010fc6000000001a */
[----:B------:R-:W3:Y:S04]  /*0390*/  LDG.E R18, desc[UR12][R4.64+0x4] ;  /* 0x0000040c04127981 */ /* 0x000ee8000c1e1900 */
[----:B------:R-:W4:Y:S01]  /*03a0*/  LDG.E R19, desc[UR12][R2.64+0x8] ;  /* 0x0000080c02137981 */ /* 0x000f22000c1e1900 */
[----:B-----5:R-:W-:-:S03]  /*03b0*/  FFMA R26, R22, R21, R25 ;  /* 0x00000015161a7223 */ /* 0x020fc60000000019 */
[----:B------:R-:W4:Y:S04]  /*03c0*/  LDG.E R20, desc[UR12][R4.64+0x8] ;  /* 0x0000080c04147981 */ /* 0x000f28000c1e1900 */
[----:B------:R-:W5:Y:S01]  /*03d0*/  LDG.E R21, desc[UR12][R2.64+0xc] ;  /* 0x00000c0c02157981 */ /* 0x000f62000c1e1900 */
[----:B------:R-:W-:-:S03]  /*03e0*/  FFMA R26, R23, R24, R26 ;  /* 0x00000018171a7223 */ /* 0x000fc6000000001a */
[----:B------:R-:W5:Y:S04]  /*03f0*/  LDG.E R22, desc[UR12][R4.64+0xc] ;  /* 0x00000c0c04167981 */ /* 0x000f68000c1e1900 */
[----:B------:R-:W5:Y:S01]  /*0400*/  LDG.E R23, desc[UR12][R2.64+0x10] ;  /* 0x0000100c02177981 */ /* 0x000f62000c1e1900 */
[----:B------:R-:W-:-:S03]  /*0410*/  FFMA R26, R9, R10, R26 ;  /* 0x0000000a091a7223 */ /* 0x000fc6000000001a */
[----:B------:R-:W5:Y:S04]  /*0420*/  LDG.E R24, desc[UR12][R4.64+0x10] ;  /* 0x0000100c04187981 */ /* 0x000f68000c1e1900 */
[----:B------:R-:W5:Y:S01]  /*0430*/  LDG.E R9, desc[UR12][R2.64+0x14] ;  /* 0x0000140c02097981 */ /* 0x000f62000c1e1900 */
[----:B------:R-:W-:-:S03]  /*0440*/  FFMA R28, R11, R12, R26 ;  /* 0x0000000c0b1c7223 */ /* 0x000fc6000000001a */
[----:B------:R-:W5:Y:S04]  /*0450*/  LDG.E R10, desc[UR12][R4.64+0x14] ;  /* 0x0000140c040a7981 */ /* 0x000f68000c1e1900 */
[----:B------:R-:W5:Y:S04]  /*0460*/  LDG.E R12, desc[UR12][R2.64+0x18] ;  /* 0x0000180c020c7981 */ /* 0x000f68000c1e1900 */
[----:B------:R-:W5:Y:S04]  /*0470*/  LDG.E R11, desc[UR12][R4.64+0x18] ;  /* 0x0000180c040b7981 */ /* 0x000f68000c1e1900 */
[----:B------:R-:W5:Y:S04]  /*0480*/  LDG.E R26, desc[UR12][R4.64+0x1c] ;  /* 0x00001c0c041a7981 */ /* 0x000f68000c1e1900 */
[----:B------:R0:W5:Y:S01]  /*0490*/  LDG.E R25, desc[UR12][R2.64+0x1c] ;  /* 0x00001c0c02197981 */ /* 0x000162000c1e1900 */
[----:B------:R-:W-:Y:S01]  /*04a0*/  FFMA R14, R13, R14, R28 ;  /* 0x0000000e0d0e7223 */ /* 0x000fe2000000001c */
[----:B------:R-:W-:-:S04]  /*04b0*/  UIADD3 UR10, UPT, UPT, UR10, 0x10, URZ ;  /* 0x000000100a0a7890 */ /* 0x000fc8000fffe0ff */
[----:B------:R-:W-:Y:S01]  /*04c0*/  UISETP.NE.AND UP1, UPT, UR10, URZ, UPT ;  /* 0x000000ff0a00728c */ /* 0x000fe2000bf25270 */
[----:B0-----:R-:W-:Y:S02]  /*04d0*/  IADD3 R2, P0, PT, R2, 0x40, RZ ;  /* 0x0000004002027810 */ /* 0x001fe40007f1e0ff */
[----:B------:R-:W-:Y:S02]  /*04e0*/  IADD3 R6, PT, PT, R6, 0x10, RZ ;  /* 0x0000001006067810 */ /* 0x000fe40007ffe0ff */
[----:B------:R-:W-:Y:S01]  /*04f0*/  IADD3.X R3, PT, PT, RZ, R3, RZ, P0, !PT ;  /* 0x00000003ff037210 */ /* 0x000fe200007fe4ff */
[----:B--2---:R-:W-:-:S04]  /*0500*/  FFMA R14, R15, R16, R14 ;  /* 0x000000100f0e7223 */ /* 0x004fc8000000000e */
[----:B---3--:R-:W-:-:S04]  /*0510*/  FFMA R14, R17, R18, R14 ;  /* 0x00000012110e7223 */ /* 0x008fc8000000000e */
[----:B----4-:R-:W-:-:S04]  /*0520*/  FFMA R14, R19, R20, R14 ;  /* 0x00000014130e7223 */ /* 0x010fc8000000000e */
[----:B-----5:R-:W-:-:S04]  /*0530*/  FFMA R14, R21, R22, R14 ;  /* 0x00000016150e7223 */ /* 0x020fc8000000000e */
[----:B------:R-:W-:-:S04]  /*0540*/  FFMA R14, R23, R24, R14 ;  /* 0x00000018170e7223 */ /* 0x000fc8000000000e */
[----:B------:R-:W-:-:S04]  /*0550*/  FFMA R9, R9, R10, R14 ;  /* 0x0000000a09097223 */ /* 0x000fc8000000000e */
[----:B------:R-:W-:-:S04]  /*0560*/  FFMA R12, R12, R11, R9 ;  /* 0x0000000b0c0c7223 */ /* 0x000fc80000000009 */
[----:B------:R-:W-:Y:S01]  /*0570*/  FFMA R15, R25, R26, R12 ;  /* 0x0000001a190f7223 */ /* 0x000fe2000000000c */
[----:B------:R-:W-:Y:S06]  /*0580*/  BRA.U UP1, `(.L_x_769) ;  /* 0xfffffffd011c7547 */ /* 0x000fec000b83ffff */
.L_x_768:
[----:B------:R-:W-:Y:S05]  /*0590*/  BRA.U !UP0, `(.L_x_767) ;  /* 0x0000000508307547 */ /* 0x000fea000b800000 */
[----:B------:R-:W-:Y:S02]  /*05a0*/  UISETP.GE.U32.AND UP0, UPT, UR8, 0x8, UPT ;  /* 0x000000080800788c */ /* 0x000fe4000bf06070 */
[----:B------:R-:W-:-:S04]  /*05b0*/  ULOP3.LUT UR5, UR11, 0x7, URZ, 0xc0, !UPT ;  /* 0x000000070b057892 */ /* 0x000fc8000f8ec0ff */
[----:B------:R-:W-:-:S03]  /*05c0*/  UISETP.NE.AND UP1, UPT, UR5, URZ, UPT ;  /* 0x000000ff0500728c */ /* 0x000fc6000bf25270 */
[----:B------:R-:W-:Y:S08]  /*05d0*/  BRA.U !UP0, `(.L_x_770) ;  /* 0x0000000108787547 */ /* 0x000ff0000b800000 */
[----:B------:R-:W1:Y:S01]  /*05e0*/  LDC.64 R2, c[0x0][0x380] ;  /* 0x0000e000ff027b82 */ /* 0x000e620000000a00 */
[----:B------:R-:W-:-:S07]  /*05f0*/  IADD3 R9, PT, PT, R7, R8, RZ ;  /* 0x0000000807097210 */ /* 0x000fce0007ffe0ff */
[----:B------:R-:W2:Y:S01]  /*0600*/  LDC.64 R4, c[0x0][0x390] ;  /* 0x0000e400ff047b82 */ /* 0x000ea20000000a00 */
[----:B-1----:R-:W-:-:S05]  /*0610*/  IMAD.WIDE R2, R9, 0x4, R2 ;  /* 0x0000000409027825 */ /* 0x002fca00078e0202 */
[----:B0-----:R-:W3:Y:S01]  /*0620*/  LDG.E R11, desc[UR12][R2.64] ;  /* 0x0000000c020b7981 */ /* 0x001ee2000c1e1900 */
[----:B--2---:R-:W-:-:S03]  /*0630*/  IMAD.WIDE.U32 R4, R8, 0x4, R4 ;  /* 0x0000000408047825 */ /* 0x004fc600078e0004 */
[----:B------:R-:W2:Y:S04]  /*0640*/  LDG.E R12, desc[UR12][R2.64+0x4] ;  /* 0x0000040c020c7981 */ /* 0x000ea8000c1e1900 */
[----:B------:R-:W3:Y:S04]  /*0650*/  LDG.E R10, desc[UR12][R4.64] ;  /* 0x0000000c040a7981 */ /* 0x000ee8000c1e1900 */
[----:B------:R-:W2:Y:S04]  /*0660*/  LDG.E R13, desc[UR12][R4.64+0x4] ;  /* 0x0000040c040d7981 */ /* 0x000ea8000c1e1900 */
[----:B------:R-:W4:Y:S04]  /*0670*/  LDG.E R14, desc[UR12][R2.64+0x8] ;  /* 0x0000080c020e7981 */ /* 0x000f28000c1e1900 */
        /* <DEDUP_REMOVED lines=11> */
[----:B------:R-:W-:Y:S01]  /*0730*/  IADD3 R8, PT, PT, R8, 0x8, RZ ;  /* 0x0000000808087810 */ /* 0x000fe20007ffe0ff */
[----:B---3--:R-:W-:-:S04]  /*0740*/  FFMA R10, R10, R11, R15 ;  /* 0x0000000b0a0a7223 */ /* 0x008fc8000000000f */
[----:B--2---:R-:W-:-:S04]  /*0750*/  FFMA R10, R13, R12, R10 ;  /* 0x0000000c0d0a7223 */ /* 0x004fc8000000000a */
[----:B----4-:R-:W-:-:S04]  /*0760*/  FFMA R10, R17, R14, R10 ;  /* 0x0000000e110a7223 */ /* 0x010fc8000000000a */
[----:B-----5:R-:W-:-:S04]  /*0770*/  FFMA R10, R19, R16, R10 ;  /* 0x00000010130a7223 */ /* 0x020fc8000000000a */
[----:B------:R-:W-:-:S04]  /*0780*/  FFMA R10, R21, R18, R10 ;  /* 0x00000012150a7223 */ /* 0x000fc8000000000a */
[----:B------:R-:W-:-:S04]  /*0790*/  FFMA R23, R23, R20, R10 ;  /* 0x0000001417177223 */ /* 0x000fc8000000000a */
[----:B------:R-:W-:-:S04]  /*07a0*/  FFMA R6, R6, R9, R23 ;  /* 0x0000000906067223 */ /* 0x000fc80000000017 */
[----:B------:R-:W-:-:S07]  /*07b0*/  FFMA R15, R25, R22, R6 ;  /* 0x00000016190f7223 */ /* 0x000fce0000000006 */
.L_x_770:
        /* <DEDUP_REMOVED lines=17> */
[----:B------:R-:W5:Y:S01]  /*08d0*/  LDG.E R17, desc[UR12][R2.64+0xc] ;  /* 0x00000c0c02117981 */ /* 0x000f62000c1e1900 */
[----:B------:R-:W-:Y:S01]  /*08e0*/  IADD3 R8, PT, PT, R8, 0x4, RZ ;  /* 0x0000000408087810 */ /* 0x000fe20007ffe0ff */
[----:B---3--:R-:W-:-:S04]  /*08f0*/  FFMA R6, R6, R9, R15 ;  /* 0x0000000906067223 */ /* 0x008fc8000000000f */
[----:B--2---:R-:W-:-:S04]  /*0900*/  FFMA R6, R11, R10, R6 ;  /* 0x0000000a0b067223 */ /* 0x004fc80000000006 */
[----:B----4-:R-:W-:-:S04]  /*0910*/  FFMA R6, R13, R12, R6 ;  /* 0x0000000c0d067223 */ /* 0x010fc80000000006 */
[----:B-----5:R-:W-:-:S07]  /*0920*/  FFMA R15, R17, R14, R6 ;  /* 0x0000000e110f7223 */ /* 0x020fce0000000006 */
.L_x_771:
[----:B------:R-:W-:Y:S05]  /*0930*/  BRA.U !UP1, `(.L_x_767) ;  /* 0x0000000109487547 */ /* 0x000fea000b800000 */
[----:B------:R-:W1:Y:S01]  /*0940*/  LDC.64 R2, c[0x0][0x390] ;  /* 0x0000e400ff027b82 */ /* 0x000e620000000a00 */
[----:B------:R-:W-:Y:S01]  /*0950*/  IADD3 R7, PT, PT, R7, R8, RZ ;  /* 0x0000000807077210 */ /* 0x000fe20007ffe0ff */
[----:B------:R-:W-:-:S06]  /*0960*/  UIADD3 UR4, UPT, UPT, -UR4, URZ, URZ ;  /* 0x000000ff04047290 */ /* 0x000fcc000fffe1ff */
[----:B------:R-:W2:Y:S01]  /*0970*/  LDC.64 R10, c[0x0][0x380] ;  /* 0x0000e000ff0a7b82 */ /* 0x000ea20000000a00 */
[----:B-1----:R-:W-:-:S03]  /*0980*/  IMAD.WIDE.U32 R2, R8, 0x4, R2 ;  /* 0x0000000408027825 */ /* 0x002fc600078e0002 */
[----:B------:R-:W-:Y:S02]  /*0990*/  MOV R6, R2 ;  /* 0x0000000200067202 */ /* 0x000fe40000000f00 */
[----:B------:R-:W-:-:S07]  /*09a0*/  MOV R5, R3 ;  /* 0x0000000300057202 */ /* 0x000fce0000000f00 */
.L_x_772:
[----:B--2---:R-:W-:Y:S01]  /*09b0*/  IMAD.WIDE R2, R7, 0x4, R10 ;  /* 0x0000000407027825 */ /* 0x004fe200078e020a */
[----:B------:R-:W-:-:S05]  /*09c0*/  MOV R4, R6 ;  /* 0x0000000600047202 */ /* 0x000fca0000000f00 */
[----:B0-----:R-:W2:Y:S04]  /*09d0*/  LDG.E R2, desc[UR12][R2.64] ;  /* 0x0000000c02027981 */ /* 0x001ea8000c1e1900 */
[----:B------:R0:W2:Y:S01]  /*09e0*/  LDG.E R4, desc[UR12][R4.64] ;  /* 0x0000000c04047981 */ /* 0x0000a2000c1e1900 */
[----:B------:R-:W-:Y:S01]  /*09f0*/  UIADD3 UR4, UPT, UPT, UR4, 0x1, URZ ;  /* 0x0000000104047890 */ /* 0x000fe2000fffe0ff */
[----:B------:R-:W-:Y:S02]  /*0a00*/  IADD3 R6, P0, PT, R6, 0x4, RZ ;  /* 0x0000000406067810 */ /* 0x000fe40007f1e0ff */
[----:B------:R-:W-:Y:S01]  /*0a10*/  IADD3 R7, PT, PT, R7, 0x1, RZ ;  /* 0x0000000107077810 */ /* 0x000fe20007ffe0ff */
[----:B------:R-:W-:Y:S01]  /*0a20*/  UISETP.NE.AND UP0, UPT, UR4, URZ, UPT ;  /* 0x000000ff0400728c */ /* 0x000fe2000bf05270 */
[----:B0-----:R-:W-:Y:S01]  /*0a30*/  IADD3.X R5, PT, PT, RZ, R5, RZ, P0, !PT ;  /* 0x00000005ff057210 */ /* 0x001fe200007fe4ff */
[----:B--2---:R-:W-:-:S07]  /*0a40*/  FFMA R15, R4, R2, R15 ;  /* 0x00000002040f7223 */ /* 0x004fce000000000f */
[----:B------:R-:W-:Y:S05]  /*0a50*/  BRA.U UP0, `(.L_x_772) ;  /* 0xfffffffd00d47547 */ /* 0x000fea000b83ffff */
.L_x_767:
[----:B------:R-:W1:Y:S02]  /*0a60*/  LDC.64 R2, c[0x0][0x388] ;  /* 0x0000e200ff027b82 */ /* 0x000e640000000a00 */
[----:B-1----:R-:W-:-:S05]  /*0a70*/  IMAD.WIDE R2, R0, 0x4, R2 ;  /* 0x0000000400027825 */ /* 0x002fca00078e0202 */
[----:B0-----:R-:W-:Y:S01]  /*0a80*/  STG.E desc[UR12][R2.64], R15 ;  /* 0x0000000f02007986 */ /* 0x001fe2000c10190c */
[----:B------:R-:W-:Y:S05]  /*0a90*/  EXIT ;  /* 0x000000000000794d */ /* 0x000fea0003800000 */
.L_x_773:
        /* <DEDUP_REMOVED lines=14> */
.L_x_886:


//--------------------- .text._Z10store_rankPfS_i --------------------------
	.section	.text._Z10store_rankPfS_i,"ax",@progbits
	.align	128
        .global         _Z10store_rankPfS_i
        .type           _Z10store_rankPfS_i,@function
        .size           _Z10store_rankPfS_i,(.L_x_887 - _Z10store_rankPfS_i)
        .other          _Z10store_rankPfS_i,@"STO_CUDA_ENTRY STV_DEFAULT"
_Z10store_rankPfS_i:
.text._Z10store_rankPfS_i:
        /* <DEDUP_REMOVED lines=14> */
[----:B---3--:R-:W-:Y:S01]  /*00e0*/  STG.E desc[UR4][R4.64], R3 ;  /* 0x0000000304007986 */ /* 0x008fe2000c101904 */
[----:B------:R-:W-:Y:S05]  /*00f0*/  EXIT ;  /* 0x000000000000794d */ /* 0x000fea0003800000 */
.L_x_774:
        /* <DEDUP_REMOVED lines=16> */
.L_x_887:


//--------------------- .text._Z15initialize_rankPfi --------------------------
	.section	.text._Z15initialize_rankPfi,"ax",@progbits
	.align	128
        .global         _Z15initialize_rankPfi
        .type           _Z15initialize_rankPfi,@function
        .size           _Z15initialize_rankPfi,(.L_x_866 - _Z15initialize_rankPfi)
        .other          _Z15initialize_rankPfi,@"STO_CUDA_ENTRY STV_DEFAULT"
_Z15initialize_rankPfi:
.text._Z15initialize_rankPfi:
        /* <DEDUP_REMOVED lines=8> */
[----:B------:R-:W-:Y:S01]  /*0080*/  I2FP.F32.S32 R0, UR5 ;  /* 0x0000000500007c45 */ /* 0x000fe20008201400 */
[----:B------:R-:W0:Y:S04]  /*0090*/  LDCU.64 UR4, c[0x0][0x358] ;  /* 0x00006b00ff0477ac */ /* 0x000e280008000a00 */
[----:B------:R-:W-:-:S05]  /*00a0*/  VIADD R3, R0, 0x1800000 ;  /* 0x0180000000037836 */ /* 0x000fca0000000000 */
[----:B------:R-:W-:-:S04]  /*00b0*/  LOP3.LUT R3, R3, 0x7f800000, RZ, 0xc0, !PT ;  /* 0x7f80000003037812 */ /* 0x000fc800078ec0ff */
[----:B------:R-:W-:-:S13]  /*00c0*/  ISETP.GT.U32.AND P0, PT, R3, 0x1ffffff, PT ;  /* 0x01ffffff0300780c */ /* 0x000fda0003f04070 */
[----:B0-----:R-:W-:Y:S05]  /*00d0*/  @P0 BRA `(.L_x_775) ;  /* 0x0000000000100947 */ /* 0x001fea0003800000 */
[----:B------:R-:W-:-:S07]  /*00e0*/  MOV R4, 0x100 ;  /* 0x0000010000047802 */ /* 0x000fce0000000f00 */
[----:B------:R-:W-:Y:S05]  /*00f0*/  CALL.REL.NOINC `($__internal_0_$__cuda_sm20_rcp_rn_f32_slowpath) ;  /* 0x0000000000287944 */ /* 0x000fea0003c00000 */
[----:B------:R-:W-:Y:S01]  /*0100*/  IMAD.MOV.U32 R7, RZ, RZ, R3 ;  /* 0x000000ffff077224 */ /* 0x000fe200078e0003 */
[----:B------:R-:W-:Y:S06]  /*0110*/  BRA `(.L_x_776) ;  /* 0x0000000000107947 */ /* 0x000fec0003800000 */
.L_x_775:
[----:B------:R-:W0:Y:S02]  /*0120*/  MUFU.RCP R7, R0 ;  /* 0x0000000000077308 */ /* 0x000e240000001000 */
[----:B0-----:R-:W-:-:S04]  /*0130*/  FFMA R3, R0, R7, -1 ;  /* 0xbf80000000037423 */ /* 0x001fc80000000007 */
[----:B------:R-:W-:-:S04]  /*0140*/  FADD.FTZ R4, -R3, -RZ ;  /* 0x800000ff03047221 */ /* 0x000fc80000010100 */
[----:B------:R-:W-:-:S07]  /*0150*/  FFMA R7, R7, R4, R7 ;  /* 0x0000000407077223 */ /* 0x000fce0000000007 */
.L_x_776:
[----:B------:R-:W0:Y:S02]  /*0160*/  LDC.64 R4, c[0x0][0x380] ;  /* 0x0000e000ff047b82 */ /* 0x000e240000000a00 */
[----:B0-----:R-:W-:-:S05]  /*0170*/  IMAD.WIDE R2, R2, 0x4, R4 ;  /* 0x0000000402027825 */ /* 0x001fca00078e0204 */
[----:B------:R-:W-:Y:S01]  /*0180*/  STG.E desc[UR4][R2.64], R7 ;  /* 0x0000000702007986 */ /* 0x000fe2000c101904 */
[----:B------:R-:W-:Y:S05]  /*0190*/  EXIT ;  /* 0x000000000000794d */ /* 0x000fea0003800000 */
        .weak           $__internal_0_$__cuda_sm20_rcp_rn_f32_slowpath
        .type           $__internal_0_$__cuda_sm20_rcp_rn_f32_slowpath,@function
        .size           $__internal_0_$__cuda_sm20_rcp_rn_f32_slowpath,(.L_x_866 - $__internal_0_$__cuda_sm20_rcp_rn_f32_slowpath)
$__internal_0_$__cuda_sm20_rcp_rn_f32_slowpath:
[----:B------:R-:W-:-:S05]  /*01a0*/  IMAD.SHL.U32 R3, R0, 0x2, RZ ;  /* 0x0000000200037824 */ /* 0x000fca00078e00ff */
[----:B------:R-:W-:-:S04]  /*01b0*/  SHF.R.U32.HI R3, RZ, 0x18, R3 ;  /* 0x00000018ff037819 */ /* 0x000fc80000011603 */
[----:B------:R-:W-:-:S13]  /*01c0*/  ISETP.NE.U32.AND P0, PT, R3, RZ, PT ;  /* 0x000000ff0300720c */ /* 0x000fda0003f05070 */
[----:B------:R-:W-:Y:S05]  /*01d0*/  @P0 BRA `(.L_x_777) ;  /* 0x00000000002c0947 */ /* 0x000fea0003800000 */
[----:B------:R-:W-:-:S05]  /*01e0*/  IMAD.SHL.U32 R3, R0, 0x2, RZ ;  /* 0x0000000200037824 */ /* 0x000fca00078e00ff */
[----:B------:R-:W-:-:S13]  /*01f0*/  ISETP.NE.AND P0, PT, R3, RZ, PT ;  /* 0x000000ff0300720c */ /* 0x000fda0003f05270 */
[----:B------:R2:W3:Y:S01]  /*0200*/  @!P0 MUFU.RCP R3, R0 ;  /* 0x0000000000038308 */ /* 0x0004e20000001000 */
[----:B------:R-:W-:Y:S05]  /*0210*/  @!P0 BRA `(.L_x_778) ;  /* 0x0000000000a48947 */ /* 0x000fea0003800000 */
[----:B------:R-:W-:-:S04]  /*0220*/  FFMA R5, R0, 1.84467440737095516160e+19, RZ ;  /* 0x5f80000000057823 */ /* 0x000fc800000000ff */
[----:B--2---:R-:W3:Y:S02]  /*0230*/  MUFU.RCP R0, R5 ;  /* 0x0000000500007308 */ /* 0x004ee40000001000 */
[----:B---3--:R-:W-:-:S04]  /*0240*/  FFMA R3, R5, R0, -1 ;  /* 0xbf80000005037423 */ /* 0x008fc80000000000 */
[----:B------:R-:W-:-:S04]  /*0250*/  FADD.FTZ R3, -R3, -RZ ;  /* 0x800000ff03037221 */ /* 0x000fc80000010100 */
[----:B------:R-:W-:-:S04]  /*0260*/  FFMA R0, R0, R3, R0 ;  /* 0x0000000300007223 */ /* 0x000fc80000000000 */
[----:B------:R-:W-:Y:S01]  /*0270*/  FFMA R3, R0, 1.84467440737095516160e+19, RZ ;  /* 0x5f80000000037823 */ /* 0x000fe200000000ff */
[----:B------:R-:W-:Y:S06]  /*0280*/  BRA `(.L_x_778) ;  /* 0x0000000000887947 */ /* 0x000fec0003800000 */
.L_x_777:
[----:B------:R-:W-:-:S05]  /*0290*/  VIADD R5, R3, 0xffffff03 ;  /* 0xffffff0303057836 */ /* 0x000fca0000000000 */
[----:B------:R-:W-:-:S13]  /*02a0*/  ISETP.GT.U32.AND P0, PT, R5, 0x1, PT ;  /* 0x000000010500780c */ /* 0x000fda0003f04070 */
[----:B------:R-:W-:Y:S05]  /*02b0*/  @P0 BRA `(.L_x_779) ;  /* 0x0000000000780947 */ /* 0x000fea0003800000 */
[----:B------:R-:W-:Y:S01]  /*02c0*/  LOP3.LUT R6, R0, 0x7fffff, RZ, 0xc0, !PT ;  /* 0x007fffff00067812 */ /* 0x000fe200078ec0ff */
[----:B------:R-:W-:Y:S02]  /*02d0*/  IMAD.MOV.U32 R10, RZ, RZ, 0x3 ;  /* 0x00000003ff0a7424 */ /* 0x000fe400078e00ff */
[----:B------:R-:W-:Y:S01]  /*02e0*/  VIADD R3, R3, 0xffffff04 ;  /* 0xffffff0403037836 */ /* 0x000fe20000000000 */
[----:B------:R-:W-:Y:S02]  /*02f0*/  LOP3.LUT R6, R6, 0x3f800000, RZ, 0xfc, !PT ;  /* 0x3f80000006067812 */ /* 0x000fe400078efcff */
[----:B------:R-:W-:Y:S02]  /*0300*/  SHF.L.U32 R11, R10, R5, RZ ;  /* 0x000000050a0b7219 */ /* 0x000fe400000006ff */
[----:B------:R-:W0:Y:S02]  /*0310*/  MUFU.RCP R7, R6 ;  /* 0x0000000600077308 */ /* 0x000e240000001000 */
[----:B0-----:R-:W-:-:S04]  /*0320*/  FFMA R8, R6, R7, -1 ;  /* 0xbf80000006087423 */ /* 0x001fc80000000007 */
[----:B------:R-:W-:-:S04]  /*0330*/  FADD.FTZ R8, -R8, -RZ ;  /* 0x800000ff08087221 */ /* 0x000fc80000010100 */
[CCC-:B------:R-:W-:Y:S01]  /*0340*/  FFMA.RM R9, R7.reuse, R8.reuse, R7.reuse ;  /* 0x0000000807097223 */ /* 0x1c0fe20000004007 */
[----:B------:R-:W-:-:S04]  /*0350*/  FFMA.RP R8, R7, R8, R7 ;  /* 0x0000000807087223 */ /* 0x000fc80000008007 */
[C---:B------:R-:W-:Y:S02]  /*0360*/  LOP3.LUT R7, R9.reuse, 0x7fffff, RZ, 0xc0, !PT ;  /* 0x007fffff09077812 */ /* 0x040fe400078ec0ff */
[----:B------:R-:W-:Y:S02]  /*0370*/  FSETP.NEU.FTZ.AND P0, PT, R9, R8, PT ;  /* 0x000000080900720b */ /* 0x000fe40003f1d000 */
[----:B------:R-:W-:Y:S02]  /*0380*/  LOP3.LUT R8, R7, 0x800000, RZ, 0xfc, !PT ;  /* 0x0080000007087812 */ /* 0x000fe400078efcff */
[----:B------:R-:W-:Y:S02]  /*0390*/  SEL R7, RZ, 0xffffffff, !P0 ;  /* 0xffffffffff077807 */ /* 0x000fe40004000000 */
[----:B------:R-:W-:Y:S02]  /*03a0*/  LOP3.LUT R6, R11, R8, RZ, 0xc0, !PT ;  /* 0x000000080b067212 */ /* 0x000fe400078ec0ff */
[----:B------:R-:W-:Y:S01]  /*03b0*/  SHF.R.U32.HI R3, RZ, R3, R8 ;  /* 0x00000003ff037219 */ /* 0x000fe20000011608 */
[----:B------:R-:W-:Y:S01]  /*03c0*/  IMAD.MOV R7, RZ, RZ, -R7 ;  /* 0x000000ffff077224 */ /* 0x000fe200078e0a07 */
[----:B------:R-:W-:-:S04]  /*03d0*/  SHF.R.U32.HI R6, RZ, R5, R6 ;  /* 0x00000005ff067219 */ /* 0x000fc80000011606 */
[----:B------:R-:W-:Y:S02]  /*03e0*/  LOP3.LUT P1, RZ, R7, R5, R8, 0xf8, !PT ;  /* 0x0000000507ff7212 */ /* 0x000fe4000782f808 */
[C---:B------:R-:W-:Y:S02]  /*03f0*/  LOP3.LUT P0, RZ, R6.reuse, 0x1, RZ, 0xc0, !PT ;  /* 0x0000000106ff7812 */ /* 0x040fe4000780c0ff */
[----:B------:R-:W-:-:S04]  /*0400*/  LOP3.LUT P2, RZ, R6, 0x2, RZ, 0xc0, !PT ;  /* 0x0000000206ff7812 */ /* 0x000fc8000784c0ff */
[----:B------:R-:W-:Y:S02]  /*0410*/  PLOP3.LUT P0, PT, P0, P1, P2, 0xe0, 0x0 ;  /* 0x000000000000781c */ /* 0x000fe40000703c20 */
[----:B------:R-:W-:Y:S02]  /*0420*/  LOP3.LUT P1, RZ, R0, 0x7fffff, RZ, 0xc0, !PT ;  /* 0x007fffff00ff7812 */ /* 0x000fe4000782c0ff */
[----:B------:R-:W-:-:S05]  /*0430*/  SEL R5, RZ, 0x1, !P0 ;  /* 0x00000001ff057807 */ /* 0x000fca0004000000 */
[----:B------:R-:W-:-:S05]  /*0440*/  IMAD.MOV R5, RZ, RZ, -R5 ;  /* 0x000000ffff057224 */ /* 0x000fca00078e0a05 */
[----:B------:R-:W-:-:S13]  /*0450*/  ISETP.GE.AND P0, PT, R5, RZ, PT ;  /* 0x000000ff0500720c */ /* 0x000fda0003f06270 */
[----:B------:R-:W-:-:S04]  /*0460*/  @!P0 VIADD R3, R3, 0x1 ;  /* 0x0000000103038836 */ /* 0x000fc80000000000 */
[----:B------:R-:W-:-:S05]  /*0470*/  @!P1 IMAD.SHL.U32 R3, R3, 0x2, RZ ;  /* 0x0000000203039824 */ /* 0x000fca00078e00ff */
[----:B------:R-:W-:Y:S01]  /*0480*/  LOP3.LUT R3, R3, 0x80000000, R0, 0xf8, !PT ;  /* 0x8000000003037812 */ /* 0x000fe200078ef800 */
[----:B------:R-:W-:Y:S06]  /*0490*/  BRA `(.L_x_778) ;  /* 0x0000000000047947 */ /* 0x000fec0003800000 */
.L_x_779:
[----:B------:R0:W1:Y:S02]  /*04a0*/  MUFU.RCP R3, R0 ;  /* 0x0000000000037308 */ /* 0x0000640000001000 */
.L_x_778:
[----:B------:R-:W-:-:S04]  /*04b0*/  IMAD.MOV.U32 R5, RZ, RZ, 0x0 ;  /* 0x00000000ff057424 */ /* 0x000fc800078e00ff */
[----:B0123--:R-:W-:Y:S05]  /*04c0*/  RET.REL.NODEC R4 `(_Z15initialize_rankPfi) ;  /* 0xfffffff804cc7950 */ /* 0x00ffea0003c3ffff */
.L_x_780:
        /* <DEDUP_REMOVED lines=11> */
.L_x_866:


//--------------------- .text._Z17manage_adj_matrixPfi --------------------------
	.section	.text._Z17manage_adj_matrixPfi,"ax",@progbits
	.align	128
        .global         _Z17manage_adj_matrixPfi
        .type           _Z17manage_adj_matrixPfi,@function
        .size           _Z17manage_adj_matrixPfi,(.L_x_868 - _Z17manage_adj_matrixPfi)
        .other          _Z17manage_adj_matrixPfi,@"STO_CUDA_ENTRY STV_DEFAULT"
_Z17manage_adj_matrixPfi:
.text._Z17manage_adj_matrixPfi:
[----:B------:R-:W-:Y:S01]  /*0000*/  LDC R1, c[0x0][0x37c] ;  /* 0x0000df00ff017b82 */ /* 0x000fe20000000800 */
[----:B------:R-:W0:Y:S07]  /*0010*/  S2R R9, SR_TID.X ;  /* 0x0000000000097919 */ /* 0x000e2e0000002100 */
[----:B------:R-:W1:Y:S01]  /*0020*/  S2UR UR4, SR_CTAID.X ;  /* 0x00000000000479c3 */ /* 0x000e620000002500 */
[----:B------:R-:W1:Y:S01]  /*0030*/  LDCU UR5, c[0x0][0x360] ;  /* 0x00006c00ff0577ac */ /* 0x000e620008000800 */
[----:B------:R-:W2:Y:S02]  /*0040*/  LDCU UR6, c[0x0][0x388] ;  /* 0x00007100ff0677ac */ /* 0x000ea40008000800 */
[----:B--2---:R-:W-:Y:S01]  /*0050*/  MOV R5, UR6 ;  /* 0x0000000600057c02 */ /* 0x004fe20008000f00 */
[----:B-1----:R-:W-:-:S06]  /*0060*/  UIMAD UR4, UR4, UR5, URZ ;  /* 0x00000005040472a4 */ /* 0x002fcc000f8e02ff */
[----:B0-----:R-:W-:-:S04]  /*0070*/  IADD3 R4, PT, PT, R9, UR4, RZ ;  /* 0x0000000409047c10 */ /* 0x001fc8000fffe0ff */
[----:B------:R-:W-:-:S13]  /*0080*/  ISETP.GE.AND P0, PT, R4, R5, PT ;  /* 0x000000050400720c */ /* 0x000fda0003f06270 */
[----:B------:R-:W-:Y:S05]  /*0090*/  @P0 EXIT ;  /* 0x000000000000094d */ /* 0x000fea0003800000 */
[----:B------:R-:W-:Y:S01]  /*00a0*/  ISETP.GE.AND P0, PT, R5, 0x1, PT ;  /* 0x000000010500780c */ /* 0x000fe20003f06270 */
[----:B------:R-:W0:Y:S01]  /*00b0*/  LDCU.64 UR6, c[0x0][0x358] ;  /* 0x00006b00ff0677ac */ /* 0x000e220008000a00 */
[----:B------:R-:W-:-:S11]  /*00c0*/  HFMA2 R3, -RZ, RZ, 0, 0 ;  /* 0x00000000ff037431 */ /* 0x000fd600000001ff */
[----:B------:R-:W-:Y:S05]  /*00d0*/  @!P0 BRA `(.L_x_781) ;  /* 0x0000000800008947 */ /* 0x000fea0003800000 */
[C---:B------:R-:W-:Y:S02]  /*00e0*/  IADD3 R0, PT, PT, R5.reuse, -0x1, RZ ;  /* 0xffffffff05007810 */ /* 0x040fe40007ffe0ff */
[----:B------:R-:W-:Y:S02]  /*00f0*/  LOP3.LUT R2, R5, 0xf, RZ, 0xc0, !PT ;  /* 0x0000000f05027812 */ /* 0x000fe400078ec0ff */
[----:B------:R-:W-:Y:S02]  /*0100*/  ISETP.GE.U32.AND P0, PT, R0, 0xf, PT ;  /* 0x0000000f0000780c */ /* 0x000fe40003f06070 */
[----:B------:R-:W-:Y:S02]  /*0110*/  ISETP.NE.AND P1, PT, R2, RZ, PT ;  /* 0x000000ff0200720c */ /* 0x000fe40003f25270 */
[----:B------:R-:W-:Y:S02]  /*0120*/  MOV R3, RZ ;  /* 0x000000ff00037202 */ /* 0x000fe40000000f00 */
[----:B------:R-:W-:-:S07]  /*0130*/  MOV R6, RZ ;  /* 0x000000ff00067202 */ /* 0x000fce0000000f00 */
[----:B------:R-:W-:Y:S05]  /*0140*/  @!P0 BRA `(.L_x_782) ;  /* 0x0000000000e88947 */ /* 0x000fea0003800000 */
[----:B------:R-:W-:Y:S02]  /*0150*/  LOP3.LUT R6, R5, 0x7ffffff0, RZ, 0xc0, !PT ;  /* 0x7ffffff005067812 */ /* 0x000fe400078ec0ff */
[----:B------:R-:W-:Y:S02]  /*0160*/  MOV R3, RZ ;  /* 0x000000ff00037202 */ /* 0x000fe40000000f00 */
[----:B------:R-:W-:Y:S02]  /*0170*/  MOV R8, R4 ;  /* 0x0000000400087202 */ /* 0x000fe40000000f00 */
[----:B------:R-:W-:-:S07]  /*0180*/  IADD3 R7, PT, PT, -R6, RZ, RZ ;  /* 0x000000ff06077210 */ /* 0x000fce0007ffe1ff */
.L_x_783:
[----:B------:R-:W1:Y:S08]  /*0190*/  LDC.64 R14, c[0x0][0x380] ;  /* 0x0000e000ff0e7b82 */ /* 0x000e700000000a00 */
[----:B------:R-:W2:Y:S01]  /*01a0*/  LDC R5, c[0x0][0x388] ;  /* 0x0000e200ff057b82 */ /* 0x000ea20000000800 */
[----:B-1----:R-:W-:-:S05]  /*01b0*/  IMAD.WIDE R14, R8, 0x4, R14 ;  /* 0x00000004080e7825 */ /* 0x002fca00078e020e */
[----:B0-----:R-:W3:Y:S01]  /*01c0*/  LDG.E R0, desc[UR6][R14.64] ;  /* 0x000000060e007981 */ /* 0x001ee2000c1e1900 */
[----:B--2---:R-:W-:-:S04]  /*01d0*/  IMAD.WIDE.U32 R28, R5, 0x4, R14 ;  /* 0x00000004051c7825 */ /* 0x004fc800078e000e */
[C---:B------:R-:W-:Y:S02]  /*01e0*/  IMAD.WIDE.U32 R12, R5.reuse, 0x4, R28 ;  /* 0x00000004050c7825 */ /* 0x040fe400078e001c */
[----:B------:R-:W2:Y:S02]  /*01f0*/  LDG.E R28, desc[UR6][R28.64] ;  /* 0x000000061c1c7981 */ /* 0x000ea4000c1e1900 */
[C---:B------:R-:W-:Y:S02]  /*0200*/  IMAD.WIDE.U32 R20, R5.reuse, 0x4, R12 ;  /* 0x0000000405147825 */ /* 0x040fe400078e000c */
[----:B------:R0:W4:Y:S04]  /*0210*/  LDG.E R27, desc[UR6][R12.64] ;  /* 0x000000060c1b7981 */ /* 0x000128000c1e1900 */
[----:B------:R-:W5:Y:S01]  /*0220*/  LDG.E R26, desc[UR6][R20.64] ;  /* 0x00000006141a7981 */ /* 0x000f62000c1e1900 */
[----:B------:R-:W-:-:S05]  /*0230*/  IMAD.WIDE.U32 R24, R5, 0x4, R20 ;  /* 0x0000000405187825 */ /* 0x000fca00078e0014 */
[----:B------:R-:W5:Y:S01]  /*0240*/  LDG.E R23, desc[UR6][R24.64] ;  /* 0x0000000618177981 */ /* 0x000f62000c1e1900 */
[----:B------:R-:W-:-:S05]  /*0250*/  IMAD.WIDE.U32 R16, R5, 0x4, R24 ;  /* 0x0000000405107825 */ /* 0x000fca00078e0018 */
[----:B------:R1:W5:Y:S01]  /*0260*/  LDG.E R22, desc[UR6][R16.64] ;  /* 0x0000000610167981 */ /* 0x000362000c1e1900 */
[----:B------:R-:W-:-:S04]  /*0270*/  IMAD.WIDE.U32 R10, R5, 0x4, R16 ;  /* 0x00000004050a7825 */ /* 0x000fc800078e0010 */
[C---:B------:R-:W-:Y:S02]  /*0280*/  IMAD.WIDE.U32 R18, R5.reuse, 0x4, R10 ;  /* 0x0000000405127825 */ /* 0x040fe400078e000a */
[----:B------:R-:W5:Y:S02]  /*0290*/  LDG.E R11, desc[UR6][R10.64] ;  /* 0x000000060a0b7981 */ /* 0x000f64000c1e1900 */
[----:B0-----:R-:W-:-:S05]  /*02a0*/  IMAD.WIDE.U32 R12, R5, 0x4, R18 ;  /* 0x00000004050c7825 */ /* 0x001fca00078e0012 */
[----:B------:R-:W5:Y:S01]  /*02b0*/  LDG.E R29, desc[UR6][R12.64] ;  /* 0x000000060c1d7981 */ /* 0x000f62000c1e1900 */
[----:B------:R-:W-:-:S03]  /*02c0*/  IMAD.WIDE.U32 R14, R5, 0x4, R12 ;  /* 0x00000004050e7825 */ /* 0x000fc600078e000c */
[----:B------:R0:W5:Y:S01]  /*02d0*/  LDG.E R10, desc[UR6][R18.64] ;  /* 0x00000006120a7981 */ /* 0x000162000c1e1900 */
[----:B-1----:R-:W-:-:S03]  /*02e0*/  IMAD.WIDE.U32 R16, R5, 0x4, R14 ;  /* 0x0000000405107825 */ /* 0x002fc600078e000e */
[----:B------:R-:W5:Y:S01]  /*02f0*/  LDG.E R14, desc[UR6][R14.64] ;  /* 0x000000060e0e7981 */ /* 0x000f62000c1e1900 */
[----:B0-----:R-:W-:-:S03]  /*0300*/  IMAD.WIDE.U32 R18, R5, 0x4, R16 ;  /* 0x0000000405127825 */ /* 0x001fc600078e0010 */
[----:B------:R0:W5:Y:S01]  /*0310*/  LDG.E R15, desc[UR6][R16.64] ;  /* 0x00000006100f7981 */ /* 0x000162000c1e1900 */
[----:B------:R-:W-:-:S03]  /*0320*/  IMAD.WIDE.U32 R20, R5, 0x4, R18 ;  /* 0x0000000405147825 */ /* 0x000fc600078e0012 */
[----:B------:R-:W5:Y:S01]  /*0330*/  LDG.E R18, desc[UR6][R18.64] ;  /* 0x0000000612127981 */ /* 0x000f62000c1e1900 */
[----:B------:R-:W-:-:S03]  /*0340*/  IMAD.WIDE.U32 R24, R5, 0x4, R20 ;  /* 0x0000000405187825 */ /* 0x000fc600078e0014 */
[----:B------:R-:W5:Y:S01]  /*0350*/  LDG.E R20, desc[UR6][R20.64] ;  /* 0x0000000614147981 */ /* 0x000f62000c1e1900 */
[----:B------:R-:W-:-:S03]  /*0360*/  IMAD.WIDE.U32 R12, R5, 0x4, R24 ;  /* 0x00000004050c7825 */ /* 0x000fc600078e0018 */
[----:B------:R-:W5:Y:S01]  /*0370*/  LDG.E R24, desc[UR6][R24.64] ;  /* 0x0000000618187981 */ /* 0x000f62000c1e1900 */
[----:B0-----:R-:W-:-:S03]  /*0380*/  IMAD.WIDE.U32 R16, R5, 0x4, R12 ;  /* 0x0000000405107825 */ /* 0x001fc600078e000c */
[----:B------:R-:W5:Y:S04]  /*0390*/  LDG.E R19, desc[UR6][R12.64] ;  /* 0x000000060c137981 */ /* 0x000f68000c1e1900 */
[----:B------:R-:W5:Y:S01]  /*03a0*/  LDG.E R16, desc[UR6][R16.64] ;  /* 0x0000000610107981 */ /* 0x000f62000c1e1900 */
[----:B------:R-:W-:-:S04]  /*03b0*/  IADD3 R7, PT, PT, R7, 0x10, RZ ;  /* 0x0000001007077810 */ /* 0x000fc80007ffe0ff */
[----:B------:R-:W-:Y:S02]  /*03c0*/  ISETP.NE.AND P0, PT, R7, RZ, PT ;  /* 0x000000ff0700720c */ /* 0x000fe40003f05270 */
[----:B------:R-:W-:Y:S01]  /*03d0*/  LEA R8, R5, R8, 0x4 ;  /* 0x0000000805087211 */ /* 0x000fe200078e20ff */
[----:B---3--:R-:W-:-:S04]  /*03e0*/  FADD R3, R0, R3 ;  /* 0x0000000300037221 */ /* 0x008fc80000000000 */
[----:B--2---:R-:W-:-:S04]  /*03f0*/  FADD R28, R3, R28 ;  /* 0x0000001c031c7221 */ /* 0x004fc80000000000 */
        /* <DEDUP_REMOVED lines=14> */
[----:B------:R-:W-:Y:S06]  /*04e0*/  @P0 BRA `(.L_x_783) ;  /* 0xfffffffc00280947 */ /* 0x000fec000383ffff */
.L_x_782:
[----:B------:R-:W-:Y:S05]  /*04f0*/  @!P1 BRA `(.L_x_781) ;  /* 0x0000000000f89947 */ /* 0x000fea0003800000 */
[----:B------:R-:W-:Y:S02]  /*0500*/  ISETP.GE.U32.AND P0, PT, R2, 0x8, PT ;  /* 0x000000080200780c */ /* 0x000fe40003f06070 */
[----:B------:R-:W-:-:S04]  /*0510*/  LOP3.LUT R0, R5, 0x7, RZ, 0xc0, !PT ;  /* 0x0000000705007812 */ /* 0x000fc800078ec0ff */
[----:B------:R-:W-:-:S07]  /*0520*/  ISETP.NE.AND P1, PT, R0, RZ, PT ;  /* 0x000000ff0000720c */ /* 0x000fce0003f25270 */
[----:B------:R-:W-:Y:S06]  /*0530*/  @!P0 BRA `(.L_x_784) ;  /* 0x00000000006c8947 */ /* 0x000fec0003800000 */
[----:B------:R-:W1:Y:S01]  /*0540*/  LDC.64 R18, c[0x0][0x380] ;  /* 0x0000e000ff127b82 */ /* 0x000e620000000a00 */
[----:B------:R-:W-:-:S04]  /*0550*/  IMAD R7, R6, R5, R4 ;  /* 0x0000000506077224 */ /* 0x000fc800078e0204 */
[----:B-1----:R-:W-:-:S04]  /*0560*/  IMAD.WIDE R18, R7, 0x4, R18 ;  /* 0x0000000407127825 */ /* 0x002fc800078e0212 */
[C---:B------:R-:W-:Y:S02]  /*0570*/  IMAD.WIDE.U32 R20, R5.reuse, 0x4, R18 ;  /* 0x0000000405147825 */ /* 0x040fe400078e0012 */
[----:B0-----:R-:W2:Y:S02]  /*0580*/  LDG.E R18, desc[UR6][R18.64] ;  /* 0x0000000612127981 */ /* 0x001ea4000c1e1900 */
[C---:B------:R-:W-:Y:S02]  /*0590*/  IMAD.WIDE.U32 R22, R5.reuse, 0x4, R20 ;  /* 0x0000000405167825 */ /* 0x040fe400078e0014 */
[----:B------:R-:W3:Y:S02]  /*05a0*/  LDG.E R21, desc[UR6][R20.64] ;  /* 0x0000000614157981 */ /* 0x000ee4000c1e1900 */
[C---:B------:R-:W-:Y:S02]  /*05b0*/  IMAD.WIDE.U32 R10, R5.reuse, 0x4, R22 ;  /* 0x00000004050a7825 */ /* 0x040fe400078e0016 */
[----:B------:R-:W4:Y:S02]  /*05c0*/  LDG.E R23, desc[UR6][R22.64] ;  /* 0x0000000616177981 */ /* 0x000f24000c1e1900 */
[----:B------:R-:W-:-:S02]  /*05d0*/  IMAD.WIDE.U32 R24, R5, 0x4, R10 ;  /* 0x0000000405187825 */ /* 0x000fc400078e000a */
[----:B------:R-:W5:Y:S02]  /*05e0*/  LDG.E R11, desc[UR6][R10.64] ;  /* 0x000000060a0b7981 */ /* 0x000f64000c1e1900 */
[C---:B------:R-:W-:Y:S02]  /*05f0*/  IMAD.WIDE.U32 R12, R5.reuse, 0x4, R24 ;  /* 0x00000004050c7825 */ /* 0x040fe400078e0018 */
[----:B------:R-:W5:Y:S02]  /*0600*/  LDG.E R25, desc[UR6][R24.64] ;  /* 0x0000000618197981 */ /* 0x000f64000c1e1900 */
[C---:B------:R-:W-:Y:S02]  /*0610*/  IMAD.WIDE.U32 R14, R5.reuse, 0x4, R12 ;  /* 0x00000004050e7825 */ /* 0x040fe400078e000c */
[----:B------:R-:W5:Y:S02]  /*0620*/  LDG.E R13, desc[UR6][R12.64] ;  /* 0x000000060c0d7981 */ /* 0x000f64000c1e1900 */
[----:B------:R-:W-:-:S02]  /*0630*/  IMAD.WIDE.U32 R16, R5, 0x4, R14 ;  /* 0x0000000405107825 */ /* 0x000fc400078e000e */
[----:B------:R-:W5:Y:S04]  /*0640*/  LDG.E R15, desc[UR6][R14.64] ;  /* 0x000000060e0f7981 */ /* 0x000f68000c1e1900 */
[----:B------:R-:W5:Y:S01]  /*0650*/  LDG.E R17, desc[UR6][R16.64] ;  /* 0x0000000610117981 */ /* 0x000f62000c1e1900 */
[----:B------:R-:W-:Y:S01]  /*0660*/  IADD3 R6, PT, PT, R6, 0x8, RZ ;  /* 0x0000000806067810 */ /* 0x000fe20007ffe0ff */
[----:B--2---:R-:W-:-:S04]  /*0670*/  FADD R18, R3, R18 ;  /* 0x0000001203127221 */ /* 0x004fc80000000000 */
[----:B---3--:R-:W-:-:S04]  /*0680*/  FADD R18, R18, R21 ;  /* 0x0000001512127221 */ /* 0x008fc80000000000 */
[----:B----4-:R-:W-:-:S04]  /*0690*/  FADD R18, R18, R23 ;  /* 0x0000001712127221 */ /* 0x010fc80000000000 */
[----:B-----5:R-:W-:-:S04]  /*06a0*/  FADD R18, R18, R11 ;  /* 0x0000000b12127221 */ /* 0x020fc80000000000 */
[----:B------:R-:W-:-:S04]  /*06b0*/  FADD R18, R18, R25 ;  /* 0x0000001912127221 */ /* 0x000fc80000000000 */
[----:B------:R-:W-:-:S04]  /*06c0*/  FADD R18, R18, R13 ;  /* 0x0000000d12127221 */ /* 0x000fc80000000000 */
[----:B------:R-:W-:-:S04]  /*06d0*/  FADD R18, R18, R15 ;  /* 0x0000000f12127221 */ /* 0x000fc80000000000 */
[----:B------:R-:W-:-:S07]  /*06e0*/  FADD R3, R18, R17 ;  /* 0x0000001112037221 */ /* 0x000fce0000000000 */
.L_x_784:
        /* <DEDUP_REMOVED lines=12> */
[----:B------:R-:W-:Y:S02]  /*07b0*/  IMAD.WIDE.U32 R16, R5, 0x4, R14 ;  /* 0x0000000405107825 */ /* 0x000fe400078e000e */
[----:B------:R-:W4:Y:S04]  /*07c0*/  LDG.E R14, desc[UR6][R14.64] ;  /* 0x000000060e0e7981 */ /* 0x000f28000c1e1900 */
[----:B------:R-:W5:Y:S01]  /*07d0*/  LDG.E R16, desc[UR6][R16.64] ;  /* 0x0000000610107981 */ /* 0x000f62000c1e1900 */
[----:B------:R-:W-:Y:S01]  /*07e0*/  IADD3 R6, PT, PT, R6, 0x4, RZ ;  /* 0x0000000406067810 */ /* 0x000fe20007ffe0ff */
[----:B--2---:R-:W-:-:S04]  /*07f0*/  FADD R3, R3, R10 ;  /* 0x0000000a03037221 */ /* 0x004fc80000000000 */
[----:B---3--:R-:W-:-:S04]  /*0800*/  FADD R3, R3, R12 ;  /* 0x0000000c03037221 */ /* 0x008fc80000000000 */
[----:B----4-:R-:W-:-:S04]  /*0810*/  FADD R3, R3, R14 ;  /* 0x0000000e03037221 */ /* 0x010fc80000000000 */
[----:B-----5:R-:W-:-:S07]  /*0820*/  FADD R3, R3, R16 ;  /* 0x0000001003037221 */ /* 0x020fce0000000000 */
.L_x_785:
[----:B------:R-:W-:Y:S05]  /*0830*/  @!P1 BRA `(.L_x_781) ;  /* 0x0000000000289947 */ /* 0x000fea0003800000 */
[----:B------:R-:W1:Y:S01]  /*0840*/  LDC.64 R10, c[0x0][0x380] ;  /* 0x0000e000ff0a7b82 */ /* 0x000e620000000a00 */
[----:B------:R-:W-:Y:S01]  /*0850*/  IMAD R0, R6, R5, R4 ;  /* 0x0000000506007224 */ /* 0x000fe200078e0204 */
[----:B------:R-:W-:-:S07]  /*0860*/  IADD3 R2, PT, PT, -R2, RZ, RZ ;  /* 0x000000ff02027210 */ /* 0x000fce0007ffe1ff */
.L_x_786:
[----:B-1----:R-:W-:-:S06]  /*0870*/  IMAD.WIDE R6, R0, 0x4, R10 ;  /* 0x0000000400067825 */ /* 0x002fcc00078e020a */
[----:B0-----:R-:W2:Y:S01]  /*0880*/  LDG.E R6, desc[UR6][R6.64] ;  /* 0x0000000606067981 */ /* 0x001ea2000c1e1900 */
[----:B------:R-:W-:Y:S02]  /*0890*/  IADD3 R2, PT, PT, R2, 0x1, RZ ;  /* 0x0000000102027810 */ /* 0x000fe40007ffe0ff */
[----:B------:R-:W-:Y:S02]  /*08a0*/  IADD3 R0, PT, PT, R0, R5, RZ ;  /* 0x0000000500007210 */ /* 0x000fe40007ffe0ff */
[----:B------:R-:W-:Y:S01]  /*08b0*/  ISETP.NE.AND P0, PT, R2, RZ, PT ;  /* 0x000000ff0200720c */ /* 0x000fe20003f05270 */
[----:B--2---:R-:W-:-:S12]  /*08c0*/  FADD R3, R6, R3 ;  /* 0x0000000306037221 */ /* 0x004fd80000000000 */
[----:B------:R-:W-:Y:S05]  /*08d0*/  @P0 BRA `(.L_x_786) ;  /* 0xfffffffc00e40947 */ /* 0x000fea000383ffff */
.L_x_781:
[----:B------:R-:W-:-:S13]  /*08e0*/  ISETP.GE.AND P0, PT, R5, 0x1, PT ;  /* 0x000000010500780c */ /* 0x000fda0003f06270 */
[----:B0-----:R-:W-:Y:S05]  /*08f0*/  @!P0 EXIT ;  /* 0x000000000000894d */ /* 0x001fea0003800000 */
[----:B------:R-:W0:Y:S08]  /*0900*/  I2F.F64.U32 R6, R5 ;  /* 0x0000000500067312 */ /* 0x000e300000201800 */
[----:B0-----:R-:W0:Y:S01]  /*0910*/  MUFU.RCP64H R11, R7 ;  /* 0x00000007000b7308 */ /* 0x001e220000001800 */
[----:B------:R-:W-:-:S04]  /*0920*/  IADD3 R10, PT, PT, R7, 0x300402, RZ ;  /* 0x00300402070a7810 */ /* 0x000fc80007ffe0ff */
[----:B------:R-:W-:Y:S02]  /*0930*/  FSETP.GEU.AND P0, PT, |R10|, 5.8789094863358348022e-39, PT ;  /* 0x004004020a00780b */ /* 0x000fe40003f0e200 */
[----:B0-----:R-:W-:-:S08]  /*0940*/  DFMA R12, -R6, R10, 1 ;  /* 0x3ff00000060c742b */ /* 0x001fd0000000010a */
[----:B------:R-:W-:-:S08]  /*0950*/  DFMA R12, R12, R12, R12 ;  /* 0x0000000c0c0c722b */ /* 0x000fd0000000000c */
[----:B------:R-:W-:-:S08]  /*0960*/  DFMA R12, R10, R12, R10 ;  /* 0x0000000c0a0c722b */ /* 0x000fd0000000000a */
[----:B------:R-:W-:-:S08]  /*0970*/  DFMA R14, -R6, R12, 1 ;  /* 0x3ff00000060e742b */ /* 0x000fd0000000010c */
[----:B------:R-:W-:Y:S01]  /*0980*/  DFMA R12, R12, R14, R12 ;  /* 0x0000000e0c0c722b */ /* 0x000fe2000000000c */
[----:B------:R-:W-:Y:S10]  /*0990*/  @P0 BRA `(.L_x_787) ;  /* 0x0000000000100947 */ /* 0x000ff40003800000 */
[----:B------:R-:W-:-:S04]  /*09a0*/  LOP3.LUT R0, R7, 0x7fffffff, RZ, 0xc0, !PT ;  /* 0x7fffffff07007812 */ /* 0x000fc800078ec0ff */
[----:B------:R-:W-:Y:S02]  /*09b0*/  IADD3 R12, PT, PT, R0, -0x100000, RZ ;  /* 0xfff00000000c7810 */ /* 0x000fe40007ffe0ff */
[----:B------:R-:W-:-:S07]  /*09c0*/  MOV R0, 0x9e0 ;  /* 0x000009e000007802 */ /* 0x000fce0000000f00 */
[----:B------:R-:W-:Y:S05]  /*09d0*/  CALL.REL.NOINC `($__internal_1_$__cuda_sm20_dblrcp_rn_slowpath_v3) ;  /* 0x0000001800a87944 */ /* 0x000fea0003c00000 */
.L_x_787:
[----:B------:R-:W0:Y:S01]  /*09e0*/  LDCU UR5, c[0x0][0x388] ;  /* 0x00007100ff0577ac */ /* 0x000e220008000800 */
[----:B------:R1:W2:Y:S01]  /*09f0*/  F2F.F32.F64 R5, R12 ;  /* 0x0000000c00057310 */ /* 0x0002a20000301000 */
[----:B------:R-:W-:Y:S02]  /*0a00*/  MOV R7, RZ ;  /* 0x000000ff00077202 */ /* 0x000fe40000000f00 */
[----:B0-----:R-:W-:-:S04]  /*0a10*/  MOV R17, UR5 ;  /* 0x0000000500117c02 */ /* 0x001fc80008000f00 */
[C---:B------:R-:W-:Y:S02]  /*0a20*/  IADD3 R0, PT, PT, R17.reuse, -0x1, RZ ;  /* 0xffffffff11007810 */ /* 0x040fe40007ffe0ff */
[----:B------:R-:W-:Y:S02]  /*0a30*/  LOP3.LUT R6, R17, 0x7, RZ, 0xc0, !PT ;  /* 0x0000000711067812 */ /* 0x000fe400078ec0ff */
[----:B------:R-:W-:-:S13]  /*0a40*/  ISETP.GE.U32.AND P0, PT, R0, 0x7, PT ;  /* 0x000000070000780c */ /* 0x000fda0003f06070 */
[----:B-12---:R-:W-:Y:S05]  /*0a50*/  @!P0 BRA `(.L_x_788) ;  /* 0x0000000c00408947 */ /* 0x006fea0003800000 */
[----:B------:R-:W0:Y:S01]  /*0a60*/  LDC R8, c[0x0][0x388] ;  /* 0x0000e200ff087b82 */ /* 0x000e220000000800 */
[C---:B------:R-:W-:Y:S01]  /*0a70*/  LOP3.LUT R7, R17.reuse, 0x7ffffff8, RZ, 0xc0, !PT ;  /* 0x7ffffff811077812 */ /* 0x040fe200078ec0ff */
[C-C-:B------:R-:W-:Y:S01]  /*0a80*/  IMAD R10, R17.reuse, 0x7, R4.reuse ;  /* 0x00000007110a7824 */ /* 0x140fe200078e0204 */
[C---:B------:R-:W-:Y:S01]  /*0a90*/  IADD3 R9, PT, PT, R17.reuse, UR4, R9 ;  /* 0x0000000411097c10 */ /* 0x040fe2000fffe009 */
[C-C-:B------:R-:W-:Y:S01]  /*0aa0*/  IMAD R11, R17.reuse, 0x6, R4.reuse ;  /* 0x00000006110b7824 */ /* 0x140fe200078e0204 */
[CC--:B------:R-:W-:Y:S01]  /*0ab0*/  LEA R13, R17.reuse, R4.reuse, 0x2 ;  /* 0x00000004110d7211 */ /* 0x0c0fe200078e10ff */
[C-C-:B------:R-:W-:Y:S01]  /*0ac0*/  IMAD R12, R17.reuse, 0x5, R4.reuse ;  /* 0x00000005110c7824 */ /* 0x140fe200078e0204 */
[CC--:B------:R-:W-:Y:S01]  /*0ad0*/  LEA R21, R17.reuse, R4.reuse, 0x1 ;  /* 0x0000000411157211 */ /* 0x0c0fe200078e08ff */
[----:B------:R-:W1:Y:S01]  /*0ae0*/  LDC.64 R14, c[0x0][0x380] ;  /* 0x0000e000ff0e7b82 */ /* 0x000e620000000a00 */
[----:B------:R-:W-:Y:S01]  /*0af0*/  IMAD R19, R17, 0x3, R4 ;  /* 0x0000000311137824 */ /* 0x000fe200078e0204 */
[----:B------:R-:W-:-:S02]  /*0b00*/  MOV R23, R4 ;  /* 0x0000000400177202 */ /* 0x000fc40000000f00 */
[----:B------:R-:W-:-:S07]  /*0b10*/  IADD3 R18, PT, PT, -R7, RZ, RZ ;  /* 0x000000ff07127210 */ /* 0x000fce0007ffe1ff */
.L_x_822:
[----:B------:R-:W-:Y:S01]  /*0b20*/  FSETP.NEU.AND P0, PT, R3, RZ, PT ;  /* 0x000000ff0300720b */ /* 0x000fe20003f0d000 */
[----:B------:R-:W-:-:S12]  /*0b30*/  BSSY.RECONVERGENT B2, `(.L_x_789) ;  /* 0x0000015000027945 */ /* 0x000fd80003800200 */
[----:B------:R-:W-:Y:S05]  /*0b40*/  @!P0 BRA `(.L_x_790) ;  /* 0x0000000000448947 */ /* 0x000fea0003800000 */
[----:B-1----:R-:W-:-:S05]  /*0b50*/  IMAD.WIDE R16, R23, 0x4, R14 ;  /* 0x0000000417107825 */ /* 0x002fca00078e020e */
[----:B------:R-:W2:Y:S01]  /*0b60*/  LDG.E R0, desc[UR6][R16.64] ;  /* 0x0000000610007981 */ /* 0x000ea2000c1e1900 */
[----:B------:R-:W1:Y:S01]  /*0b70*/  MUFU.RCP R2, R3 ;  /* 0x0000000300027308 */ /* 0x000e620000001000 */
[----:B------:R-:W-:Y:S01]  /*0b80*/  BSSY.RECONVERGENT B3, `(.L_x_791) ;  /* 0x000000b000037945 */ /* 0x000fe20003800200 */
[----:B-1----:R-:W-:-:S04]  /*0b90*/  FFMA R25, R2, -R3, 1 ;  /* 0x3f80000002197423 */ /* 0x002fc80000000803 */
[----:B------:R-:W-:Y:S02]  /*0ba0*/  FFMA R25, R2, R25, R2 ;  /* 0x0000001902197223 */ /* 0x000fe40000000002 */
[----:B--2---:R-:W1:Y:S02]  /*0bb0*/  FCHK P0, R0, R3 ;  /* 0x0000000300007302 */ /* 0x004e640000000000 */
[----:B------:R-:W-:-:S04]  /*0bc0*/  FFMA R2, R0, R25, RZ ;  /* 0x0000001900027223 */ /* 0x000fc800000000ff */
[----:B------:R-:W-:-:S04]  /*0bd0*/  FFMA R20, R2, -R3, R0 ;  /* 0x8000000302147223 */ /* 0x000fc80000000000 */
[----:B------:R-:W-:Y:S01]  /*0be0*/  FFMA R25, R25, R20, R2 ;  /* 0x0000001419197223 */ /* 0x000fe20000000002 */
[----:B-1----:R-:W-:Y:S06]  /*0bf0*/  @!P0 BRA `(.L_x_792) ;  /* 0x00000000000c8947 */ /* 0x002fec0003800000 */
[----:B------:R-:W-:-:S07]  /*0c00*/  MOV R2, 0xc20 ;  /* 0x00000c2000027802 */ /* 0x000fce0000000f00 */
[----:B0-----:R-:W-:Y:S05]  /*0c10*/  CALL.REL.NOINC `($__internal_2_$__cuda_sm3x_div_rn_noftz_f32_slowpath) ;  /* 0x0000001800b87944 */ /* 0x001fea0003c00000 */
[----:B------:R-:W-:-:S07]  /*0c20*/  MOV R25, R0 ;  /* 0x0000000000197202 */ /* 0x000fce0000000f00 */
.L_x_792:
[----:B------:R-:W-:Y:S05]  /*0c30*/  BSYNC.RECONVERGENT B3 ;  /* 0x0000000000037941 */ /* 0x000fea0003800200 */
.L_x_791:
[----:B------:R2:W-:Y:S01]  /*0c40*/  STG.E desc[UR6][R16.64], R25 ;  /* 0x0000001910007986 */ /* 0x0005e2000c101906 */
[----:B------:R-:W-:Y:S05]  /*0c50*/  BRA `(.L_x_793) ;  /* 0x0000000000087947 */ /* 0x000fea0003800000 */
.L_x_790:
[----:B-1----:R-:W-:-:S05]  /*0c60*/  IMAD.WIDE R16, R23, 0x4, R14 ;  /* 0x0000000417107825 */ /* 0x002fca00078e020e */
[----:B------:R1:W-:Y:S02]  /*0c70*/  STG.E desc[UR6][R16.64], R5 ;  /* 0x0000000510007986 */ /* 0x0003e4000c101906 */
.L_x_793:
[----:B------:R-:W-:Y:S05]  /*0c80*/  BSYNC.RECONVERGENT B2 ;  /* 0x0000000000027941 */ /* 0x000fea0003800200 */
.L_x_789:
[----:B------:R-:W-:Y:S01]  /*0c90*/  FSETP.NEU.AND P0, PT, R3, RZ, PT ;  /* 0x000000ff0300720b */ /* 0x000fe20003f0d000 */
[----:B------:R-:W-:-:S12]  /*0ca0*/  BSSY.RECONVERGENT B2, `(.L_x_794) ;  /* 0x0000015000027945 */ /* 0x000fd80003800200 */
[----:B-12---:R-:W1:Y:S02]  /*0cb0*/  @!P0 LDC.64 R16, c[0x0][0x380] ;  /* 0x0000e000ff108b82 */ /* 0x006e640000000a00 */
[----:B-1----:R-:W-:-:S05]  /*0cc0*/  @!P0 IMAD.WIDE R16, R9, 0x4, R16 ;  /* 0x0000000409108825 */ /* 0x002fca00078e0210 */
[----:B------:R1:W-:Y:S01]  /*0cd0*/  @!P0 STG.E desc[UR6][R16.64], R5 ;  /* 0x0000000510008986 */ /* 0x0003e2000c101906 */
        /* <DEDUP_REMOVED lines=12> */
[----:B------:R-:W-:Y:S02]  /*0da0*/  MOV R0, R27 ;  /* 0x0000001b00007202 */ /* 0x000fe40000000f00 */
[----:B------:R-:W-:-:S07]  /*0db0*/  MOV R2, 0xdd0 ;  /* 0x00000dd000027802 */ /* 0x000fce0000000f00 */
[----:B0-----:R-:W-:Y:S05]  /*0dc0*/  CALL.REL.NOINC `($__internal_2_$__cuda_sm3x_div_rn_noftz_f32_slowpath) ;  /* 0x00000018004c7944 */ /* 0x001fea0003c00000 */
.L_x_797:
[----:B------:R-:W-:Y:S05]  /*0dd0*/  BSYNC.RECONVERGENT B3 ;  /* 0x0000000000037941 */ /* 0x000fea0003800200 */
.L_x_796:
[----:B------:R2:W-:Y:S02]  /*0de0*/  STG.E desc[UR6][R16.64], R0 ;  /* 0x0000000010007986 */ /* 0x0005e4000c101906 */
.L_x_795:
[----:B------:R-:W-:Y:S05]  /*0df0*/  BSYNC.RECONVERGENT B2 ;  /* 0x0000000000027941 */ /* 0x000fea0003800200 */
.L_x_794:
        /* <DEDUP_REMOVED lines=20> */
.L_x_801:
[----:B------:R-:W-:Y:S05]  /*0f40*/  BSYNC.RECONVERGENT B3 ;  /* 0x0000000000037941 */ /* 0x000fea0003800200 */
.L_x_800:
[----:B------:R2:W-:Y:S02]  /*0f50*/  STG.E desc[UR6][R16.64], R0 ;  /* 0x0000000010007986 */ /* 0x0005e4000c101906 */
.L_x_799:
[----:B------:R-:W-:Y:S05]  /*0f60*/  BSYNC.RECONVERGENT B2 ;  /* 0x0000000000027941 */ /* 0x000fea0003800200 */
.L_x_798:
        /* <DEDUP_REMOVED lines=20> */
.L_x_805:
[----:B------:R-:W-:Y:S05]  /*10b0*/  BSYNC.RECONVERGENT B3 ;  /* 0x0000000000037941 */ /* 0x000fea0003800200 */
.L_x_804:
[----:B------:R2:W-:Y:S02]  /*10c0*/  STG.E desc[UR6][R16.64], R0 ;  /* 0x0000000010007986 */ /* 0x0005e4000c101906 */
.L_x_803:
[----:B------:R-:W-:Y:S05]  /*10d0*/  BSYNC.RECONVERGENT B2 ;  /* 0x0000000000027941 */ /* 0x000fea0003800200 */
.L_x_802:
        /* <DEDUP_REMOVED lines=20> */
.L_x_809:
[----:B------:R-:W-:Y:S05]  /*1220*/  BSYNC.RECONVERGENT B3 ;  /* 0x0000000000037941 */ /* 0x000fea0003800200 */
.L_x_808:
[----:B------:R2:W-:Y:S02]  /*1230*/  STG.E desc[UR6][R16.64], R0 ;  /* 0x0000000010007986 */ /* 0x0005e4000c101906 */
.L_x_807:
[----:B------:R-:W-:Y:S05]  /*1240*/  BSYNC.RECONVERGENT B2 ;  /* 0x0000000000027941 */ /* 0x000fea0003800200 */
.L_x_806:
        /* <DEDUP_REMOVED lines=20> */
.L_x_813:
[----:B------:R-:W-:Y:S05]  /*1390*/  BSYNC.RECONVERGENT B3 ;  /* 0x0000000000037941 */ /* 0x000fea0003800200 */
.L_x_812:
[----:B------:R2:W-:Y:S02]  /*13a0*/  STG.E desc[UR6][R16.64], R0 ;  /* 0x0000000010007986 */ /* 0x0005e4000c101906 */
.L_x_811:
[----:B------:R-:W-:Y:S05]  /*13b0*/  BSYNC.RECONVERGENT B2 ;  /* 0x0000000000027941 */ /* 0x000fea0003800200 */
.L_x_810:
        /* <DEDUP_REMOVED lines=20> */
.L_x_817:
[----:B------:R-:W-:Y:S05]  /*1500*/  BSYNC.RECONVERGENT B3 ;  /* 0x0000000000037941 */ /* 0x000fea0003800200 */
.L_x_816:
[----:B------:R2:W-:Y:S02]  /*1510*/  STG.E desc[UR6][R16.64], R0 ;  /* 0x0000000010007986 */ /* 0x0005e4000c101906 */
.L_x_815:
[----:B------:R-:W-:Y:S05]  /*1520*/  BSYNC.RECONVERGENT B2 ;  /* 0x0000000000027941 */ /* 0x000fea0003800200 */
.L_x_814:
        /* <DEDUP_REMOVED lines=20> */
.L_x_821:
[----:B------:R-:W-:Y:S05]  /*1670*/  BSYNC.RECONVERGENT B3 ;  /* 0x0000000000037941 */ /* 0x000fea0003800200 */
.L_x_820:
[----:B------:R2:W-:Y:S02]  /*1680*/  STG.E desc[UR6][R16.64], R0 ;  /* 0x0000000010007986 */ /* 0x0005e4000c101906 */
.L_x_819:
[----:B------:R-:W-:Y:S05]  /*1690*/  BSYNC.RECONVERGENT B2 ;  /* 0x0000000000027941 */ /* 0x000fea0003800200 */
.L_x_818:
[----:B------:R-:W-:Y:S02]  /*16a0*/  IADD3 R18, PT, PT, R18, 0x8, RZ ;  /* 0x0000000812127810 */ /* 0x000fe40007ffe0ff */
[----:B012---:R-:W-:Y:S02]  /*16b0*/  MOV R17, R8 ;  /* 0x0000000800117202 */ /* 0x007fe40000000f00 */
[----:B------:R-:W-:Y:S02]  /*16c0*/  ISETP.NE.AND P0, PT, R18, RZ, PT ;  /* 0x000000ff1200720c */ /* 0x000fe40003f05270 */
[C---:B------:R-:W-:Y:S02]  /*16d0*/  LEA R10, R17.reuse, R10, 0x3 ;  /* 0x0000000a110a7211 */ /* 0x040fe400078e18ff */
[C---:B------:R-:W-:Y:S02]  /*16e0*/  LEA R11, R17.reuse, R11, 0x3 ;  /* 0x0000000b110b7211 */ /* 0x040fe400078e18ff */
[----:B------:R-:W-:-:S02]  /*16f0*/  LEA R12, R17, R12, 0x3 ;  /* 0x0000000c110c7211 */ /* 0x000fc400078e18ff */
[C---:B------:R-:W-:Y:S02]  /*1700*/  LEA R13, R17.reuse, R13, 0x3 ;  /* 0x0000000d110d7211 */ /* 0x040fe400078e18ff */
[C---:B------:R-:W-:Y:S02]  /*1710*/  LEA R19, R17.reuse, R19, 0x3 ;  /* 0x0000001311137211 */ /* 0x040fe400078e18ff */
[C---:B------:R-:W-:Y:S02]  /*1720*/  LEA R21, R17.reuse, R21, 0x3 ;  /* 0x0000001511157211 */ /* 0x040fe400078e18ff */
[C---:B------:R-:W-:Y:S02]  /*1730*/  LEA R23, R17.reuse, R23, 0x3 ;  /* 0x0000001711177211 */ /* 0x040fe400078e18ff */
[----:B------:R-:W-:Y:S01]  /*1740*/  LEA R9, R17, R9, 0x3 ;  /* 0x0000000911097211 */ /* 0x000fe200078e18ff */
[----:B------:R-:W-:Y:S06]  /*1750*/  @P0 BRA `(.L_x_822) ;  /* 0xfffffff000f00947 */ /* 0x000fec000383ffff */
.L_x_788:
[----:B------:R-:W-:-:S13]  /*1760*/  ISETP.NE.AND P0, PT, R6, RZ, PT ;  /* 0x000000ff0600720c */ /* 0x000fda0003f05270 */
[----:B------:R-:W-:Y:S05]  /*1770*/  @!P0 EXIT ;  /* 0x000000000000894d */ /* 0x000fea0003800000 */
[----:B------:R-:W-:Y:S02]  /*1780*/  ISETP.GE.U32.AND P0, PT, R6, 0x4, PT ;  /* 0x000000040600780c */ /* 0x000fe40003f06070 */
[----:B------:R-:W-:-:S11]  /*1790*/  LOP3.LUT R6, R17, 0x3, RZ, 0xc0, !PT ;  /* 0x0000000311067812 */ /* 0x000fd600078ec0ff */
[----:B------:R-:W-:Y:S05]  /*17a0*/  @!P0 BRA `(.L_x_823) ;  /* 0x0000000400c88947 */ /* 0x000fea0003800000 */
[----:B------:R-:W-:Y:S01]  /*17b0*/  FSETP.NEU.AND P0, PT, R3, RZ, PT ;  /* 0x000000ff0300720b */ /* 0x000fe20003f0d000 */
[----:B------:R-:W-:-:S12]  /*17c0*/  BSSY.RECONVERGENT B2, `(.L_x_824) ;  /* 0x0000018000027945 */ /* 0x000fd80003800200 */
[----:B------:R-:W0:Y:S01]  /*17d0*/  @!P0 LDC.64 R8, c[0x0][0x380] ;  /* 0x0000e000ff088b82 */ /* 0x000e220000000a00 */
[----:B------:R-:W-:-:S04]  /*17e0*/  @!P0 IMAD R11, R7, R17, R4 ;  /* 0x00000011070b8224 */ /* 0x000fc800078e0204 */
[----:B0-----:R-:W-:-:S05]  /*17f0*/  @!P0 IMAD.WIDE R8, R11, 0x4, R8 ;  /* 0x000000040b088825 */ /* 0x001fca00078e0208 */
[----:B------:R0:W-:Y:S01]  /*1800*/  @!P0 STG.E desc[UR6][R8.64], R5 ;  /* 0x0000000508008986 */ /* 0x0001e2000c101906 */
[----:B------:R-:W-:Y:S05]  /*1810*/  @!P0 BRA `(.L_x_825) ;  /* 0x0000000000488947 */ /* 0x000fea0003800000 */
[----:B0-----:R-:W0:Y:S01]  /*1820*/  LDC.64 R8, c[0x0][0x380] ;  /* 0x0000e000ff087b82 */ /* 0x001e220000000a00 */
[----:B------:R-:W-:-:S04]  /*1830*/  IMAD R17, R7, R17, R4 ;  /* 0x0000001107117224 */ /* 0x000fc800078e0204 */
[----:B0-----:R-:W-:-:S05]  /*1840*/  IMAD.WIDE R8, R17, 0x4, R8 ;  /* 0x0000000411087825 */ /* 0x001fca00078e0208 */
[----:B------:R-:W2:Y:S01]  /*1850*/  LDG.E R13, desc[UR6][R8.64] ;  /* 0x00000006080d7981 */ /* 0x000ea2000c1e1900 */
[----:B------:R-:W0:Y:S01]  /*1860*/  MUFU.RCP R0, R3 ;  /* 0x0000000300007308 */ /* 0x000e220000001000 */
[----:B------:R-:W-:Y:S01]  /*1870*/  BSSY.RECONVERGENT B3, `(.L_x_826) ;  /* 0x000000b000037945 */ /* 0x000fe20003800200 */
[----:B0-----:R-:W-:-:S04]  /*1880*/  FFMA R11, R0, -R3, 1 ;  /* 0x3f800000000b7423 */ /* 0x001fc80000000803 */
[----:B------:R-:W-:Y:S02]  /*1890*/  FFMA R0, R0, R11, R0 ;  /* 0x0000000b00007223 */ /* 0x000fe40000000000 */
[----:B--2---:R-:W0:Y:S02]  /*18a0*/  FCHK P0, R13, R3 ;  /* 0x000000030d007302 */ /* 0x004e240000000000 */
[----:B------:R-:W-:-:S04]  /*18b0*/  FFMA R2, R0, R13, RZ ;  /* 0x0000000d00027223 */ /* 0x000fc800000000ff */
[----:B------:R-:W-:-:S04]  /*18c0*/  FFMA R11, R2, -R3, R13 ;  /* 0x80000003020b7223 */ /* 0x000fc8000000000d */
[----:B------:R-:W-:Y:S01]  /*18d0*/  FFMA R0, R0, R11, R2 ;  /* 0x0000000b00007223 */ /* 0x000fe20000000002 */
[----:B0-----:R-:W-:Y:S06]  /*18e0*/  @!P0 BRA `(.L_x_827) ;  /* 0x00000000000c8947 */ /* 0x001fec0003800000 */
[----:B------:R-:W-:Y:S02]  /*18f0*/  MOV R0, R13 ;  /* 0x0000000d00007202 */ /* 0x000fe40000000f00 */
[----:B------:R-:W-:-:S07]  /*1900*/  MOV R2, 0x1920 ;  /* 0x0000192000027802 */ /* 0x000fce0000000f00 */
[----:B------:R-:W-:Y:S05]  /*1910*/  CALL.REL.NOINC `($__internal_2_$__cuda_sm3x_div_rn_noftz_f32_slowpath) ;  /* 0x0000000c00787944 */ /* 0x000fea0003c00000 */
.L_x_827:
[----:B------:R-:W-:Y:S05]  /*1920*/  BSYNC.RECONVERGENT B3 ;  /* 0x0000000000037941 */ /* 0x000fea0003800200 */
.L_x_826:
[----:B------:R1:W-:Y:S02]  /*1930*/  STG.E desc[UR6][R8.64], R0 ;  /* 0x0000000008007986 */ /* 0x0003e4000c101906 */
.L_x_825:
[----:B------:R-:W-:Y:S05]  /*1940*/  BSYNC.RECONVERGENT B2 ;  /* 0x0000000000027941 */ /* 0x000fea0003800200 */
.L_x_824:
[----:B------:R-:W-:Y:S01]  /*1950*/  FSETP.NEU.AND P0, PT, R3, RZ, PT ;  /* 0x000000ff0300720b */ /* 0x000fe20003f0d000 */
[----:B------:R-:W-:Y:S01]  /*1960*/  BSSY.RECONVERGENT B2, `(.L_x_828) ;  /* 0x000001b000027945 */ /* 0x000fe20003800200 */
[----:B------:R-:W-:-:S11]  /*1970*/  IADD3 R13, PT, PT, R7, 0x1, RZ ;  /* 0x00000001070d7810 */ /* 0x000fd60007ffe0ff */
[----:B------:R-:W2:Y:S08]  /*1980*/  @!P0 LDC R11, c[0x0][0x388] ;  /* 0x0000e200ff0b8b82 */ /* 0x000eb00000000800 */
[----:B01----:R-:W0:Y:S01]  /*1990*/  @!P0 LDC.64 R8, c[0x0][0x380] ;  /* 0x0000e000ff088b82 */ /* 0x003e220000000a00 */
[----:B--2---:R-:W-:-:S04]  /*19a0*/  @!P0 IMAD R11, R13, R11, R4 ;  /* 0x0000000b0d0b8224 */ /* 0x004fc800078e0204 */
[----:B0-----:R-:W-:-:S05]  /*19b0*/  @!P0 IMAD.WIDE R8, R11, 0x4, R8 ;  /* 0x000000040b088825 */ /* 0x001fca00078e0208 */
[----:B------:R0:W-:Y:S01]  /*19c0*/  @!P0 STG.E desc[UR6][R8.64], R5 ;  /* 0x0000000508008986 */ /* 0x0001e2000c101906 */
[----:B------:R-:W-:Y:S05]  /*19d0*/  @!P0 BRA `(.L_x_829) ;  /* 0x00000000004c8947 */ /* 0x000fea0003800000 */
[----:B0-----:R-:W0:Y:S01]  /*19e0*/  LDC.64 R8, c[0x0][0x380] ;  /* 0x0000e000ff087b82 */ /* 0x001e220000000a00 */
[----:B------:R-:W1:Y:S02]  /*19f0*/  LDCU UR4, c[0x0][0x388] ;  /* 0x00007100ff0477ac */ /* 0x000e640008000800 */
[----:B-1----:R-:W-:-:S04]  /*1a00*/  IMAD R13, R13, UR4, R4 ;  /* 0x000000040d0d7c24 */ /* 0x002fc8000f8e0204 */
        /* <DEDUP_REMOVED lines=14> */
.L_x_831:
[----:B------:R-:W-:Y:S05]  /*1af0*/  BSYNC.RECONVERGENT B3 ;  /* 0x0000000000037941 */ /* 0x000fea0003800200 */
.L_x_830:
[----:B------:R1:W-:Y:S02]  /*1b00*/  STG.E desc[UR6][R8.64], R0 ;  /* 0x0000000008007986 */ /* 0x0003e4000c101906 */
.L_x_829:
[----:B------:R-:W-:Y:S05]  /*1b10*/  BSYNC.RECONVERGENT B2 ;  /* 0x0000000000027941 */ /* 0x000fea0003800200 */
.L_x_828:
        /* <DEDUP_REMOVED lines=26> */
.L_x_835:
[----:B------:R-:W-:Y:S05]  /*1cc0*/  BSYNC.RECONVERGENT B3 ;  /* 0x0000000000037941 */ /* 0x000fea0003800200 */
.L_x_834:
[----:B------:R1:W-:Y:S02]  /*1cd0*/  STG.E desc[UR6][R8.64], R0 ;  /* 0x0000000008007986 */ /* 0x0003e4000c101906 */
.L_x_833:
[----:B------:R-:W-:Y:S05]  /*1ce0*/  BSYNC.RECONVERGENT B2 ;  /* 0x0000000000027941 */ /* 0x000fea0003800200 */
.L_x_832:
        /* <DEDUP_REMOVED lines=26> */
.L_x_839:
[----:B------:R-:W-:Y:S05]  /*1e90*/  BSYNC.RECONVERGENT B3 ;  /* 0x0000000000037941 */ /* 0x000fea0003800200 */
.L_x_838:
[----:B------:R1:W-:Y:S02]  /*1ea0*/  STG.E desc[UR6][R8.64], R0 ;  /* 0x0000000008007986 */ /* 0x0003e4000c101906 */
.L_x_837:
[----:B------:R-:W-:Y:S05]  /*1eb0*/  BSYNC.RECONVERGENT B2 ;  /* 0x0000000000027941 */ /* 0x000fea0003800200 */
.L_x_836:
[----:B------:R-:W-:-:S07]  /*1ec0*/  IADD3 R7, PT, PT, R7, 0x4, RZ ;  /* 0x0000000407077810 */ /* 0x000fce0007ffe0ff */
.L_x_823:
[----:B------:R-:W-:-:S13]  /*1ed0*/  ISETP.NE.AND P0, PT, R6, RZ, PT ;  /* 0x000000ff0600720c */ /* 0x000fda0003f05270 */
[----:B------:R-:W-:Y:S05]  /*1ee0*/  @!P0 EXIT ;  /* 0x000000000000894d */ /* 0x000fea0003800000 */
[----:B------:R-:W-:-:S13]  /*1ef0*/  ISETP.NE.AND P0, PT, R6, 0x1, PT ;  /* 0x000000010600780c */ /* 0x000fda0003f05270 */
[----:B------:R-:W-:Y:S05]  /*1f00*/  @!P0 BRA `(.L_x_840) ;  /* 0x0000000000e88947 */ /* 0x000fea0003800000 */
[----:B------:R-:W-:Y:S01]  /*1f10*/  FSETP.NEU.AND P0, PT, R3, RZ, PT ;  /* 0x000000ff0300720b */ /* 0x000fe20003f0d000 */
[----:B------:R-:W-:-:S12]  /*1f20*/  BSSY.RECONVERGENT B2, `(.L_x_841) ;  /* 0x000001a000027945 */ /* 0x000fd80003800200 */
[----:B-1----:R-:W1:Y:S08]  /*1f30*/  @!P0 LDC R0, c[0x0][0x388] ;  /* 0x0000e200ff008b82 */ /* 0x002e700000000800 */
[----:B0-----:R-:W0:Y:S01]  /*1f40*/  @!P0 LDC.64 R8, c[0x0][0x380] ;  /* 0x0000e000ff088b82 */ /* 0x001e220000000a00 */
[----:B-1----:R-:W-:-:S04]  /*1f50*/  @!P0 IMAD R11, R7, R0, R4 ;  /* 0x00000000070b8224 */ /* 0x002fc800078e0204 */
        /* <DEDUP_REMOVED lines=20> */
.L_x_844:
[----:B------:R-:W-:Y:S05]  /*20a0*/  BSYNC.RECONVERGENT B3 ;  /* 0x0000000000037941 */ /* 0x000fea0003800200 */
.L_x_843:
[----:B------:R1:W-:Y:S02]  /*20b0*/  STG.E desc[UR6][R8.64], R0 ;  /* 0x0000000008007986 */ /* 0x0003e4000c101906 */
.L_x_842:
[----:B------:R-:W-:Y:S05]  /*20c0*/  BSYNC.RECONVERGENT B2 ;  /* 0x0000000000027941 */ /* 0x000fea0003800200 */
.L_x_841:
        /* <DEDUP_REMOVED lines=26> */
.L_x_848:
[----:B------:R-:W-:Y:S05]  /*2270*/  BSYNC.RECONVERGENT B3 ;  /* 0x0000000000037941 */ /* 0x000fea0003800200 */
.L_x_847:
[----:B------:R1:W-:Y:S02]  /*2280*/  STG.E desc[UR6][R8.64], R0 ;  /* 0x0000000008007986 */ /* 0x0003e4000c101906 */
.L_x_846:
[----:B------:R-:W-:Y:S05]  /*2290*/  BSYNC.RECONVERGENT B2 ;  /* 0x0000000000027941 */ /* 0x000fea0003800200 */
.L_x_845:
[----:B------:R-:W-:-:S07]  /*22a0*/  IADD3 R7, PT, PT, R7, 0x2, RZ ;  /* 0x0000000207077810 */ /* 0x000fce0007ffe0ff */
.L_x_840:
[----:B-1----:R-:W1:Y:S02]  /*22b0*/  LDC R0, c[0x0][0x388] ;  /* 0x0000e200ff007b82 */ /* 0x002e640000000800 */
[----:B-1----:R-:W-:-:S04]  /*22c0*/  LOP3.LUT R2, R0, 0x1, RZ, 0xc0, !PT ;  /* 0x0000000100027812 */ /* 0x002fc800078ec0ff */
[----:B------:R-:W-:-:S13]  /*22d0*/  ISETP.NE.U32.AND P0, PT, R2, 0x1, PT ;  /* 0x000000010200780c */ /* 0x000fda0003f05070 */
[----:B------:R-:W-:Y:S05]  /*22e0*/  @P0 EXIT ;  /* 0x000000000000094d */ /* 0x000fea0003800000 */
[----:B------:R-:W-:-:S13]  /*22f0*/  FSETP.NEU.AND P0, PT, R3, RZ, PT ;  /* 0x000000ff0300720b */ /* 0x000fda0003f0d000 */
[----:B0-----:R-:W0:Y:S01]  /*2300*/  @!P0 LDC.64 R8, c[0x0][0x380] ;  /* 0x0000e000ff088b82 */ /* 0x001e220000000a00 */
[----:B------:R-:W-:-:S04]  /*2310*/  @!P0 IMAD R11, R7, R0, R4 ;  /* 0x00000000070b8224 */ /* 0x000fc800078e0204 */
[----:B0-----:R-:W-:-:S05]  /*2320*/  @!P0 IMAD.WIDE R8, R11, 0x4, R8 ;  /* 0x000000040b088825 */ /* 0x001fca00078e0208 */
[----:B------:R0:W-:Y:S01]  /*2330*/  @!P0 STG.E desc[UR6][R8.64], R5 ;  /* 0x0000000508008986 */ /* 0x0001e2000c101906 */
[----:B------:R-:W-:Y:S05]  /*2340*/  @!P0 EXIT ;  /* 0x000000000000894d */ /* 0x000fea0003800000 */
        /* <DEDUP_REMOVED lines=16> */
.L_x_850:
[----:B------:R-:W-:Y:S05]  /*2450*/  BSYNC.RECONVERGENT B2 ;  /* 0x0000000000027941 */ /* 0x000fea0003800200 */
.L_x_849:
[----:B------:R-:W-:Y:S01]  /*2460*/  STG.E desc[UR6][R4.64], R0 ;  /* 0x0000000004007986 */ /* 0x000fe2000c101906 */
[----:B------:R-:W-:Y:S05]  /*2470*/  EXIT ;  /* 0x000000000000794d */ /* 0x000fea0003800000 */
        .weak           $__internal_1_$__cuda_sm20_dblrcp_rn_slowpath_v3
        .type           $__internal_1_$__cuda_sm20_dblrcp_rn_slowpath_v3,@function
        .size           $__internal_1_$__cuda_sm20_dblrcp_rn_slowpath_v3,($__internal_2_$__cuda_sm3x_div_rn_noftz_f32_slowpath - $__internal_1_$__cuda_sm20_dblrcp_rn_slowpath_v3)
$__internal_1_$__cuda_sm20_dblrcp_rn_slowpath_v3:
[----:B------:R-:W-:-:S14]  /*2480*/  DSETP.GTU.AND P0, PT, |R6|, +INF , PT ;  /* 0x7ff000000600742a */ /* 0x000fdc0003f0c200 */
[----:B------:R-:W-:Y:S05]  /*2490*/  @P0 BRA `(.L_x_851) ;  /* 0x00000000007c0947 */ /* 0x000fea0003800000 */
[----:B------:R-:W-:-:S04]  /*24a0*/  LOP3.LUT R2, R7, 0x7fffffff, RZ, 0xc0, !PT ;  /* 0x7fffffff07027812 */ /* 0x000fc800078ec0ff */
[----:B------:R-:W-:-:S04]  /*24b0*/  IADD3 R5, PT, PT, R2, -0x1, RZ ;  /* 0xffffffff02057810 */ /* 0x000fc80007ffe0ff */
[----:B------:R-:W-:-:S13]  /*24c0*/  ISETP.GE.U32.AND P0, PT, R5, 0x7fefffff, PT ;  /* 0x7fefffff0500780c */ /* 0x000fda0003f06070 */
[----:B------:R-:W-:Y:S02]  /*24d0*/  @P0 LOP3.LUT R11, R7, 0x7ff00000, RZ, 0x3c, !PT ;  /* 0x7ff00000070b0812 */ /* 0x000fe400078e3cff */
[----:B------:R-:W-:Y:S01]  /*24e0*/  @P0 MOV R10, RZ ;  /* 0x000000ff000a0202 */ /* 0x000fe20000000f00 */
[----:B------:R-:W-:Y:S06]  /*24f0*/  @P0 BRA `(.L_x_852) ;  /* 0x00000000006c0947 */ /* 0x000fec0003800000 */
[----:B------:R-:W-:-:S13]  /*2500*/  ISETP.GE.U32.AND P0, PT, R2, 0x1000001, PT ;  /* 0x010000010200780c */ /* 0x000fda0003f06070 */
[----:B------:R-:W-:Y:S05]  /*2510*/  @!P0 BRA `(.L_x_853) ;  /* 0x0000000000348947 */ /* 0x000fea0003800000 */
[----:B------:R-:W-:Y:S02]  /*2520*/  IADD3 R11, PT, PT, R7, -0x3fe00000, RZ ;  /* 0xc0200000070b7810 */ /* 0x000fe40007ffe0ff */
[----:B------:R-:W-:Y:S02]  /*2530*/  MOV R10, R6 ;  /* 0x00000006000a7202 */ /* 0x000fe40000000f00 */
[----:B------:R-:W0:Y:S04]  /*2540*/  MUFU.RCP64H R13, R11 ;  /* 0x0000000b000d7308 */ /* 0x000e280000001800 */
[----:B0-----:R-:W-:-:S08]  /*2550*/  DFMA R14, -R10, R12, 1 ;  /* 0x3ff000000a0e742b */ /* 0x001fd0000000010c */
[----:B------:R-:W-:-:S08]  /*2560*/  DFMA R14, R14, R14, R14 ;  /* 0x0000000e0e0e722b */ /* 0x000fd0000000000e */
[----:B------:R-:W-:-:S08]  /*2570*/  DFMA R14, R12, R14, R12 ;  /* 0x0000000e0c0e722b */ /* 0x000fd0000000000c */
[----:B------:R-:W-:-:S08]  /*2580*/  DFMA R12, -R10, R14, 1 ;  /* 0x3ff000000a0c742b */ /* 0x000fd0000000010e */
[----:B------:R-:W-:-:S08]  /*2590*/  DFMA R12, R14, R12, R14 ;  /* 0x0000000c0e0c722b */ /* 0x000fd0000000000e */
[----:B------:R-:W-:-:S08]  /*25a0*/  DMUL R12, R12, 2.2250738585072013831e-308 ;  /* 0x001000000c0c7828 */ /* 0x000fd00000000000 */
[----:B------:R-:W-:-:S08]  /*25b0*/  DFMA R6, -R6, R12, 1 ;  /* 0x3ff000000606742b */ /* 0x000fd0000000010c */
[----:B------:R-:W-:-:S08]  /*25c0*/  DFMA R6, R6, R6, R6 ;  /* 0x000000060606722b */ /* 0x000fd00000000006 */
[----:B------:R-:W-:Y:S01]  /*25d0*/  DFMA R10, R12, R6, R12 ;  /* 0x000000060c0a722b */ /* 0x000fe2000000000c */
[----:B------:R-:W-:Y:S10]  /*25e0*/  BRA `(.L_x_852) ;  /* 0x0000000000307947 */ /* 0x000ff40003800000 */
.L_x_853:
[----:B------:R-:W-:Y:S01]  /*25f0*/  DMUL R6, R6, 8.11296384146066816958e+31 ;  /* 0x4690000006067828 */ /* 0x000fe20000000000 */
[----:B------:R-:W-:-:S05]  /*2600*/  MOV R10, R12 ;  /* 0x0000000c000a7202 */ /* 0x000fca0000000f00 */
[----:B------:R-:W0:Y:S02]  /*2610*/  MUFU.RCP64H R11, R7 ;  /* 0x00000007000b7308 */ /* 0x000e240000001800 */
[----:B0-----:R-:W-:-:S08]  /*2620*/  DFMA R12, -R6, R10, 1 ;  /* 0x3ff00000060c742b */ /* 0x001fd0000000010a */
[----:B------:R-:W-:-:S08]  /*2630*/  DFMA R12, R12, R12, R12 ;  /* 0x0000000c0c0c722b */ /* 0x000fd0000000000c */
[----:B------:R-:W-:-:S08]  /*2640*/  DFMA R12, R10, R12, R10 ;  /* 0x0000000c0a0c722b */ /* 0x000fd0000000000a */
[----:B------:R-:W-:-:S08]  /*2650*/  DFMA R10, -R6, R12, 1 ;  /* 0x3ff00000060a742b */ /* 0x000fd0000000010c */
[----:B------:R-:W-:-:S08]  /*2660*/  DFMA R10, R12, R10, R12 ;  /* 0x0000000a0c0a722b */ /* 0x000fd0000000000c */
[----:B------:R-:W-:Y:S01]  /*2670*/  DMUL R10, R10, 8.11296384146066816958e+31 ;  /* 0x469000000a0a7828 */ /* 0x000fe20000000000 */
[----:B------:R-:W-:Y:S10]  /*2680*/  BRA `(.L_x_852) ;  /* 0x0000000000087947 */ /* 0x000ff40003800000 */
.L_x_851:
[----:B------:R-:W-:Y:S02]  /*2690*/  LOP3.LUT R11, R7, 0x80000, RZ, 0xfc, !PT ;  /* 0x00080000070b7812 */ /* 0x000fe400078efcff */
[----:B------:R-:W-:-:S07]  /*26a0*/  MOV R10, R6 ;  /* 0x00000006000a7202 */ /* 0x000fce0000000f00 */
.L_x_852:
[----:B------:R-:W-:Y:S02]  /*26b0*/  MOV R6, R0 ;  /* 0x0000000000067202 */ /* 0x000fe40000000f00 */
[----:B------:R-:W-:Y:S02]  /*26c0*/  MOV R7, 0x0 ;  /* 0x0000000000077802 */ /* 0x000fe40000000f00 */
[----:B------:R-:W-:Y:S02]  /*26d0*/  MOV R12, R10 ;  /* 0x0000000a000c7202 */ /* 0x000fe40000000f00 */
[----:B------:R-:W-:Y:S01]  /*26e0*/  MOV R13, R11 ;  /* 0x0000000b000d7202 */ /* 0x000fe20000000f00 */
[----:B------:R-:W-:Y:S06]  /*26f0*/  RET.REL.NODEC R6 `(_Z17manage_adj_matrixPfi) ;  /* 0xffffffd806407950 */ /* 0x000fec0003c3ffff */
        .weak           $__internal_2_$__cuda_sm3x_div_rn_noftz_f32_slowpath
        .type           $__internal_2_$__cuda_sm3x_div_rn_noftz_f32_slowpath,@function
        .size           $__internal_2_$__cuda_sm3x_div_rn_noftz_f32_slowpath,(.L_x_868 - $__internal_2_$__cuda_sm3x_div_rn_noftz_f32_slowpath)
$__internal_2_$__cuda_sm3x_div_rn_noftz_f32_slowpath:
[----:B------:R-:W-:Y:S01]  /*2700*/  SHF.R.U32.HI R20, RZ, 0x17, R3 ;  /* 0x00000017ff147819 */ /* 0x000fe20000011603 */
[----:B------:R-:W-:Y:S01]  /*2710*/  BSSY.RECONVERGENT B0, `(.L_x_854) ;  /* 0x0000066000007945 */ /* 0x000fe20003800200 */
[----:B------:R-:W-:Y:S02]  /*2720*/  SHF.R.U32.HI R22, RZ, 0x17, R0 ;  /* 0x00000017ff167819 */ /* 0x000fe40000011600 */
[----:B------:R-:W-:Y:S02]  /*2730*/  LOP3.LUT R20, R20, 0xff, RZ, 0xc0, !PT ;  /* 0x000000ff14147812 */ /* 0x000fe400078ec0ff */
[----:B------:R-:W-:Y:S02]  /*2740*/  LOP3.LUT R22, R22, 0xff, RZ, 0xc0, !PT ;  /* 0x000000ff16167812 */ /* 0x000fe400078ec0ff */
[----:B------:R-:W-:Y:S02]  /*2750*/  IADD3 R24, PT, PT, R20, -0x1, RZ ;  /* 0xffffffff14187810 */ /* 0x000fe40007ffe0ff */
[----:B------:R-:W-:-:S02]  /*2760*/  MOV R25, R3 ;  /* 0x0000000300197202 */ /* 0x000fc40000000f00 */
[----:B------:R-:W-:Y:S02]  /*2770*/  ISETP.GT.U32.AND P0, PT, R24, 0xfd, PT ;  /* 0x000000fd1800780c */ /* 0x000fe40003f04070 */
[----:B------:R-:W-:-:S04]  /*2780*/  IADD3 R24, PT, PT, R22, -0x1, RZ ;  /* 0xffffffff16187810 */ /* 0x000fc80007ffe0ff */
[----:B------:R-:W-:-:S13]  /*2790*/  ISETP.GT.U32.OR P0, PT, R24, 0xfd, P0 ;  /* 0x000000fd1800780c */ /* 0x000fda0000704470 */
[----:B------:R-:W-:Y:S01]  /*27a0*/  @!P0 MOV R24, RZ ;  /* 0x000000ff00188202 */ /* 0x000fe20000000f00 */
[----:B------:R-:W-:Y:S06]  /*27b0*/  @!P0 BRA `(.L_x_855) ;  /* 0x0000000000648947 */ /* 0x000fec0003800000 */
[----:B------:R-:W-:Y:S02]  /*27c0*/  FSETP.GTU.FTZ.AND P0, PT, |R0|, +INF , PT ;  /* 0x7f8000000000780b */ /* 0x000fe40003f1c200 */
[----:B------:R-:W-:-:S04]  /*27d0*/  FSETP.GTU.FTZ.AND P1, PT, |R3|, +INF , PT ;  /* 0x7f8000000300780b */ /* 0x000fc80003f3c200 */
[----:B------:R-:W-:-:S13]  /*27e0*/  PLOP3.LUT P0, PT, P0, P1, PT, 0xf8, 0x8f ;  /* 0x00000000008f781c */ /* 0x000fda0000703f70 */
[----:B------:R-:W-:Y:S05]  /*27f0*/  @P0 BRA `(.L_x_856) ;  /* 0x0000000400580947 */ /* 0x000fea0003800000 */
[----:B------:R-:W-:-:S13]  /*2800*/  LOP3.LUT P0, RZ, R25, 0x7fffffff, R0, 0xc8, !PT ;  /* 0x7fffffff19ff7812 */ /* 0x000fda000780c800 */
[----:B------:R-:W-:Y:S05]  /*2810*/  @!P0 BRA `(.L_x_857) ;  /* 0x0000000400488947 */ /* 0x000fea0003800000 */
[C---:B------:R-:W-:Y:S02]  /*2820*/  FSETP.NEU.FTZ.AND P2, PT, |R0|.reuse, +INF , PT ;  /* 0x7f8000000000780b */ /* 0x040fe40003f5d200 */
[----:B------:R-:W-:Y:S02]  /*2830*/  FSETP.NEU.FTZ.AND P1, PT, |R3|, +INF , PT ;  /* 0x7f8000000300780b */ /* 0x000fe40003f3d200 */
[----:B------:R-:W-:-:S11]  /*2840*/  FSETP.NEU.FTZ.AND P0, PT, |R0|, +INF , PT ;  /* 0x7f8000000000780b */ /* 0x000fd60003f1d200 */
[----:B------:R-:W-:Y:S05]  /*2850*/  @!P1 BRA !P2, `(.L_x_857) ;  /* 0x0000000400389947 */ /* 0x000fea0005000000 */
[----:B------:R-:W-:-:S04]  /*2860*/  LOP3.LUT P2, RZ, R0, 0x7fffffff, RZ, 0xc0, !PT ;  /* 0x7fffffff00ff7812 */ /* 0x000fc8000784c0ff */
[----:B------:R-:W-:-:S13]  /*2870*/  PLOP3.LUT P1, PT, P1, P2, PT, 0x2f, 0xf2 ;  /* 0x0000000000f2781c */ /* 0x000fda0000f24577 */
[----:B------:R-:W-:Y:S05]  /*2880*/  @P1 BRA `(.L_x_858) ;  /* 0x0000000400241947 */ /* 0x000fea0003800000 */
[----:B------:R-:W-:-:S04]  /*2890*/  LOP3.LUT P1, RZ, R25, 0x7fffffff, RZ, 0xc0, !PT ;  /* 0x7fffffff19ff7812 */ /* 0x000fc8000782c0ff */
[----:B------:R-:W-:-:S13]  /*28a0*/  PLOP3.LUT P0, PT, P0, P1, PT, 0x2f, 0xf2 ;  /* 0x0000000000f2781c */ /* 0x000fda0000702577 */
[----:B------:R-:W-:Y:S05]  /*28b0*/  @P0 BRA `(.L_x_859) ;  /* 0x00000004000c0947 */ /* 0x000fea0003800000 */
[----:B------:R-:W-:-:S04]  /*28c0*/  IADD3 R24, PT, PT, R22, -0x1, RZ ;  /* 0xffffffff16187810 */ /* 0x000fc80007ffe0ff */
[----:B------:R-:W-:Y:S02]  /*28d0*/  ISETP.GE.AND P0, PT, R24, RZ, PT ;  /* 0x000000ff1800720c */ /* 0x000fe40003f06270 */
[----:B------:R-:W-:-:S04]  /*28e0*/  IADD3 R24, PT, PT, R20, -0x1, RZ ;  /* 0xffffffff14187810 */ /* 0x000fc80007ffe0ff */
[----:B------:R-:W-:-:S07]  /*28f0*/  ISETP.GE.AND P1, PT, R24, RZ, PT ;  /* 0x000000ff1800720c */ /* 0x000fce0003f26270 */
[----:B------:R-:W-:Y:S01]  /*2900*/  @P0 MOV R24, RZ ;  /* 0x000000ff00180202 */ /* 0x000fe20000000f00 */
[----:B------:R-:W-:Y:S01]  /*2910*/  @!P0 FFMA R0, R0, 1.84467440737095516160e+19, RZ ;  /* 0x5f80000000008823 */ /* 0x000fe200000000ff */
[----:B------:R-:W-:-:S04]  /*2920*/  @!P0 MOV R24, 0xffffffc0 ;  /* 0xffffffc000188802 */ /* 0x000fc80000000f00 */
[----:B------:R-:W-:Y:S01]  /*2930*/  @!P1 FFMA R25, R3, 1.84467440737095516160e+19, RZ ;  /* 0x5f80000003199823 */ /* 0x000fe200000000ff */
[----:B------:R-:W-:-:S07]  /*2940*/  @!P1 IADD3 R24, PT, PT, R24, 0x40, RZ ;  /* 0x0000004018189810 */ /* 0x000fce0007ffe0ff */
.L_x_855:
[----:B------:R-:W-:Y:S01]  /*2950*/  LEA R28, R20, 0xc0800000, 0x17 ;  /* 0xc0800000141c7811 */ /* 0x000fe200078eb8ff */
[----:B------:R-:W-:Y:S01]  /*2960*/  BSSY.RECONVERGENT B1, `(.L_x_860) ;  /* 0x0000036000017945 */ /* 0x000fe20003800200 */
[----:B------:R-:W-:Y:S02]  /*2970*/  IADD3 R27, PT, PT, R22, -0x7f, RZ ;  /* 0xffffff81161b7810 */ /* 0x000fe40007ffe0ff */
[----:B------:R-:W-:-:S04]  /*2980*/  IADD3 R28, PT, PT, -R28, R25, RZ ;  /* 0x000000191c1c7210 */ /* 0x000fc80007ffe1ff */
[----:B------:R-:W0:Y:S01]  /*2990*/  MUFU.RCP R26, R28 ;  /* 0x0000001c001a7308 */ /* 0x000e220000001000 */
[----:B------:R-:W-:-:S04]  /*29a0*/  FADD.FTZ R25, -R28, -RZ ;  /* 0x800000ff1c197221 */ /* 0x000fc80000010100 */
[----:B0-----:R-:W-:-:S04]  /*29b0*/  FFMA R29, R26, R25, 1 ;  /* 0x3f8000001a1d7423 */ /* 0x001fc80000000019 */
[----:B------:R-:W-:Y:S01]  /*29c0*/  FFMA R22, R26, R29, R26 ;  /* 0x0000001d1a167223 */ /* 0x000fe2000000001a */
[C---:B------:R-:W-:Y:S01]  /*29d0*/  IMAD R26, R27.reuse, -0x800000, R0 ;  /* 0xff8000001b1a7824 */ /* 0x040fe200078e0200 */
[----:B------:R-:W-:-:S03]  /*29e0*/  IADD3 R27, PT, PT, R27, 0x7f, -R20 ;  /* 0x0000007f1b1b7810 */ /* 0x000fc60007ffe814 */
[----:B------:R-:W-:Y:S01]  /*29f0*/  FFMA R0, R26, R22, RZ ;  /* 0x000000161a007223 */ /* 0x000fe200000000ff */
[----:B------:R-:W-:-:S03]  /*2a00*/  IADD3 R27, PT, PT, R27, R24, RZ ;  /* 0x000000181b1b7210 */ /* 0x000fc60007ffe0ff */
[----:B------:R-:W-:-:S04]  /*2a10*/  FFMA R29, R25, R0, R26 ;  /* 0x00000000191d7223 */ /* 0x000fc8000000001a */
[----:B------:R-:W-:-:S04]  /*2a20*/  FFMA R0, R22, R29, R0 ;  /* 0x0000001d16007223 */ /* 0x000fc80000000000 */
[----:B------:R-:W-:-:S04]  /*2a30*/  FFMA R25, R25, R0, R26 ;  /* 0x0000000019197223 */ /* 0x000fc8000000001a */
[----:B------:R-:W-:-:S05]  /*2a40*/  FFMA R20, R22, R25, R0 ;  /* 0x0000001916147223 */ /* 0x000fca0000000000 */
[----:B------:R-:W-:-:S04]  /*2a50*/  SHF.R.U32.HI R24, RZ, 0x17, R20 ;  /* 0x00000017ff187819 */ /* 0x000fc80000011614 */
[----:B------:R-:W-:-:S04]  /*2a60*/  LOP3.LUT R24, R24, 0xff, RZ, 0xc0, !PT ;  /* 0x000000ff18187812 */ /* 0x000fc800078ec0ff */
[----:B------:R-:W-:-:S04]  /*2a70*/  IADD3 R24, PT, PT, R24, R27, RZ ;  /* 0x0000001b18187210 */ /* 0x000fc80007ffe0ff */
[----:B------:R-:W-:-:S04]  /*2a80*/  IADD3 R26, PT, PT, R24, -0x1, RZ ;  /* 0xffffffff181a7810 */ /* 0x000fc80007ffe0ff */
[----:B------:R-:W-:-:S13]  /*2a90*/  ISETP.GE.U32.AND P0, PT, R26, 0xfe, PT ;  /* 0x000000fe1a00780c */ /* 0x000fda0003f06070 */
[----:B------:R-:W-:Y:S05]  /*2aa0*/  @!P0 BRA `(.L_x_861) ;  /* 0x0000000000808947 */ /* 0x000fea0003800000 */
[----:B------:R-:W-:-:S13]  /*2ab0*/  ISETP.GT.AND P0, PT, R24, 0xfe, PT ;  /* 0x000000fe1800780c */ /* 0x000fda0003f04270 */
[----:B------:R-:W-:Y:S05]  /*2ac0*/  @P0 BRA `(.L_x_862) ;  /* 0x00000000006c0947 */ /* 0x000fea0003800000 */
[----:B------:R-:W-:-:S13]  /*2ad0*/  ISETP.GE.AND P0, PT, R24, 0x1, PT ;  /* 0x000000011800780c */ /* 0x000fda0003f06270 */
[----:B------:R-:W-:Y:S05]  /*2ae0*/  @P0 BRA `(.L_x_863) ;  /* 0x0000000000740947 */ /* 0x000fea0003800000 */
[----:B------:R-:W-:Y:S02]  /*2af0*/  ISETP.GE.AND P0, PT, R24, -0x18, PT ;  /* 0xffffffe81800780c */ /* 0x000fe40003f06270 */
[----:B------:R-:W-:-:S11]  /*2b00*/  LOP3.LUT R20, R20, 0x80000000, RZ, 0xc0, !PT ;  /* 0x8000000014147812 */ /* 0x000fd600078ec0ff */
[----:B------:R-:W-:Y:S05]  /*2b10*/  @!P0 BRA `(.L_x_863) ;  /* 0x0000000000688947 */ /* 0x000fea0003800000 */
[CCC-:B------:R-:W-:Y:S01]  /*2b20*/  FFMA.RZ R26, R22.reuse, R25.reuse, R0.reuse ;  /* 0x00000019161a7223 */ /* 0x1c0fe2000000c000 */
[CCC-:B------:R-:W-:Y:S01]  /*2b30*/  FFMA.RP R27, R22.reuse, R25.reuse, R0.reuse ;  /* 0x00000019161b7223 */ /* 0x1c0fe20000008000 */
[----:B------:R-:W-:Y:S01]  /*2b40*/  FFMA.RM R0, R22, R25, R0 ;  /* 0x0000001916007223 */ /* 0x000fe20000004000 */
[----:B------:R-:W-:Y:S02]  /*2b50*/  IADD3 R22, PT, PT, R24, 0x20, RZ ;  /* 0x0000002018167810 */ /* 0x000fe40007ffe0ff */
[----:B------:R-:W-:Y:S02]  /*2b60*/  LOP3.LUT R25, R26, 0x7fffff, RZ, 0xc0, !PT ;  /* 0x007fffff1a197812 */ /* 0x000fe400078ec0ff */
[C---:B------:R-:W-:Y:S02]  /*2b70*/  ISETP.NE.AND P2, PT, R24.reuse, RZ, PT ;  /* 0x000000ff1800720c */ /* 0x040fe40003f45270 */
[----:B------:R-:W-:Y:S02]  /*2b80*/  LOP3.LUT R25, R25, 0x800000, RZ, 0xfc, !PT ;  /* 0x0080000019197812 */ /* 0x000fe400078efcff */
[----:B------:R-:W-:-:S02]  /*2b90*/  ISETP.NE.AND P1, PT, R24, RZ, PT ;  /* 0x000000ff1800720c */ /* 0x000fc40003f25270 */
[----:B------:R-:W-:Y:S02]  /*2ba0*/  IADD3 R24, PT, PT, -R24, RZ, RZ ;  /* 0x000000ff18187210 */ /* 0x000fe40007ffe1ff */
[----:B------:R-:W-:Y:S02]  /*2bb0*/  SHF.L.U32 R22, R25, R22, RZ ;  /* 0x0000001619167219 */ /* 0x000fe400000006ff */
[----:B------:R-:W-:Y:S02]  /*2bc0*/  FSETP.NEU.FTZ.AND P0, PT, R27, R0, PT ;  /* 0x000000001b00720b */ /* 0x000fe40003f1d000 */
[----:B------:R-:W-:Y:S02]  /*2bd0*/  SEL R24, R24, RZ, P2 ;  /* 0x000000ff18187207 */ /* 0x000fe40001000000 */
[----:B------:R-:W-:Y:S02]  /*2be0*/  ISETP.NE.AND P1, PT, R22, RZ, P1 ;  /* 0x000000ff1600720c */ /* 0x000fe40000f25270 */
[----:B------:R-:W-:-:S02]  /*2bf0*/  SHF.R.U32.HI R25, RZ, R24, R25 ;  /* 0x00000018ff197219 */ /* 0x000fc40000011619 */
[----:B------:R-:W-:Y:S02]  /*2c00*/  PLOP3.LUT P0, PT, P0, P1, PT, 0xf8, 0x8f ;  /* 0x00000000008f781c */ /* 0x000fe40000703f70 */
[----:B------:R-:W-:Y:S02]  /*2c10*/  SHF.R.U32.HI R22, RZ, 0x1, R25 ;  /* 0x00000001ff167819 */ /* 0x000fe40000011619 */
[----:B------:R-:W-:-:S04]  /*2c20*/  SEL R27, RZ, 0x1, !P0 ;  /* 0x00000001ff1b7807 */ /* 0x000fc80004000000 */
[----:B------:R-:W-:-:S04]  /*2c30*/  LOP3.LUT R0, R27, 0x1, R22, 0xf8, !PT ;  /* 0x000000011b007812 */ /* 0x000fc800078ef816 */
[----:B------:R-:W-:-:S04]  /*2c40*/  LOP3.LUT R25, R0, R25, RZ, 0xc0, !PT ;  /* 0x0000001900197212 */ /* 0x000fc800078ec0ff */
[----:B------:R-:W-:-:S04]  /*2c50*/  IADD3 R25, PT, PT, R22, R25, RZ ;  /* 0x0000001916197210 */ /* 0x000fc80007ffe0ff */
[----:B------:R-:W-:Y:S01]  /*2c60*/  LOP3.LUT R20, R25, R20, RZ, 0xfc, !PT ;  /* 0x0000001419147212 */ /* 0x000fe200078efcff */
[----:B------:R-:W-:Y:S06]  /*2c70*/  BRA `(.L_x_863) ;  /* 0x0000000000107947 */ /* 0x000fec0003800000 */
.L_x_862:
[----:B------:R-:W-:-:S04]  /*2c80*/  LOP3.LUT R20, R20, 0x80000000, RZ, 0xc0, !PT ;  /* 0x8000000014147812 */ /* 0x000fc800078ec0ff */
[----:B------:R-:W-:Y:S01]  /*2c90*/  LOP3.LUT R20, R20, 0x7f800000, RZ, 0xfc, !PT ;  /* 0x7f80000014147812 */ /* 0x000fe200078efcff */
[----:B------:R-:W-:Y:S06]  /*2ca0*/  BRA `(.L_x_863) ;  /* 0x0000000000047947 */ /* 0x000fec0003800000 */
.L_x_861:
[----:B------:R-:W-:-:S07]  /*2cb0*/  LEA R20, R27, R20, 0x17 ;  /* 0x000000141b147211 */ /* 0x000fce00078eb8ff */
.L_x_863:
[----:B------:R-:W-:Y:S05]  /*2cc0*/  BSYNC.RECONVERGENT B1 ;  /* 0x0000000000017941 */ /* 0x000fea0003800200 */
.L_x_860:
[----:B------:R-:W-:Y:S01]  /*2cd0*/  MOV R0, R20 ;  /* 0x0000001400007202 */ /* 0x000fe20000000f00 */
[----:B------:R-:W-:Y:S06]  /*2ce0*/  BRA `(.L_x_864) ;  /* 0x0000000000207947 */ /* 0x000fec0003800000 */
.L_x_859:
[----:B------:R-:W-:-:S04]  /*2cf0*/  LOP3.LUT R0, R25, 0x80000000, R0, 0x48, !PT ;  /* 0x8000000019007812 */ /* 0x000fc800078e4800 */
[----:B------:R-:W-:Y:S01]  /*2d00*/  LOP3.LUT R0, R0, 0x7f800000, RZ, 0xfc, !PT ;  /* 0x7f80000000007812 */ /* 0x000fe200078efcff */
[----:B------:R-:W-:Y:S06]  /*2d10*/  BRA `(.L_x_864) ;  /* 0x0000000000147947 */ /* 0x000fec0003800000 */
.L_x_858:
[----:B------:R-:W-:Y:S01]  /*2d20*/  LOP3.LUT R0, R25, 0x80000000, R0, 0x48, !PT ;  /* 0x8000000019007812 */ /* 0x000fe200078e4800 */
[----:B------:R-:W-:Y:S06]  /*2d30*/  BRA `(.L_x_864) ;  /* 0x00000000000c7947 */ /* 0x000fec0003800000 */
.L_x_857:
[----:B------:R-:W0:Y:S01]  /*2d40*/  MUFU.RSQ R0, -QNAN ;  /* 0xffc0000000007908 */ /* 0x000e220000001400 */
[----:B------:R-:W-:Y:S05]  /*2d50*/  BRA `(.L_x_864) ;  /* 0x0000000000047947 */ /* 0x000fea0003800000 */
.L_x_856:
[----:B------:R-:W-:-:S07]  /*2d60*/  FADD.FTZ R0, R0, R3 ;  /* 0x0000000300007221 */ /* 0x000fce0000010000 */
.L_x_864:
[----:B------:R-:W-:Y:S05]  /*2d70*/  BSYNC.RECONVERGENT B0 ;  /* 0x0000000000007941 */ /* 0x000fea0003800200 */
.L_x_854:
[----:B------:R-:W-:Y:S01]  /*2d80*/  HFMA2 R25, -RZ, RZ, 0, 0 ;  /* 0x00000000ff197431 */ /* 0x000fe200000001ff */
[----:B------:R-:W-:-:S04]  /*2d90*/  MOV R24, R2 ;  /* 0x0000000200187202 */ /* 0x000fc80000000f00 */
[----:B0-----:R-:W-:Y:S05]  /*2da0*/  RET.REL.NODEC R24 `(_Z17manage_adj_matrixPfi) ;  /* 0xffffffd018947950 */ /* 0x001fea0003c3ffff */
.L_x_865:
        /* <DEDUP_REMOVED lines=13> */
.L_x_868:


//--------------------- .nv.shared._ZN3cub18CUB_300001_SM_10006detail10radix_sort29DeviceRadixSortOnesweepKernelINS1_5radix10policy_hubIffyE10Policy1000ELNS0_9SortOrderE0EffyiiNS1_21identity_decomposer_tEEEvPT5_SB_PT3_PKSC_PT1_PKSG_PT2_PKSK_T4_iiT6_ --------------------------
	.section	.nv.shared._ZN3cub18CUB_300001_SM_10006detail10radix_sort29DeviceRadixSortOnesweepKernelINS1_5radix10policy_hubIffyE10Policy1000ELNS0_9SortOrderE0EffyiiNS1_21identity_decomposer_tEEEvPT5_SB_PT3_PKSC_PT1_PKSG_PT2_PKSK_T4_iiT6_,"aw",@nobits
	.sectionflags	@""
	.align	16
.nv.shared._ZN3cub18CUB_300001_SM_10006detail10radix_sort29DeviceRadixSortOnesweepKernelINS1_5radix10policy_hubIffyE10Policy1000ELNS0_9SortOrderE0EffyiiNS1_21identity_decomposer_tEEEvPT5_SB_PT3_PKSC_PT1_PKSG_PT2_PKSK_T4_iiT6_:
	.zero		29184


//--------------------- .nv.shared.reserved.0     --------------------------
	.section	.nv.shared.reserved.0,"aw",@nobits
	.weak		__nv_reservedSMEM_offset_0_alias
	.size		__nv_reservedSMEM_offset_0_alias, 0, 64
	.other		__nv_reservedSMEM_offset_0_alias,@"STO_CUDA_RESERVED_SHARED STV_DEFAULT"
__nv_reservedSMEM_offset_0_alias:
	.zero		0
	.zero		64


//--------------------- .nv.global                --------------------------
	.section	.nv.global,"aw",@nobits
.nv.global:
	.type		_ZN34_INTERNAL_60632b56_4_k_cu_2456629e6thrust24THRUST_300001_SM_1000_NS12placeholders2_8E,@object
	.size		_ZN34_INTERNAL_60632b56_4_k_cu_2456629e6thrust24THRUST_300001_SM_1000_NS12placeholders2_8E,(_ZN34_INTERNAL_60632b56_4_k_cu_2456629e4cuda3std3__436_GLOBAL__N__60632b56_4_k_cu_2456629e6ignoreE - _ZN34_INTERNAL_60632b56_4_k_cu_2456629e6thrust24THRUST_300001_SM_1000_NS12placeholders2_8E)
_ZN34_INTERNAL_60632b56_4_k_cu_2456629e6thrust24THRUST_300001_SM_1000_NS12placeholders2_8E:
	.zero		1
	.type		_ZN34_INTERNAL_60632b56_4_k_cu_2456629e4cuda3std3__436_GLOBAL__N__60632b56_4_k_cu_2456629e6ignoreE,@object
	.size		_ZN34_INTERNAL_60632b56_4_k_cu_2456629e4cuda3std3__436_GLOBAL__N__60632b56_4_k_cu_2456629e6ignoreE,(_ZN34_INTERNAL_60632b56_4_k_cu_2456629e4cuda3std6ranges3__45__cpo4dataE - _ZN34_INTERNAL_60632b56_4_k_cu_2456629e4cuda3std3__436_GLOBAL__N__60632b56_4_k_cu_2456629e6ignoreE)
_ZN34_INTERNAL_60632b56_4_k_cu_2456629e4cuda3std3__436_GLOBAL__N__60632b56_4_k_cu_2456629e6ignoreE:
	.zero		1
	.type		_ZN34_INTERNAL_60632b56_4_k_cu_2456629e4cuda3std6ranges3__45__cpo4dataE,@object
	.size		_ZN34_INTERNAL_60632b56_4_k_cu_2456629e4cuda3std6ranges3__45__cpo4dataE,(_ZN34_INTERNAL_60632b56_4_k_cu_2456629e6thrust24THRUST_300001_SM_1000_NS6system3cpp3parE - _ZN34_INTERNAL_60632b56_4_k_cu_2456629e4cuda3std6ranges3__45__cpo4dataE)
_ZN34_INTERNAL_60632b56_4_k_cu_2456629e4cuda3std6ranges3__45__cpo4dataE:
	.zero		1
	.type		_ZN34_INTERNAL_60632b56_4_k_cu_2456629e6thrust24THRUST_300001_SM_1000_NS6system3cpp3parE,@object
	.size		_ZN34_INTERNAL_60632b56_4_k_cu_2456629e6thrust24THRUST_300001_SM_1000_NS6system3cpp3parE,(_ZN34_INTERNAL_60632b56_4_k_cu_2456629e4cuda3std3__45__cpo5beginE - _ZN34_INTERNAL_60632b56_4_k_cu_2456629e6thrust24THRUST_300001_SM_1000_NS6system3cpp3parE)
_ZN34_INTERNAL_60632b56_4_k_cu_2456629e6thrust24THRUST_300001_SM_1000_NS6system3cpp3parE:
	.zero		1
	.type		_ZN34_INTERNAL_60632b56_4_k_cu_2456629e4cuda3std3__45__cpo5beginE,@object
	.size		_ZN34_INTERNAL_60632b56_4_k_cu_2456629e4cuda3std3__45__cpo5beginE,(_ZN34_INTERNAL_60632b56_4_k_cu_2456629e4cuda3std6ranges3__45__cpo5beginE - _ZN34_INTERNAL_60632b56_4_k_cu_2456629e4cuda3std3__45__cpo5beginE)
_ZN34_INTERNAL_60632b56_4_k_cu_2456629e4cuda3std3__45__cpo5beginE:
	.zero		1
	.type		_ZN34_INTERNAL_60632b56_4_k_cu_2456629e4cuda3std6ranges3__45__cpo5beginE,@object
	.size		_ZN34_INTERNAL_60632b56_4_k_cu_2456629e4cuda3std6ranges3__45__cpo5beginE,(_ZN34_INTERNAL_60632b56_4_k_cu_2456629e6thrust24THRUST_300001_SM_1000_NS6deviceE - _ZN34_INTERNAL_60632b56_4_k_cu_2456629e4cuda3std6ranges3__45__cpo5beginE)
_ZN34_INTERNAL_60632b56_4_k_cu_2456629e4cuda3std6ranges3__45__cpo5beginE:
	.zero		1
	.type		_ZN34_INTERNAL_60632b56_4_k_cu_2456629e6thrust24THRUST_300001_SM_1000_NS6deviceE,@object
	.size		_ZN34_INTERNAL_60632b56_4_k_cu_2456629e6thrust24THRUST_300001_SM_1000_NS6deviceE,(_ZN34_INTERNAL_60632b56_4_k_cu_2456629e4cuda3std3__47nulloptE - _ZN34_INTERNAL_60632b56_4_k_cu_2456629e6thrust24THRUST_300001_SM_1000_NS6deviceE)
_ZN34_INTERNAL_60632b56_4_k_cu_2456629e6thrust24THRUST_300001_SM_1000_NS6deviceE:
	.zero		1
	.type		_ZN34_INTERNAL_60632b56_4_k_cu_2456629e4cuda3std3__47nulloptE,@object
	.size		_ZN34_INTERNAL_60632b56_4_k_cu_2456629e4cuda3std3__47nulloptE,(_ZN34_INTERNAL_60632b56_4_k_cu_2456629e4cuda3std6ranges3__45__cpo8distanceE - _ZN34_INTERNAL_60632b56_4_k_cu_2456629e4cuda3std3__47nulloptE)
_ZN34_INTERNAL_60632b56_4_k_cu_2456629e4cuda3std3__47nulloptE:
	.zero		1
	.type		_ZN34_INTERNAL_60632b56_4_k_cu_2456629e4cuda3std6ranges3__45__cpo8distanceE,@object
	.size		_ZN34_INTERNAL_60632b56_4_k_cu_2456629e4cuda3std6ranges3__45__cpo8distanceE,(_ZN34_INTERNAL_60632b56_4_k_cu_2456629e6thrust24THRUST_300001_SM_1000_NS12placeholders2_4E - _ZN34_INTERNAL_60632b56_4_k_cu_2456629e4cuda3std6ranges3__45__cpo8distanceE)
_ZN34_INTERNAL_60632b56_4_k_cu_2456629e4cuda3std6ranges3__45__cpo8distanceE:
	.zero		1
	.type		_ZN34_INTERNAL_60632b56_4_k_cu_2456629e6thrust24THRUST_300001_SM_1000_NS12placeholders2_4E,@object
	.size		_ZN34_INTERNAL_60632b56_4_k_cu_2456629e6thrust24THRUST_300001_SM_1000_NS12placeholders2_4E,(_ZN34_INTERNAL_60632b56_4_k_cu_2456629e4cuda3std3__45__cpo6rbeginE - _ZN34_INTERNAL_60632b56_4_k_cu_2456629e6thrust24THRUST_300001_SM_1000_NS12placeholders2_4E)
_ZN34_INTERNAL_60632b56_4_k_cu_2456629e6thrust24THRUST_300001_SM_1000_NS12placeholders2_4E:
	.zero		1
	.type		_ZN34_INTERNAL_60632b56_4_k_cu_2456629e4cuda3std3__45__cpo6rbeginE,@object
	.size		_ZN34_INTERNAL_60632b56_4_k_cu_2456629e4cuda3std3__45__cpo6rbeginE,(_ZN34_INTERNAL_60632b56_4_k_cu_2456629e4cuda3std6ranges3__45__cpo7advanceE - _ZN34_INTERNAL_60632b56_4_k_cu_2456629e4cuda3std3__45__cpo6rbeginE)
_ZN34_INTERNAL_60632b56_4_k_cu_2456629e4cuda3std3__45__cpo6rbeginE:
	.zero		1
	.type		_ZN34_INTERNAL_60632b56_4_k_cu_2456629e4cuda3std6ranges3__45__cpo7advanceE,@object
	.size		_ZN34_INTERNAL_60632b56_4_k_cu_2456629e4cuda3std6ranges3__45__cpo7advanceE,(_ZN34_INTERNAL_60632b56_4_k_cu_2456629e6thrust24THRUST_300001_SM_1000_NS12placeholders3_10E - _ZN34_INTERNAL_60632b56_4_k_cu_2456629e4cuda3std6ranges3__45__cpo7advanceE)
_ZN34_INTERNAL_60632b56_4_k_cu_2456629e4cuda3std6ranges3__45__cpo7advanceE:
	.zero		1
	.type		_ZN34_INTERNAL_60632b56_4_k_cu_2456629e6thrust24THRUST_300001_SM_1000_NS12placeholders3_10E,@object
	.size		_ZN34_INTERNAL_60632b56_4_k_cu_2456629e6thrust24THRUST_300001_SM_1000_NS12placeholders3_10E,(_ZN34_INTERNAL_60632b56_4_k_cu_2456629e4cuda3std3__48in_placeE - _ZN34_INTERNAL_60632b56_4_k_cu_2456629e6thrust24THRUST_300001_SM_1000_NS12placeholders3_10E)
_ZN34_INTERNAL_60632b56_4_k_cu_2456629e6thrust24THRUST_300001_SM_1000_NS12placeholders3_10E:
	.zero		1
	.type		_ZN34_INTERNAL_60632b56_4_k_cu_2456629e4cuda3std3__48in_placeE,@object
	.size		_ZN34_INTERNAL_60632b56_4_k_cu_2456629e4cuda3std3__48in_placeE,(_ZN34_INTERNAL_60632b56_4_k_cu_2456629e4cuda3std6ranges3__45__cpo4sizeE - _ZN34_INTERNAL_60632b56_4_k_cu_2456629e4cuda3std3__48in_placeE)
_ZN34_INTERNAL_60632b56_4_k_cu_2456629e4cuda3std3__48in_placeE:
	.zero		1
	.type		_ZN34_INTERNAL_60632b56_4_k_cu_2456629e4cuda3std6ranges3__45__cpo4sizeE,@object
	.size		_ZN34_INTERNAL_60632b56_4_k_cu_2456629e4cuda3std6ranges3__45__cpo4sizeE,(_ZN34_INTERNAL_60632b56_4_k_cu_2456629e6thrust24THRUST_300001_SM_1000_NS12placeholders2_2E - _ZN34_INTERNAL_60632b56_4_k_cu_2456629e4cuda3std6ranges3__45__cpo4sizeE)
_ZN34_INTERNAL_60632b56_4_k_cu_2456629e4cuda3std6ranges3__45__cpo4sizeE:
	.zero		1
	.type		_ZN34_INTERNAL_60632b56_4_k_cu_2456629e6thrust24THRUST_300001_SM_1000_NS12placeholders2_2E,@object
	.size		_ZN34_INTERNAL_60632b56_4_k_cu_2456629e6thrust24THRUST_300001_SM_1000_NS12placeholders2_2E,(_ZN34_INTERNAL_60632b56_4_k_cu_2456629e4cuda3std3__45__cpo6cbeginE - _ZN34_INTERNAL_60632b56_4_k_cu_2456629e6thrust24THRUST_300001_SM_1000_NS12placeholders2_2E)
_ZN34_INTERNAL_60632b56_4_k_cu_2456629e6thrust24THRUST_300001_SM_1000_NS12placeholders2_2E:
	.zero		1
	.type		_ZN34_INTERNAL_60632b56_4_k_cu_2456629e4cuda3std3__45__cpo6cbeginE,@object
	.size		_ZN34_INTERNAL_60632b56_4_k_cu_2456629e4cuda3std3__45__cpo6cbeginE,(_ZN34_INTERNAL_60632b56_4_k_cu_2456629e4cuda3std6ranges3__45__cpo6cbeginE - _ZN34_INTERNAL_60632b56_4_k_cu_2456629e4cuda3std3__45__cpo6cbeginE)
_ZN34_INTERNAL_60632b56_4_k_cu_2456629e4cuda3std3__45__cpo6cbeginE:
	.zero		1
	.type		_ZN34_INTERNAL_60632b56_4_k_cu_2456629e4cuda3std6ranges3__45__cpo6cbeginE,@object
	.size		_ZN34_INTERNAL_60632b56_4_k_cu_2456629e4cuda3std6ranges3__45__cpo6cbeginE,(_ZN34_INTERNAL_60632b56_4_k_cu_2456629e6thrust24THRUST_300001_SM_1000_NS12placeholders2_6E - _ZN34_INTERNAL_60632b56_4_k_cu_2456629e4cuda3std6ranges3__45__cpo6cbeginE)
_ZN34_INTERNAL_60632b56_4_k_cu_2456629e4cuda3std6ranges3__45__cpo6cbeginE:
	.zero		1
	.type		_ZN34_INTERNAL_60632b56_4_k_cu_2456629e6thrust24THRUST_300001_SM_1000_NS12placeholders2_6E,@object
	.size		_ZN34_INTERNAL_60632b56_4_k_cu_2456629e6thrust24THRUST_300001_SM_1000_NS12placeholders2_6E,(_ZN34_INTERNAL_60632b56_4_k_cu_2456629e4cuda3std3__45__cpo7crbeginE - _ZN34_INTERNAL_60632b56_4_k_cu_2456629e6thrust24THRUST_300001_SM_1000_NS12placeholders2_6E)
_ZN34_INTERNAL_60632b56_4_k_cu_2456629e6thrust24THRUST_300001_SM_1000_NS12placeholders2_6E:
	.zero		1
	.type		_ZN34_INTERNAL_60632b56_4_k_cu_2456629e4cuda3std3__45__cpo7crbeginE,@object
	.size		_ZN34_INTERNAL_60632b56_4_k_cu_2456629e4cuda3std3__45__cpo7crbeginE,(_ZN34_INTERNAL_60632b56_4_k_cu_2456629e4cuda3std6ranges3__45__cpo4nextE - _ZN34_INTERNAL_60632b56_4_k_cu_2456629e4cuda3std3__45__cpo7crbeginE)
_ZN34_INTERNAL_60632b56_4_k_cu_2456629e4cuda3std3__45__cpo7crbeginE:
	.zero		1
	.type		_ZN34_INTERNAL_60632b56_4_k_cu_2456629e4cuda3std6ranges3__45__cpo4nextE,@object
	.size		_ZN34_INTERNAL_60632b56_4_k_cu_2456629e4cuda3std6ranges3__45__cpo4nextE,(_ZN34_INTERNAL_60632b56_4_k_cu_2456629e4cuda3std6ranges3__45__cpo4swapE - _ZN34_INTERNAL_60632b56_4_k_cu_2456629e4cuda3std6ranges3__45__cpo4nextE)
_ZN34_INTERNAL_60632b56_4_k_cu_2456629e4cuda3std6ranges3__45__cpo4nextE:
	.zero		1
	.type		_ZN34_INTERNAL_60632b56_4_k_cu_2456629e4cuda3std6ranges3__45__cpo4swapE,@object
	.size		_ZN34_INTERNAL_60632b56_4_k_cu_2456629e4cuda3std6ranges3__45__cpo4swapE,(_ZN34_INTERNAL_60632b56_4_k_cu_2456629e6thrust24THRUST_300001_SM_1000_NS8cuda_cub10par_nosyncE - _ZN34_INTERNAL_60632b56_4_k_cu_2456629e4cuda3std6ranges3__45__cpo4swapE)
_ZN34_INTERNAL_60632b56_4_k_cu_2456629e4cuda3std6ranges3__45__cpo4swapE:
	.zero		1
	.type		_ZN34_INTERNAL_60632b56_4_k_cu_2456629e6thrust24THRUST_300001_SM_1000_NS8cuda_cub10par_nosyncE,@object
	.size		_ZN34_INTERNAL_60632b56_4_k_cu_2456629e6thrust24THRUST_300001_SM_1000_NS8cuda_cub10par_nosyncE,(_ZN34_INTERNAL_60632b56_4_k_cu_2456629e6thrust24THRUST_300001_SM_1000_NS3seqE - _ZN34_INTERNAL_60632b56_4_k_cu_2456629e6thrust24THRUST_300001_SM_1000_NS8cuda_cub10par_nosyncE)
_ZN34_INTERNAL_60632b56_4_k_cu_2456629e6thrust24THRUST_300001_SM_1000_NS8cuda_cub10par_nosyncE:
	.zero		1
	.type		_ZN34_INTERNAL_60632b56_4_k_cu_2456629e6thrust24THRUST_300001_SM_1000_NS3seqE,@object
	.size		_ZN34_INTERNAL_60632b56_4_k_cu_2456629e6thrust24THRUST_300001_SM_1000_NS3seqE,(_ZN34_INTERNAL_60632b56_4_k_cu_2456629e4cuda3std3__420unreachable_sentinelE - _ZN34_INTERNAL_60632b56_4_k_cu_2456629e6thrust24THRUST_300001_SM_1000_NS3seqE)
_ZN34_INTERNAL_60632b56_4_k_cu_2456629e6thrust24THRUST_300001_SM_1000_NS3seqE:
	.zero		1
	.type		_ZN34_INTERNAL_60632b56_4_k_cu_2456629e4cuda3std3__420unreachable_sentinelE,@object
	.size		_ZN34_INTERNAL_60632b56_4_k_cu_2456629e4cuda3std3__420unreachable_sentinelE,(_ZN34_INTERNAL_60632b56_4_k_cu_2456629e4cuda3std6ranges3__45__cpo5ssizeE - _ZN34_INTERNAL_60632b56_4_k_cu_2456629e4cuda3std3__420unreachable_sentinelE)
_ZN34_INTERNAL_60632b56_4_k_cu_2456629e4cuda3std3__420unreachable_sentinelE:
	.zero		1
	.type		_ZN34_INTERNAL_60632b56_4_k_cu_2456629e4cuda3std6ranges3__45__cpo5ssizeE,@object
	.size		_ZN34_INTERNAL_60632b56_4_k_cu_2456629e4cuda3std6ranges3__45__cpo5ssizeE,(_ZN34_INTERNAL_60632b56_4_k_cu_2456629e6thrust24THRUST_300001_SM_1000_NS12placeholders2_3E - _ZN34_INTERNAL_60632b56_4_k_cu_2456629e4cuda3std6ranges3__45__cpo5ssizeE)
_ZN34_INTERNAL_60632b56_4_k_cu_2456629e4cuda3std6ranges3__45__cpo5ssizeE:
	.zero		1
	.type		_ZN34_INTERNAL_60632b56_4_k_cu_2456629e6thrust24THRUST_300001_SM_1000_NS12placeholders2_3E,@object
	.size		_ZN34_INTERNAL_60632b56_4_k_cu_2456629e6thrust24THRUST_300001_SM_1000_NS12placeholders2_3E,(_ZN34_INTERNAL_60632b56_4_k_cu_2456629e4cuda3std3__45__cpo4cendE - _ZN34_INTERNAL_60632b56_4_k_cu_2456629e6thrust24THRUST_300001_SM_1000_NS12placeholders2_3E)
_ZN34_INTERNAL_60632b56_4_k_cu_2456629e6thrust24THRUST_300001_SM_1000_NS12placeholders2_3E:
	.zero		1
	.type		_ZN34_INTERNAL_60632b56_4_k_cu_2456629e4cuda3std3__45__cpo4cendE,@object
	.size		_ZN34_INTERNAL_60632b56_4_k_cu_2456629e4cuda3std3__45__cpo4cendE,(_ZN34_INTERNAL_60632b56_4_k_cu_2456629e4cuda3std6ranges3__45__cpo4cendE - _ZN34_INTERNAL_60632b56_4_k_cu_2456629e4cuda3std3__45__cpo4cendE)
_ZN34_INTERNAL_60632b56_4_k_cu_2456629e4cuda3std3__45__cpo4cendE:
	.zero		1
	.type		_ZN34_INTERNAL_60632b56_4_k_cu_2456629e4cuda3std6ranges3__45__cpo4cendE,@object
	.size		_ZN34_INTERNAL_60632b56_4_k_cu_2456629e4cuda3std6ranges3__45__cpo4cendE,(_ZN34_INTERNAL_60632b56_4_k_cu_2456629e6thrust24THRUST_300001_SM_1000_NS12placeholders2_7E - _ZN34_INTERNAL_60632b56_4_k_cu_2456629e4cuda3std6ranges3__45__cpo4cendE)
_ZN34_INTERNAL_60632b56_4_k_cu_2456629e4cuda3std6ranges3__45__cpo4cendE:
	.zero		1
	.type		_ZN34_INTERNAL_60632b56_4_k_cu_2456629e6thrust24THRUST_300001_SM_1000_NS12placeholders2_7E,@object
	.size		_ZN34_INTERNAL_60632b56_4_k_cu_2456629e6thrust24THRUST_300001_SM_1000_NS12placeholders2_7E,(_ZN34_INTERNAL_60632b56_4_k_cu_2456629e4cuda3std3__45__cpo5crendE - _ZN34_INTERNAL_60632b56_4_k_cu_2456629e6thrust24THRUST_300001_SM_1000_NS12placeholders2_7E)
_ZN34_INTERNAL_60632b56_4_k_cu_2456629e6thrust24THRUST_300001_SM_1000_NS12placeholders2_7E:
	.zero		1
	.type		_ZN34_INTERNAL_60632b56_4_k_cu_2456629e4cuda3std3__45__cpo5crendE,@object
	.size		_ZN34_INTERNAL_60632b56_4_k_cu_2456629e4cuda3std3__45__cpo5crendE,(_ZN34_INTERNAL_60632b56_4_k_cu_2456629e4cuda3std6ranges3__45__cpo4prevE - _ZN34_INTERNAL_60632b56_4_k_cu_2456629e4cuda3std3__45__cpo5crendE)
_ZN34_INTERNAL_60632b56_4_k_cu_2456629e4cuda3std3__45__cpo5crendE:
	.zero		1
	.type		_ZN34_INTERNAL_60632b56_4_k_cu_2456629e4cuda3std6ranges3__45__cpo4prevE,@object
	.size		_ZN34_INTERNAL_60632b56_4_k_cu_2456629e4cuda3std6ranges3__45__cpo4prevE,(_ZN34_INTERNAL_60632b56_4_k_cu_2456629e4cuda3std6ranges3__45__cpo9iter_moveE - _ZN34_INTERNAL_60632b56_4_k_cu_2456629e4cuda3std6ranges3__45__cpo4prevE)
_ZN34_INTERNAL_60632b56_4_k_cu_2456629e4cuda3std6ranges3__45__cpo4prevE:
	.zero		1
	.type		_ZN34_INTERNAL_60632b56_4_k_cu_2456629e4cuda3std6ranges3__45__cpo9iter_moveE,@object
	.size		_ZN34_INTERNAL_60632b56_4_k_cu_2456629e4cuda3std6ranges3__45__cpo9iter_moveE,(_ZN34_INTERNAL_60632b56_4_k_cu_2456629e6thrust24THRUST_300001_SM_1000_NS6system6detail10sequential3seqE - _ZN34_INTERNAL_60632b56_4_k_cu_2456629e4cuda3std6ranges3__45__cpo9iter_moveE)
_ZN34_INTERNAL_60632b56_4_k_cu_2456629e4cuda3std6ranges3__45__cpo9iter_moveE:
	.zero		1
	.type		_ZN34_INTERNAL_60632b56_4_k_cu_2456629e6thrust24THRUST_300001_SM_1000_NS6system6detail10sequential3seqE,@object
	.size		_ZN34_INTERNAL_60632b56_4_k_cu_2456629e6thrust24THRUST_300001_SM_1000_NS6system6detail10sequential3seqE,(_ZN34_INTERNAL_60632b56_4_k_cu_2456629e6thrust24THRUST_300001_SM_1000_NS12placeholders2_9E - _ZN34_INTERNAL_60632b56_4_k_cu_2456629e6thrust24THRUST_300001_SM_1000_NS6system6detail10sequential3seqE)
_ZN34_INTERNAL_60632b56_4_k_cu_2456629e6thrust24THRUST_300001_SM_1000_NS6system6detail10sequential3seqE:
	.zero		1
	.type		_ZN34_INTERNAL_60632b56_4_k_cu_2456629e6thrust24THRUST_300001_SM_1000_NS12placeholders2_9E,@object
	.size		_ZN34_INTERNAL_60632b56_4_k_cu_2456629e6thrust24THRUST_300001_SM_1000_NS12placeholders2_9E,(_ZN34_INTERNAL_60632b56_4_k_cu_2456629e4cuda3std3__419piecewise_constructE - _ZN34_INTERNAL_60632b56_4_k_cu_2456629e6thrust24THRUST_300001_SM_1000_NS12placeholders2_9E)
_ZN34_INTERNAL_60632b56_4_k_cu_2456629e6thrust24THRUST_300001_SM_1000_NS12placeholders2_9E:
	.zero		1
	.type		_ZN34_INTERNAL_60632b56_4_k_cu_2456629e4cuda3std3__419piecewise_constructE,@object
	.size		_ZN34_INTERNAL_60632b56_4_k_cu_2456629e4cuda3std3__419piecewise_constructE,(_ZN34_INTERNAL_60632b56_4_k_cu_2456629e4cuda3std6ranges3__45__cpo5cdataE - _ZN34_INTERNAL_60632b56_4_k_cu_2456629e4cuda3std3__419piecewise_constructE)
_ZN34_INTERNAL_60632b56_4_k_cu_2456629e4cuda3std3__419piecewise_constructE:
	.zero		1
	.type		_ZN34_INTERNAL_60632b56_4_k_cu_2456629e4cuda3std6ranges3__45__cpo5cdataE,@object
	.size		_ZN34_INTERNAL_60632b56_4_k_cu_2456629e4cuda3std6ranges3__45__cpo5cdataE,(_ZN34_INTERNAL_60632b56_4_k_cu_2456629e6thrust24THRUST_300001_SM_1000_NS12placeholders2_1E - _ZN34_INTERNAL_60632b56_4_k_cu_2456629e4cuda3std6ranges3__45__cpo5cdataE)
_ZN34_INTERNAL_60632b56_4_k_cu_2456629e4cuda3std6ranges3__45__cpo5cdataE:
	.zero		1
	.type		_ZN34_INTERNAL_60632b56_4_k_cu_2456629e6thrust24THRUST_300001_SM_1000_NS12placeholders2_1E,@object
	.size		_ZN34_INTERNAL_60632b56_4_k_cu_2456629e6thrust24THRUST_300001_SM_1000_NS12placeholders2_1E,(_ZN34_INTERNAL_60632b56_4_k_cu_2456629e4cuda3std3__45__cpo3endE - _ZN34_INTERNAL_60632b56_4_k_cu_2456629e6thrust24THRUST_300001_SM_1000_NS12placeholders2_1E)
_ZN34_INTERNAL_60632b56_4_k_cu_2456629e6thrust24THRUST_300001_SM_1000_NS12placeholders2_1E:
	.zero		1
	.type		_ZN34_INTERNAL_60632b56_4_k_cu_2456629e4cuda3std3__45__cpo3endE,@object
	.size		_ZN34_INTERNAL_60632b56_4_k_cu_2456629e4cuda3std3__45__cpo3endE,(_ZN34_INTERNAL_60632b56_4_k_cu_2456629e4cuda3std6ranges3__45__cpo3endE - _ZN34_INTERNAL_60632b56_4_k_cu_2456629e4cuda3std3__45__cpo3endE)
_ZN34_INTERNAL_60632b56_4_k_cu_2456629e4cuda3std3__45__cpo3endE:
	.zero		1
	.type		_ZN34_INTERNAL_60632b56_4_k_cu_2456629e4cuda3std6ranges3__45__cpo3endE,@object
	.size		_ZN34_INTERNAL_60632b56_4_k_cu_2456629e4cuda3std6ranges3__45__cpo3endE,(_ZN34_INTERNAL_60632b56_4_k_cu_2456629e6thrust24THRUST_300001_SM_1000_NS12placeholders2_5E - _ZN34_INTERNAL_60632b56_4_k_cu_2456629e4cuda3std6ranges3__45__cpo3endE)
_ZN34_INTERNAL_60632b56_4_k_cu_2456629e4cuda3std6ranges3__45__cpo3endE:
	.zero		1
	.type		_ZN34_INTERNAL_60632b56_4_k_cu_2456629e6thrust24THRUST_300001_SM_1000_NS12placeholders2_5E,@object
	.size		_ZN34_INTERNAL_60632b56_4_k_cu_2456629e6thrust24THRUST_300001_SM_1000_NS12placeholders2_5E,(_ZN34_INTERNAL_60632b56_4_k_cu_2456629e4cuda3std3__45__cpo4rendE - _ZN34_INTERNAL_60632b56_4_k_cu_2456629e6thrust24THRUST_300001_SM_1000_NS12placeholders2_5E)
_ZN34_INTERNAL_60632b56_4_k_cu_2456629e6thrust24THRUST_300001_SM_1000_NS12placeholders2_5E:
	.zero		1
	.type		_ZN34_INTERNAL_60632b56_4_k_cu_2456629e4cuda3std3__45__cpo4rendE,@object
	.size		_ZN34_INTERNAL_60632b56_4_k_cu_2456629e4cuda3std3__45__cpo4rendE,(_ZN34_INTERNAL_60632b56_4_k_cu_2456629e4cuda3std6ranges3__45__cpo9iter_swapE - _ZN34_INTERNAL_60632b56_4_k_cu_2456629e4cuda3std3__45__cpo4rendE)
_ZN34_INTERNAL_60632b56_4_k_cu_2456629e4cuda3std3__45__cpo4rendE:
	.zero		1
	.type		_ZN34_INTERNAL_60632b56_4_k_cu_2456629e4cuda3std6ranges3__45__cpo9iter_swapE,@object
	.size		_ZN34_INTERNAL_60632b56_4_k_cu_2456629e4cuda3std6ranges3__45__cpo9iter_swapE,(_ZN34_INTERNAL_60632b56_4_k_cu_2456629e4cuda3std3__48unexpectE - _ZN34_INTERNAL_60632b56_4_k_cu_2456629e4cuda3std6ranges3__45__cpo9iter_swapE)
_ZN34_INTERNAL_60632b56_4_k_cu_2456629e4cuda3std6ranges3__45__cpo9iter_swapE:
	.zero		1
	.type		_ZN34_INTERNAL_60632b56_4_k_cu_2456629e4cuda3std3__48unexpectE,@object
	.size		_ZN34_INTERNAL_60632b56_4_k_cu_2456629e4cuda3std3__48unexpectE,(_ZN34_INTERNAL_60632b56_4_k_cu_2456629e6thrust24THRUST_300001_SM_1000_NS8cuda_cub3parE - _ZN34_INTERNAL_60632b56_4_k_cu_2456629e4cuda3std3__48unexpectE)
_ZN34_INTERNAL_60632b56_4_k_cu_2456629e4cuda3std3__48unexpectE:
	.zero		1
	.type		_ZN34_INTERNAL_60632b56_4_k_cu_2456629e6thrust24THRUST_300001_SM_1000_NS8cuda_cub3parE,@object
	.size		_ZN34_INTERNAL_60632b56_4_k_cu_2456629e6thrust24THRUST_300001_SM_1000_NS8cuda_cub3parE,(.L_29 - _ZN34_INTERNAL_60632b56_4_k_cu_2456629e6thrust24THRUST_300001_SM_1000_NS8cuda_cub3parE)
_ZN34_INTERNAL_60632b56_4_k_cu_2456629e6thrust24THRUST_300001_SM_1000_NS8cuda_cub3parE:
	.zero		1
.L_29:


//--------------------- .nv.shared._ZN3cub18CUB_300001_SM_10006detail10radix_sort33DeviceRadixSortExclusiveSumKernelINS1_5radix10policy_hubIffyE10Policy1000EyEEvPT0_ --------------------------
	.section	.nv.shared._ZN3cub18CUB_300001_SM_10006detail10radix_sort33DeviceRadixSortExclusiveSumKernelINS1_5radix10policy_hubIffyE10Policy1000EyEEvPT0_,"aw",@nobits
	.sectionflags	@""
	.align	16
.nv.shared._ZN3cub18CUB_300001_SM_10006detail10radix_sort33DeviceRadixSortExclusiveSumKernelINS1_5radix10policy_hubIffyE10Policy1000EyEEvPT0_:
	.zero		3360


//--------------------- .nv.shared._ZN3cub18CUB_300001_SM_10006detail10radix_sort30DeviceRadixSortHistogramKernelINS1_5radix10policy_hubIffyE10Policy1000ELNS0_9SortOrderE0EfyNS1_21identity_decomposer_tEEEvPT2_PKT1_SA_iiT3_ --------------------------
	.section	.nv.shared._ZN3cub18CUB_300001_SM_10006detail10radix_sort30DeviceRadixSortHistogramKernelINS1_5radix10policy_hubIffyE10Policy1000ELNS0_9SortOrderE0EfyNS1_21identity_decomposer_tEEEvPT2_PKT1_SA_iiT3_,"aw",@nobits
	.sectionflags	@""
	.align	4
.nv.shared._ZN3cub18CUB_300001_SM_10006detail10radix_sort30DeviceRadixSortHistogramKernelINS1_5radix10policy_hubIffyE10Policy1000ELNS0_9SortOrderE0EfyNS1_21identity_decomposer_tEEEvPT2_PKT1_SA_iiT3_:
	.zero		5120


//--------------------- .nv.shared._ZN3cub18CUB_300001_SM_10006detail10radix_sort31DeviceRadixSortSingleTileKernelINS1_5radix10policy_hubIffyE10Policy1000ELNS0_9SortOrderE0EffyNS1_21identity_decomposer_tEEEvPKT1_PSA_PKT2_PSE_T3_iiT4_ --------------------------
	.section	.nv.shared._ZN3cub18CUB_300001_SM_10006detail10radix_sort31DeviceRadixSortSingleTileKernelINS1_5radix10policy_hubIffyE10Policy1000ELNS0_9SortOrderE0EffyNS1_21identity_decomposer_tEEEvPKT1_PSA_PKT2_PSE_T3_iiT4_,"aw",@nobits
	.sectionflags	@""
	.align	16
.nv.shared._ZN3cub18CUB_300001_SM_10006detail10radix_sort31DeviceRadixSortSingleTileKernelINS1_5radix10policy_hubIffyE10Policy1000ELNS0_9SortOrderE0EffyNS1_21identity_decomposer_tEEEvPKT1_PSA_PKT2_PSE_T3_iiT4_:
	.zero		34880


//--------------------- .nv.shared._ZN3cub18CUB_300001_SM_10006detail10radix_sort29DeviceRadixSortOnesweepKernelINS1_5radix10policy_hubIfiyE10Policy1000ELNS0_9SortOrderE0EfiyiiNS1_21identity_decomposer_tEEEvPT5_SB_PT3_PKSC_PT1_PKSG_PT2_PKSK_T4_iiT6_ --------------------------
	.section	.nv.shared._ZN3cub18CUB_300001_SM_10006detail10radix_sort29DeviceRadixSortOnesweepKernelINS1_5radix10policy_hubIfiyE10Policy1000ELNS0_9SortOrderE0EfiyiiNS1_21identity_decomposer_tEEEvPT5_SB_PT3_PKSC_PT1_PKSG_PT2_PKSK_T4_iiT6_,"aw",@nobits
	.sectionflags	@""
	.align	16
.nv.shared._ZN3cub18CUB_300001_SM_10006detail10radix_sort29DeviceRadixSortOnesweepKernelINS1_5radix10policy_hubIfiyE10Policy1000ELNS0_9SortOrderE0EfiyiiNS1_21identity_decomposer_tEEEvPT5_SB_PT3_PKSC_PT1_PKSG_PT2_PKSK_T4_iiT6_:
	.zero		29184


//--------------------- .nv.shared._ZN3cub18CUB_300001_SM_10006detail10radix_sort33DeviceRadixSortExclusiveSumKernelINS1_5radix10policy_hubIfiyE10Policy1000EyEEvPT0_ --------------------------
	.section	.nv.shared._ZN3cub18CUB_300001_SM_10006detail10radix_sort33DeviceRadixSortExclusiveSumKernelINS1_5radix10policy_hubIfiyE10Policy1000EyEEvPT0_,"aw",@nobits
	.sectionflags	@""
	.align	16
.nv.shared._ZN3cub18CUB_300001_SM_10006detail10radix_sort33DeviceRadixSortExclusiveSumKernelINS1_5radix10policy_hubIfiyE10Policy1000EyEEvPT0_:
	.zero		3360


//--------------------- .nv.shared._ZN3cub18CUB_300001_SM_10006detail10radix_sort30DeviceRadixSortHistogramKernelINS1_5radix10policy_hubIfiyE10Policy1000ELNS0_9SortOrderE0EfyNS1_21identity_decomposer_tEEEvPT2_PKT1_SA_iiT3_ --------------------------
	.section	.nv.shared._ZN3cub18CUB_300001_SM_10006detail10radix_sort30DeviceRadixSortHistogramKernelINS1_5radix10policy_hubIfiyE10Policy1000ELNS0_9SortOrderE0EfyNS1_21identity_decomposer_tEEEvPT2_PKT1_SA_iiT3_,"aw",@nobits
	.sectionflags	@""
	.align	4
.nv.shared._ZN3cub18CUB_300001_SM_10006detail10radix_sort30DeviceRadixSortHistogramKernelINS1_5radix10policy_hubIfiyE10Policy1000ELNS0_9SortOrderE0EfyNS1_21identity_decomposer_tEEEvPT2_PKT1_SA_iiT3_:
	.zero		5120


//--------------------- .nv.shared._ZN3cub18CUB_300001_SM_10006detail10radix_sort31DeviceRadixSortSingleTileKernelINS1_5radix10policy_hubIfiyE10Policy1000ELNS0_9SortOrderE0EfiyNS1_21identity_decomposer_tEEEvPKT1_PSA_PKT2_PSE_T3_iiT4_ --------------------------
	.section	.nv.shared._ZN3cub18CUB_300001_SM_10006detail10radix_sort31DeviceRadixSortSingleTileKernelINS1_5radix10policy_hubIfiyE10Policy1000ELNS0_9SortOrderE0EfiyNS1_21identity_decomposer_tEEEvPKT1_PSA_PKT2_PSE_T3_iiT4_,"aw",@nobits
	.sectionflags	@""
	.align	16
.nv.shared._ZN3cub18CUB_300001_SM_10006detail10radix_sort31DeviceRadixSortSingleTileKernelINS1_5radix10policy_hubIfiyE10Policy1000ELNS0_9SortOrderE0EfiyNS1_21identity_decomposer_tEEEvPKT1_PSA_PKT2_PSE_T3_iiT4_:
	.zero		34880


//--------------------- .nv.shared._ZN3cub18CUB_300001_SM_10006detail6reduce28DeviceReduceSingleTileKernelINS2_10policy_hubIfyN4cuda3std3__44plusIfEEE10Policy1000EPfSC_iS9_ffNS7_10__identityEEEvT0_T1_T2_T3_T4_T6_ --------------------------
	.section	.nv.shared._ZN3cub18CUB_300001_SM_10006detail6reduce28DeviceReduceSingleTileKernelINS2_10policy_hubIfyN4cuda3std3__44plusIfEEE10Policy1000EPfSC_iS9_ffNS7_10__identityEEEvT0_T1_T2_T3_T4_T6_,"aw",@nobits
	.sectionflags	@""
	.align	4
.nv.shared._ZN3cub18CUB_300001_SM_10006detail6reduce28DeviceReduceSingleTileKernelINS2_10policy_hubIfyN4cuda3std3__44plusIfEEE10Policy1000EPfSC_iS9_ffNS7_10__identityEEEvT0_T1_T2_T3_T4_T6_:
	.zero		1068


//--------------------- .nv.shared._ZN3cub18CUB_300001_SM_10006detail6reduce18DeviceReduceKernelINS2_10policy_hubIfyN4cuda3std3__44plusIfEEE10Policy1000EPfyS9_fNS7_10__identityEEEvT0_PT3_T1_NS0_13GridEvenShareISH_EET2_T4_ --------------------------
	.section	.nv.shared._ZN3cub18CUB_300001_SM_10006detail6reduce18DeviceReduceKernelINS2_10policy_hubIfyN4cuda3std3__44plusIfEEE10Policy1000EPfyS9_fNS7_10__identityEEEvT0_PT3_T1_NS0_13GridEvenShareISH_EET2_T4_,"aw",@nobits
	.sectionflags	@""
	.align	4
.nv.shared._ZN3cub18CUB_300001_SM_10006detail6reduce18DeviceReduceKernelINS2_10policy_hubIfyN4cuda3std3__44plusIfEEE10Policy1000EPfyS9_fNS7_10__identityEEEvT0_PT3_T1_NS0_13GridEvenShareISH_EET2_T4_:
	.zero		1068


//--------------------- .nv.shared._ZN3cub18CUB_300001_SM_10006detail6reduce28DeviceReduceSingleTileKernelINS2_10policy_hubIfyN4cuda3std3__44plusIfEEE10Policy1000EPfSC_yS9_ffNS7_10__identityEEEvT0_T1_T2_T3_T4_T6_ --------------------------
	.section	.nv.shared._ZN3cub18CUB_300001_SM_10006detail6reduce28DeviceReduceSingleTileKernelINS2_10policy_hubIfyN4cuda3std3__44plusIfEEE10Policy1000EPfSC_yS9_ffNS7_10__identityEEEvT0_T1_T2_T3_T4_T6_,"aw",@nobits
	.sectionflags	@""
	.align	4
.nv.shared._ZN3cub18CUB_300001_SM_10006detail6reduce28DeviceReduceSingleTileKernelINS2_10policy_hubIfyN4cuda3std3__44plusIfEEE10Policy1000EPfSC_yS9_ffNS7_10__identityEEEvT0_T1_T2_T3_T4_T6_:
	.zero		1068


//--------------------- .nv.shared._ZN3cub18CUB_300001_SM_10006detail6reduce28DeviceReduceSingleTileKernelINS2_10policy_hubIfjN4cuda3std3__44plusIfEEE10Policy1000EPfSC_iS9_ffNS7_10__identityEEEvT0_T1_T2_T3_T4_T6_ --------------------------
	.section	.nv.shared._ZN3cub18CUB_300001_SM_10006detail6reduce28DeviceReduceSingleTileKernelINS2_10policy_hubIfjN4cuda3std3__44plusIfEEE10Policy1000EPfSC_iS9_ffNS7_10__identityEEEvT0_T1_T2_T3_T4_T6_,"aw",@nobits
	.sectionflags	@""
	.align	4
.nv.shared._ZN3cub18CUB_300001_SM_10006detail6reduce28DeviceReduceSingleTileKernelINS2_10policy_hubIfjN4cuda3std3__44plusIfEEE10Policy1000EPfSC_iS9_ffNS7_10__identityEEEvT0_T1_T2_T3_T4_T6_:
	.zero		1108


//--------------------- .nv.shared._ZN3cub18CUB_300001_SM_10006detail6reduce18DeviceReduceKernelINS2_10policy_hubIfjN4cuda3std3__44plusIfEEE10Policy1000EPfjS9_fNS7_10__identityEEEvT0_PT3_T1_NS0_13GridEvenShareISH_EET2_T4_ --------------------------
	.section	.nv.shared._ZN3cub18CUB_300001_SM_10006detail6reduce18DeviceReduceKernelINS2_10policy_hubIfjN4cuda3std3__44plusIfEEE10Policy1000EPfjS9_fNS7_10__identityEEEvT0_PT3_T1_NS0_13GridEvenShareISH_EET2_T4_,"aw",@nobits
	.sectionflags	@""
	.align	4
.nv.shared._ZN3cub18CUB_300001_SM_10006detail6reduce18DeviceReduceKernelINS2_10policy_hubIfjN4cuda3std3__44plusIfEEE10Policy1000EPfjS9_fNS7_10__identityEEEvT0_PT3_T1_NS0_13GridEvenShareISH_EET2_T4_:
	.zero		1108


//--------------------- .nv.shared._ZN3cub18CUB_300001_SM_10006detail6reduce28DeviceReduceSingleTileKernelINS2_10policy_hubIfjN4cuda3std3__44plusIfEEE10Policy1000EPfSC_jS9_ffNS7_10__identityEEEvT0_T1_T2_T3_T4_T6_ --------------------------
	.section	.nv.shared._ZN3cub18CUB_300001_SM_10006detail6reduce28DeviceReduceSingleTileKernelINS2_10policy_hubIfjN4cuda3std3__44plusIfEEE10Policy1000EPfSC_jS9_ffNS7_10__identityEEEvT0_T1_T2_T3_T4_T6_,"aw",@nobits
	.sectionflags	@""
	.align	4
.nv.shared._ZN3cub18CUB_300001_SM_10006detail6reduce28DeviceReduceSingleTileKernelINS2_10policy_hubIfjN4cuda3std3__44plusIfEEE10Policy1000EPfSC_jS9_ffNS7_10__identityEEEvT0_T1_T2_T3_T4_T6_:
	.zero		1108


//--------------------- .nv.constant0._ZN3cub18CUB_300001_SM_10006detail10radix_sort29DeviceRadixSortOnesweepKernelINS1_5radix10policy_hubIffyE10Policy1000ELNS0_9SortOrderE0EffyiiNS1_21identity_decomposer_tEEEvPT5_SB_PT3_PKSC_PT1_PKSG_PT2_PKSK_T4_iiT6_ --------------------------
	.section	.nv.constant0._ZN3cub18CUB_300001_SM_10006detail10radix_sort29DeviceRadixSortOnesweepKernelINS1_5radix10policy_hubIffyE10Policy1000ELNS0_9SortOrderE0EffyiiNS1_21identity_decomposer_tEEEvPT5_SB_PT3_PKSC_PT1_PKSG_PT2_PKSK_T4_iiT6_,"a",@progbits
	.sectionflags	@""
	.align	4
.nv.constant0._ZN3cub18CUB_300001_SM_10006detail10radix_sort29DeviceRadixSortOnesweepKernelINS1_5radix10policy_hubIffyE10Policy1000ELNS0_9SortOrderE0EffyiiNS1_21identity_decomposer_tEEEvPT5_SB_PT3_PKSC_PT1_PKSG_PT2_PKSK_T4_iiT6_:
	.zero		973


//--------------------- .nv.constant0._ZN3cub18CUB_300001_SM_10006detail10radix_sort33DeviceRadixSortExclusiveSumKernelINS1_5radix10policy_hubIffyE10Policy1000EyEEvPT0_ --------------------------
	.section	.nv.constant0._ZN3cub18CUB_300001_SM_10006detail10radix_sort33DeviceRadixSortExclusiveSumKernelINS1_5radix10policy_hubIffyE10Policy1000EyEEvPT0_,"a",@progbits
	.sectionflags	@""
	.align	4
.nv.constant0._ZN3cub18CUB_300001_SM_10006detail10radix_sort33DeviceRadixSortExclusiveSumKernelINS1_5radix10policy_hubIffyE10Policy1000EyEEvPT0_:
	.zero		904


//--------------------- .nv.constant0._ZN3cub18CUB_300001_SM_10006detail10radix_sort30DeviceRadixSortHistogramKernelINS1_5radix10policy_hubIffyE10Policy1000ELNS0_9SortOrderE0EfyNS1_21identity_decomposer_tEEEvPT2_PKT1_SA_iiT3_ --------------------------
	.section	.nv.constant0._ZN3cub18CUB_300001_SM_10006detail10radix_sort30DeviceRadixSortHistogramKernelINS1_5radix10policy_hubIffyE10Policy1000ELNS0_9SortOrderE0EfyNS1_21identity_decomposer_tEEEvPT2_PKT1_SA_iiT3_,"a",@progbits
	.sectionflags	@""
	.align	4
.nv.constant0._ZN3cub18CUB_300001_SM_10006detail10radix_sort30DeviceRadixSortHistogramKernelINS1_5radix10policy_hubIffyE10Policy1000ELNS0_9SortOrderE0EfyNS1_21identity_decomposer_tEEEvPT2_PKT1_SA_iiT3_:
	.zero		929


//--------------------- .nv.constant0._ZN3cub18CUB_300001_SM_10006detail10radix_sort31DeviceRadixSortSingleTileKernelINS1_5radix10policy_hubIffyE10Policy1000ELNS0_9SortOrderE0EffyNS1_21identity_decomposer_tEEEvPKT1_PSA_PKT2_PSE_T3_iiT4_ --------------------------
	.section	.nv.constant0._ZN3cub18CUB_300001_SM_10006detail10radix_sort31DeviceRadixSortSingleTileKernelINS1_5radix10policy_hubIffyE10Policy1000ELNS0_9SortOrderE0EffyNS1_21identity_decomposer_tEEEvPKT1_PSA_PKT2_PSE_T3_iiT4_,"a",@progbits
	.sectionflags	@""
	.align	4
.nv.constant0._ZN3cub18CUB_300001_SM_10006detail10radix_sort31DeviceRadixSortSingleTileKernelINS1_5radix10policy_hubIffyE10Policy1000ELNS0_9SortOrderE0EffyNS1_21identity_decomposer_tEEEvPKT1_PSA_PKT2_PSE_T3_iiT4_:
	.zero		945


//--------------------- .nv.constant0._ZN3cub18CUB_300001_SM_10006detail10radix_sort29DeviceRadixSortOnesweepKernelINS1_5radix10policy_hubIfiyE10Policy1000ELNS0_9SortOrderE0EfiyiiNS1_21identity_decomposer_tEEEvPT5_SB_PT3_PKSC_PT1_PKSG_PT2_PKSK_T4_iiT6_ --------------------------
	.section	.nv.constant0._ZN3cub18CUB_300001_SM_10006detail10radix_sort29DeviceRadixSortOnesweepKernelINS1_5radix10policy_hubIfiyE10Policy1000ELNS0_9SortOrderE0EfiyiiNS1_21identity_decomposer_tEEEvPT5_SB_PT3_PKSC_PT1_PKSG_PT2_PKSK_T4_iiT6_,"a",@progbits
	.sectionflags	@""
	.align	4
.nv.constant0._ZN3cub18CUB_300001_SM_10006detail10radix_sort29DeviceRadixSortOnesweepKernelINS1_5radix10policy_hubIfiyE10Policy1000ELNS0_9SortOrderE0EfiyiiNS1_21identity_decomposer_tEEEvPT5_SB_PT3_PKSC_PT1_PKSG_PT2_PKSK_T4_iiT6_:
	.zero		973


//--------------------- .nv.constant0._ZN3cub18CUB_300001_SM_10006detail10radix_sort33DeviceRadixSortExclusiveSumKernelINS1_5radix10policy_hubIfiyE10Policy1000EyEEvPT0_ --------------------------
	.section	.nv.constant0._ZN3cub18CUB_300001_SM_10006detail10radix_sort33DeviceRadixSortExclusiveSumKernelINS1_5radix10policy_hubIfiyE10Policy1000EyEEvPT0_,"a",@progbits
	.sectionflags	@""
	.align	4
.nv.constant0._ZN3cub18CUB_300001_SM_10006detail10radix_sort33DeviceRadixSortExclusiveSumKernelINS1_5radix10policy_hubIfiyE10Policy1000EyEEvPT0_:
	.zero		904


//--------------------- .nv.constant0._ZN3cub18CUB_300001_SM_10006detail10radix_sort30DeviceRadixSortHistogramKernelINS1_5radix10policy_hubIfiyE10Policy1000ELNS0_9SortOrderE0EfyNS1_21identity_decomposer_tEEEvPT2_PKT1_SA_iiT3_ --------------------------
	.section	.nv.constant0._ZN3cub18CUB_300001_SM_10006detail10radix_sort30DeviceRadixSortHistogramKernelINS1_5radix10policy_hubIfiyE10Policy1000ELNS0_9SortOrderE0EfyNS1_21identity_decomposer_tEEEvPT2_PKT1_SA_iiT3_,"a",@progbits
	.sectionflags	@""
	.align	4
.nv.constant0._ZN3cub18CUB_300001_SM_10006detail10radix_sort30DeviceRadixSortHistogramKernelINS1_5radix10policy_hubIfiyE10Policy1000ELNS0_9SortOrderE0EfyNS1_21identity_decomposer_tEEEvPT2_PKT1_SA_iiT3_:
	.zero		929


//--------------------- .nv.constant0._ZN3cub18CUB_300001_SM_10006detail10radix_sort31DeviceRadixSortSingleTileKernelINS1_5radix10policy_hubIfiyE10Policy1000ELNS0_9SortOrderE0EfiyNS1_21identity_decomposer_tEEEvPKT1_PSA_PKT2_PSE_T3_iiT4_ --------------------------
	.section	.nv.constant0._ZN3cub18CUB_300001_SM_10006detail10radix_sort31DeviceRadixSortSingleTileKernelINS1_5radix10policy_hubIfiyE10Policy1000ELNS0_9SortOrderE0EfiyNS1_21identity_decomposer_tEEEvPKT1_PSA_PKT2_PSE_T3_iiT4_,"a",@progbits
	.sectionflags	@""
	.align	4
.nv.constant0._ZN3cub18CUB_300001_SM_10006detail10radix_sort31DeviceRadixSortSingleTileKernelINS1_5radix10policy_hubIfiyE10Policy1000ELNS0_9SortOrderE0EfiyNS1_21identity_decomposer_tEEEvPKT1_PSA_PKT2_PSE_T3_iiT4_:
	.zero		945


//--------------------- .nv.constant0._ZN3cub18CUB_300001_SM_10006detail6reduce28DeviceReduceSingleTileKernelINS2_10policy_hubIfyN4cuda3std3__44plusIfEEE10Policy1000EPfSC_iS9_ffNS7_10__identityEEEvT0_T1_T2_T3_T4_T6_ --------------------------
	.section	.nv.constant0._ZN3cub18CUB_300001_SM_10006detail6reduce28DeviceReduceSingleTileKernelINS2_10policy_hubIfyN4cuda3std3__44plusIfEEE10Policy1000EPfSC_iS9_ffNS7_10__identityEEEvT0_T1_T2_T3_T4_T6_,"a",@progbits
	.sectionflags	@""
	.align	4
.nv.constant0._ZN3cub18CUB_300001_SM_10006detail6reduce28DeviceReduceSingleTileKernelINS2_10policy_hubIfyN4cuda3std3__44plusIfEEE10Policy1000EPfSC_iS9_ffNS7_10__identityEEEvT0_T1_T2_T3_T4_T6_:
	.zero		925


//--------------------- .nv.constant0._ZN3cub18CUB_300001_SM_10006detail6reduce18DeviceReduceKernelINS2_10policy_hubIfyN4cuda3std3__44plusIfEEE10Policy1000EPfyS9_fNS7_10__identityEEEvT0_PT3_T1_NS0_13GridEvenShareISH_EET2_T4_ --------------------------
	.section	.nv.constant0._ZN3cub18CUB_300001_SM_10006detail6reduce18DeviceReduceKernelINS2_10policy_hubIfyN4cuda3std3__44plusIfEEE10Policy1000EPfyS9_fNS7_10__identityEEEvT0_PT3_T1_NS0_13GridEvenShareISH_EET2_T4_,"a",@progbits
	.sectionflags	@""
	.align	4
.nv.constant0._ZN3cub18CUB_300001_SM_10006detail6reduce18DeviceReduceKernelINS2_10policy_hubIfyN4cuda3std3__44plusIfEEE10Policy1000EPfyS9_fNS7_10__identityEEEvT0_PT3_T1_NS0_13GridEvenShareISH_EET2_T4_:
	.zero		994


//--------------------- .nv.constant0._ZN3cub18CUB_300001_SM_10006detail6reduce28DeviceReduceSingleTileKernelINS2_10policy_hubIfyN4cuda3std3__44plusIfEEE10Policy1000EPfSC_yS9_ffNS7_10__identityEEEvT0_T1_T2_T3_T4_T6_ --------------------------
	.section	.nv.constant0._ZN3cub18CUB_300001_SM_10006detail6reduce28DeviceReduceSingleTileKernelINS2_10policy_hubIfyN4cuda3std3__44plusIfEEE10Policy1000EPfSC_yS9_ffNS7_10__identityEEEvT0_T1_T2_T3_T4_T6_,"a",@progbits
	.sectionflags	@""
	.align	4
.nv.constant0._ZN3cub18CUB_300001_SM_10006detail6reduce28DeviceReduceSingleTileKernelINS2_10policy_hubIfyN4cuda3std3__44plusIfEEE10Policy1000EPfSC_yS9_ffNS7_10__identityEEEvT0_T1_T2_T3_T4_T6_:
	.zero		929


//--------------------- .nv.constant0._ZN3cub18CUB_300001_SM_10006detail6reduce28DeviceReduceSingleTileKernelINS2_10policy_hubIfjN4cuda3std3__44plusIfEEE10Policy1000EPfSC_iS9_ffNS7_10__identityEEEvT0_T1_T2_T3_T4_T6_ --------------------------
	.section	.nv.constant0._ZN3cub18CUB_300001_SM_10006detail6reduce28DeviceReduceSingleTileKernelINS2_10policy_hubIfjN4cuda3std3__44plusIfEEE10Policy1000EPfSC_iS9_ffNS7_10__identityEEEvT0_T1_T2_T3_T4_T6_,"a",@progbits
	.sectionflags	@""
	.align	4
.nv.constant0._ZN3cub18CUB_300001_SM_10006detail6reduce28DeviceReduceSingleTileKernelINS2_10policy_hubIfjN4cuda3std3__44plusIfEEE10Policy1000EPfSC_iS9_ffNS7_10__identityEEEvT0_T1_T2_T3_T4_T6_:
	.zero		925


//--------------------- .nv.constant0._ZN3cub18CUB_300001_SM_10006detail6reduce18DeviceReduceKernelINS2_10policy_hubIfjN4cuda3std3__44plusIfEEE10Policy1000EPfjS9_fNS7_10__identityEEEvT0_PT3_T1_NS0_13GridEvenShareISH_EET2_T4_ --------------------------
	.section	.nv.constant0._ZN3cub18CUB_300001_SM_10006detail6reduce18DeviceReduceKernelINS2_10policy_hubIfjN4cuda3std3__44plusIfEEE10Policy1000EPfjS9_fNS7_10__identityEEEvT0_PT3_T1_NS0_13GridEvenShareISH_EET2_T4_,"a",@progbits
	.sectionflags	@""
	.align	4
.nv.constant0._ZN3cub18CUB_300001_SM_10006detail6reduce18DeviceReduceKernelINS2_10policy_hubIfjN4cuda3std3__44plusIfEEE10Policy1000EPfjS9_fNS7_10__identityEEEvT0_PT3_T1_NS0_13GridEvenShareISH_EET2_T4_:
	.zero		958


//--------------------- .nv.constant0._ZN3cub18CUB_300001_SM_10006detail6reduce28DeviceReduceSingleTileKernelINS2_10policy_hubIfjN4cuda3std3__44plusIfEEE10Policy1000EPfSC_jS9_ffNS7_10__identityEEEvT0_T1_T2_T3_T4_T6_ --------------------------
	.section	.nv.constant0._ZN3cub18CUB_300001_SM_10006detail6reduce28DeviceReduceSingleTileKernelINS2_10policy_hubIfjN4cuda3std3__44plusIfEEE10Policy1000EPfSC_jS9_ffNS7_10__identityEEEvT0_T1_T2_T3_T4_T6_,"a",@progbits
	.sectionflags	@""
	.align	4
.nv.constant0._ZN3cub18CUB_300001_SM_10006detail6reduce28DeviceReduceSingleTileKernelINS2_10policy_hubIfjN4cuda3std3__44plusIfEEE10Policy1000EPfSC_jS9_ffNS7_10__identityEEEvT0_T1_T2_T3_T4_T6_:
	.zero		925


//--------------------- .nv.constant0._ZN3cub18CUB_300001_SM_10006detail11EmptyKernelIvEEvv --------------------------
	.section	.nv.constant0._ZN3cub18CUB_300001_SM_10006detail11EmptyKernelIvEEvv,"a",@progbits
	.sectionflags	@""
	.align	4
.nv.constant0._ZN3cub18CUB_300001_SM_10006detail11EmptyKernelIvEEvv:
	.zero		896


//--------------------- .nv.constant0._Z15init_pair_arrayPfS_Pii --------------------------
	.section	.nv.constant0._Z15init_pair_arrayPfS_Pii,"a",@progbits
	.sectionflags	@""
	.align	4
.nv.constant0._Z15init_pair_arrayPfS_Pii:
	.zero		924


//--------------------- .nv.constant0._Z9rank_diffPfS_i --------------------------
	.section	.nv.constant0._Z9rank_diffPfS_i,"a",@progbits
	.sectionflags	@""
	.align	4
.nv.constant0._Z9rank_diffPfS_i:
	.zero		916


//--------------------- .nv.constant0._Z6matmulPfS_S_i --------------------------
	.section	.nv.constant0._Z6matmulPfS_S_i,"a",@progbits
	.sectionflags	@""
	.align	4
.nv.constant0._Z6matmulPfS_S_i:
	.zero		924


//--------------------- .nv.constant0._Z10store_rankPfS_i --------------------------
	.section	.nv.constant0._Z10store_rankPfS_i,"a",@progbits
	.sectionflags	@""
	.align	4
.nv.constant0._Z10store_rankPfS_i:
	.zero		916


//--------------------- .nv.constant0._Z15initialize_rankPfi --------------------------
	.section	.nv.constant0._Z15initialize_rankPfi,"a",@progbits
	.sectionflags	@""
	.align	4
.nv.constant0._Z15initialize_rankPfi:
	.zero		908


//--------------------- .nv.constant0._Z17manage_adj_matrixPfi --------------------------
	.section	.nv.constant0._Z17manage_adj_matrixPfi,"a",@progbits
	.sectionflags	@""
	.align	4
.nv.constant0._Z17manage_adj_matrixPfi:
	.zero		908


//--------------------- SYMBOLS --------------------------

	.type		.nv.reservedSmem.offset0,@object
	.size		.nv.reservedSmem.offset0,0x4
	.type		.nv.reservedSmem.cap,@object
	.size		.nv.reservedSmem.cap,0x4
